//
// Generated by NVIDIA NVVM Compiler
//
// Compiler Build ID: CL-36424714
// Cuda compilation tools, release 13.0, V13.0.88
// Based on NVVM 20.0.0
//

.version 9.0
.target sm_100
.address_size 64

	// .globl	_Z4fillv
.extern .func  (.param .b32 func_retval0) vprintf
(
	.param .b64 vprintf_param_0,
	.param .b64 vprintf_param_1
)
;
.global .align 4 .b8 vector[4096];
.global .align 4 .u32 last_run;
// _ZZ22parallel_redution_warpvE3sum has been demoted
// _ZZ23parallel_redution_blockvE13shared_vector has been demoted
// _ZZ34parallel_redution_block_branchlessvE13shared_vector has been demoted
// _ZZ35parallel_redution_block_interleavedvE13shared_vector has been demoted
.global .align 1 .b8 $str[47] = {76, 97, 115, 116, 32, 82, 117, 110, 32, 82, 101, 115, 117, 108, 116, 58, 32, 37, 100, 32, 97, 110, 100, 32, 116, 111, 111, 107, 58, 32, 37, 102, 32, 109, 105, 108, 108, 105, 115, 101, 99, 111, 110, 100, 115, 10};

.visible .entry _Z4fillv()
{
	.reg .pred 	%p<2>;
	.reg .b32 	%r<37>;
	.reg .b64 	%rd<4>;

	mov.b32 	%r36, 0;
	mov.u64 	%rd2, vector;
$L__BB0_1:
	shl.b32 	%r4, %r36, 1;
	mul.wide.u32 	%rd1, %r36, 4;
	add.s64 	%rd3, %rd2, %rd1;
	st.global.u32 	[%rd3], %r4;
	add.s32 	%r5, %r4, 2;
	st.global.u32 	[%rd3+4], %r5;
	add.s32 	%r6, %r4, 4;
	st.global.u32 	[%rd3+8], %r6;
	add.s32 	%r7, %r4, 6;
	st.global.u32 	[%rd3+12], %r7;
	add.s32 	%r8, %r4, 8;
	st.global.u32 	[%rd3+16], %r8;
	add.s32 	%r9, %r4, 10;
	st.global.u32 	[%rd3+20], %r9;
	add.s32 	%r10, %r4, 12;
	st.global.u32 	[%rd3+24], %r10;
	add.s32 	%r11, %r4, 14;
	st.global.u32 	[%rd3+28], %r11;
	add.s32 	%r12, %r4, 16;
	st.global.u32 	[%rd3+32], %r12;
	add.s32 	%r13, %r4, 18;
	st.global.u32 	[%rd3+36], %r13;
	add.s32 	%r14, %r4, 20;
	st.global.u32 	[%rd3+40], %r14;
	add.s32 	%r15, %r4, 22;
	st.global.u32 	[%rd3+44], %r15;
	add.s32 	%r16, %r4, 24;
	st.global.u32 	[%rd3+48], %r16;
	add.s32 	%r17, %r4, 26;
	st.global.u32 	[%rd3+52], %r17;
	add.s32 	%r18, %r4, 28;
	st.global.u32 	[%rd3+56], %r18;
	add.s32 	%r19, %r4, 30;
	st.global.u32 	[%rd3+60], %r19;
	add.s32 	%r20, %r4, 32;
	st.global.u32 	[%rd3+64], %r20;
	add.s32 	%r21, %r4, 34;
	st.global.u32 	[%rd3+68], %r21;
	add.s32 	%r22, %r4, 36;
	st.global.u32 	[%rd3+72], %r22;
	add.s32 	%r23, %r4, 38;
	st.global.u32 	[%rd3+76], %r23;
	add.s32 	%r24, %r4, 40;
	st.global.u32 	[%rd3+80], %r24;
	add.s32 	%r25, %r4, 42;
	st.global.u32 	[%rd3+84], %r25;
	add.s32 	%r26, %r4, 44;
	st.global.u32 	[%rd3+88], %r26;
	add.s32 	%r27, %r4, 46;
	st.global.u32 	[%rd3+92], %r27;
	add.s32 	%r28, %r4, 48;
	st.global.u32 	[%rd3+96], %r28;
	add.s32 	%r29, %r4, 50;
	st.global.u32 	[%rd3+100], %r29;
	add.s32 	%r30, %r4, 52;
	st.global.u32 	[%rd3+104], %r30;
	add.s32 	%r31, %r4, 54;
	st.global.u32 	[%rd3+108], %r31;
	add.s32 	%r32, %r4, 56;
	st.global.u32 	[%rd3+112], %r32;
	add.s32 	%r33, %r4, 58;
	st.global.u32 	[%rd3+116], %r33;
	add.s32 	%r34, %r4, 60;
	st.global.u32 	[%rd3+120], %r34;
	add.s32 	%r35, %r4, 62;
	st.global.u32 	[%rd3+124], %r35;
	add.s32 	%r36, %r36, 32;
	setp.ne.s32 	%p1, %r36, 1024;
	@%p1 bra 	$L__BB0_1;
	ret;

}
	// .globl	_Z13read_last_runf
.visible .entry _Z13read_last_runf(
	.param .f32 _Z13read_last_runf_param_0
)
{
	.local .align 16 .b8 	__local_depot1[16];
	.reg .b64 	%SP;
	.reg .b64 	%SPL;
	.reg .b32 	%r<5>;
	.reg .b32 	%f<2>;
	.reg .b64 	%rd<5>;
	.reg .b64 	%fd<2>;

	mov.u64 	%SPL, __local_depot1;
	cvta.local.u64 	%SP, %SPL;
	ld.param.f32 	%f1, [_Z13read_last_runf_param_0];
	add.u64 	%rd1, %SP, 0;
	add.u64 	%rd2, %SPL, 0;
	ld.global.u32 	%r1, [last_run];
	cvt.f64.f32 	%fd1, %f1;
	st.local.u32 	[%rd2], %r1;
	st.local.f64 	[%rd2+8], %fd1;
	mov.u64 	%rd3, $str;
	cvta.global.u64 	%rd4, %rd3;
	{ // callseq 0, 0
	.param .b64 param0;
	st.param.b64 	[param0], %rd4;
	.param .b64 param1;
	st.param.b64 	[param1], %rd1;
	.param .b32 retval0;
	call.uni (retval0), 
	vprintf, 
	(
	param0, 
	param1
	);
	ld.param.b32 	%r2, [retval0];
	} // callseq 0
	mov.b32 	%r4, -1;
	st.global.u32 	[last_run], %r4;
	ret;

}
	// .globl	_Z22parallel_redution_warpv
.visible .entry _Z22parallel_redution_warpv()
{
	.reg .pred 	%p<10>;
	.reg .b32 	%r<19>;
	.reg .b64 	%rd<4>;
	// demoted variable
	.shared .align 4 .u32 _ZZ22parallel_redution_warpvE3sum;
	mov.u32 	%r5, %tid.x;
	mov.u32 	%r1, %ctaid.x;
	mov.u32 	%r6, %ntid.x;
	mad.lo.s32 	%r2, %r1, %r6, %r5;
	and.b32  	%r3, %r5, 992;
	mul.wide.s32 	%rd1, %r2, 4;
	mov.u64 	%rd2, vector;
	add.s64 	%rd3, %rd2, %rd1;
	ld.global.u32 	%r7, [%rd3];
	shfl.sync.down.b32	%r8|%p1, %r7, 16, 31, -1;
	add.s32 	%r9, %r8, %r7;
	shfl.sync.down.b32	%r10|%p2, %r9, 8, 31, -1;
	add.s32 	%r11, %r10, %r9;
	shfl.sync.down.b32	%r12|%p3, %r11, 4, 31, -1;
	add.s32 	%r13, %r12, %r11;
	shfl.sync.down.b32	%r14|%p4, %r13, 2, 31, -1;
	add.s32 	%r15, %r14, %r13;
	shfl.sync.down.b32	%r16|%p5, %r15, 1, 31, -1;
	add.s32 	%r4, %r16, %r15;
	bar.sync 	0;
	setp.ne.s32 	%p6, %r2, %r3;
	@%p6 bra 	$L__BB2_2;
	atom.shared.add.u32 	%r17, [_ZZ22parallel_redution_warpvE3sum], %r4;
$L__BB2_2:
	setp.ne.s32 	%p7, %r2, %r3;
	setp.ne.s32 	%p8, %r1, 0;
	or.pred  	%p9, %p8, %p7;
	@%p9 bra 	$L__BB2_4;
	ld.shared.u32 	%r18, [_ZZ22parallel_redution_warpvE3sum];
	st.global.u32 	[last_run], %r18;
$L__BB2_4:
	ret;

}
	// .globl	_Z23parallel_redution_blockv
.visible .entry _Z23parallel_redution_blockv()
{
	.reg .pred 	%p<5>;
	.reg .b32 	%r<21>;
	.reg .b64 	%rd<4>;
	// demoted variable
	.shared .align 4 .b8 _ZZ23parallel_redution_blockvE13shared_vector[4096];
	mov.u32 	%r6, %tid.x;
	mov.u32 	%r7, %ctaid.x;
	mov.u32 	%r1, %ntid.x;
	mad.lo.s32 	%r2, %r7, %r1, %r6;
	bar.sync 	0;
	mul.wide.s32 	%rd1, %r2, 4;
	mov.u64 	%rd2, vector;
	add.s64 	%rd3, %rd2, %rd1;
	ld.global.u32 	%r8, [%rd3];
	shl.b32 	%r9, %r2, 2;
	mov.u32 	%r10, _ZZ23parallel_redution_blockvE13shared_vector;
	add.s32 	%r3, %r10, %r9;
	st.volatile.shared.u32 	[%r3], %r8;
	bar.sync 	0;
	bar.warp.sync 	-1;
	setp.lt.u32 	%p1, %r1, 2;
	@%p1 bra 	$L__BB3_5;
	mov.b32 	%r20, 1;
$L__BB3_2:
	bar.sync 	0;
	shl.b32 	%r5, %r20, 1;
	add.s32 	%r12, %r5, -1;
	and.b32  	%r13, %r12, %r2;
	setp.ne.s32 	%p2, %r13, 0;
	@%p2 bra 	$L__BB3_4;
	shl.b32 	%r14, %r20, 2;
	add.s32 	%r15, %r3, %r14;
	ld.volatile.shared.u32 	%r16, [%r15];
	ld.volatile.shared.u32 	%r17, [%r3];
	add.s32 	%r18, %r17, %r16;
	st.volatile.shared.u32 	[%r3], %r18;
$L__BB3_4:
	bar.sync 	0;
	setp.lt.u32 	%p3, %r5, %r1;
	mov.u32 	%r20, %r5;
	@%p3 bra 	$L__BB3_2;
$L__BB3_5:
	bar.sync 	0;
	setp.ne.s32 	%p4, %r2, 0;
	@%p4 bra 	$L__BB3_7;
	ld.volatile.shared.u32 	%r19, [_ZZ23parallel_redution_blockvE13shared_vector];
	st.global.u32 	[last_run], %r19;
$L__BB3_7:
	ret;

}
	// .globl	_Z34parallel_redution_block_branchlessv
.visible .entry _Z34parallel_redution_block_branchlessv()
{
	.reg .pred 	%p<5>;
	.reg .b32 	%r<25>;
	.reg .b64 	%rd<4>;
	// demoted variable
	.shared .align 4 .b8 _ZZ34parallel_redution_block_branchlessvE13shared_vector[4096];
	mov.u32 	%r1, %tid.x;
	mov.u32 	%r8, %ctaid.x;
	mov.u32 	%r2, %ntid.x;
	mad.lo.s32 	%r3, %r8, %r2, %r1;
	bar.sync 	0;
	mul.wide.s32 	%rd1, %r3, 4;
	mov.u64 	%rd2, vector;
	add.s64 	%rd3, %rd2, %rd1;
	ld.global.u32 	%r9, [%rd3];
	shl.b32 	%r10, %r3, 2;
	mov.u32 	%r11, _ZZ34parallel_redution_block_branchlessvE13shared_vector;
	add.s32 	%r12, %r11, %r10;
	st.volatile.shared.u32 	[%r12], %r9;
	bar.sync 	0;
	setp.lt.u32 	%p1, %r2, 2;
	@%p1 bra 	$L__BB4_5;
	shl.b32 	%r4, %r1, 1;
	mov.b32 	%r24, 1;
$L__BB4_2:
	mul.lo.s32 	%r6, %r4, %r24;
	bar.sync 	0;
	setp.ge.u32 	%p2, %r6, %r2;
	@%p2 bra 	$L__BB4_4;
	add.s32 	%r14, %r6, %r24;
	shl.b32 	%r15, %r14, 2;
	add.s32 	%r17, %r11, %r15;
	ld.volatile.shared.u32 	%r18, [%r17];
	shl.b32 	%r19, %r6, 2;
	add.s32 	%r20, %r11, %r19;
	ld.volatile.shared.u32 	%r21, [%r20];
	add.s32 	%r22, %r21, %r18;
	st.volatile.shared.u32 	[%r20], %r22;
$L__BB4_4:
	bar.sync 	0;
	shl.b32 	%r24, %r24, 1;
	setp.lt.u32 	%p3, %r24, %r2;
	@%p3 bra 	$L__BB4_2;
$L__BB4_5:
	bar.sync 	0;
	setp.ne.s32 	%p4, %r3, 0;
	@%p4 bra 	$L__BB4_7;
	ld.volatile.shared.u32 	%r23, [_ZZ34parallel_redution_block_branchlessvE13shared_vector];
	st.global.u32 	[last_run], %r23;
$L__BB4_7:
	ret;

}
	// .globl	_Z35parallel_redution_block_interleavedv
.visible .entry _Z35parallel_redution_block_interleavedv()
{
	.reg .pred 	%p<5>;
	.reg .b32 	%r<18>;
	.reg .b64 	%rd<4>;
	// demoted variable
	.shared .align 4 .b8 _ZZ35parallel_redution_block_interleavedvE13shared_vector[4096];
	mov.u32 	%r6, %tid.x;
	mov.u32 	%r7, %ctaid.x;
	mov.u32 	%r17, %ntid.x;
	mad.lo.s32 	%r2, %r7, %r17, %r6;
	bar.sync 	0;
	mul.wide.s32 	%rd1, %r2, 4;
	mov.u64 	%rd2, vector;
	add.s64 	%rd3, %rd2, %rd1;
	ld.global.u32 	%r8, [%rd3];
	shl.b32 	%r9, %r2, 2;
	mov.u32 	%r10, _ZZ35parallel_redution_block_interleavedvE13shared_vector;
	add.s32 	%r3, %r10, %r9;
	st.volatile.shared.u32 	[%r3], %r8;
	bar.sync 	0;
	setp.lt.u32 	%p1, %r17, 2;
	@%p1 bra 	$L__BB5_4;
$L__BB5_1:
	shr.u32 	%r5, %r17, 1;
	bar.sync 	0;
	setp.ge.s32 	%p2, %r2, %r5;
	@%p2 bra 	$L__BB5_3;
	shl.b32 	%r11, %r5, 2;
	add.s32 	%r12, %r3, %r11;
	ld.volatile.shared.u32 	%r13, [%r12];
	ld.volatile.shared.u32 	%r14, [%r3];
	add.s32 	%r15, %r14, %r13;
	st.volatile.shared.u32 	[%r3], %r15;
$L__BB5_3:
	bar.sync 	0;
	setp.gt.u32 	%p3, %r17, 3;
	mov.u32 	%r17, %r5;
	@%p3 bra 	$L__BB5_1;
$L__BB5_4:
	bar.sync 	0;
	setp.ne.s32 	%p4, %r2, 0;
	@%p4 bra 	$L__BB5_6;
	ld.volatile.shared.u32 	%r16, [_ZZ35parallel_redution_block_interleavedvE13shared_vector];
	st.global.u32 	[last_run], %r16;
$L__BB5_6:
	ret;

}


// ===== COMPILED SASS (sm_100) =====

	.target	sm_100

	.elftype	@"ET_EXEC"


//--------------------- .note.nv.tkinfo           --------------------------
	.section	.note.nv.tkinfo,"",@"SHT_NOTE"
	.sectionflags	@"SHF_NOTE_NV_TKINFO"
	.tkinfo
        /*0018*/ 	.word	0x00000002
        /*0030*/ 	.string	""
        /*0030*/ 	.string	"ptxas"
        /*0030*/ 	.string	"Cuda compilation tools, release 13.0, V13.0.88"
        /*0030*/ 	.string	"Build cuda_13.0.r13.0/compiler.36424714_0"
        /*0030*/ 	.string	"-arch sm_100 -m 64 "



//--------------------- .note.nv.cuinfo           --------------------------
	.section	.note.nv.cuinfo,"",@"SHT_NOTE"
	.sectionflags	@"SHF_NOTE_NV_CUINFO"
        /*0018*/ 	.short	0x0002
        /*001a*/ 	.short	0x0064
        /*001c*/ 	.short	0x0082
	.zero		2


//--------------------- .nv.info                  --------------------------
	.section	.nv.info,"",@"SHT_CUDA_INFO"
	.align	4


	//----- nvinfo : EIATTR_REGCOUNT
	.align		4
        /*0000*/ 	.byte	0x04, 0x2f
        /*0002*/ 	.short	(.L_4 - .L_3)
	.align		4
.L_3:
        /*0004*/ 	.word	index@(_Z4fillv)
        /*0008*/ 	.word	0x0000001e


	//----- nvinfo : EIATTR_FRAME_SIZE
	.align		4
.L_4:
        /*000c*/ 	.byte	0x04, 0x11
        /*000e*/ 	.short	(.L_6 - .L_5)
	.align		4
.L_5:
        /*0010*/ 	.word	index@(_Z4fillv)
        /*0014*/ 	.word	0x00000000


	//----- nvinfo : EIATTR_REGCOUNT
	.align		4
.L_6:
        /*0018*/ 	.byte	0x04, 0x2f
        /*001a*/ 	.short	(.L_8 - .L_7)
	.align		4
.L_7:
        /*001c*/ 	.word	index@(_Z13read_last_runf)
        /*0020*/ 	.word	0x00000018


	//----- nvinfo : EIATTR_FRAME_SIZE
	.align		4
.L_8:
        /*0024*/ 	.byte	0x04, 0x11
        /*0026*/ 	.short	(.L_10 - .L_9)
	.align		4
.L_9:
        /*0028*/ 	.word	index@(_Z13read_last_runf)
        /*002c*/ 	.word	0x00000010


	//----- nvinfo : EIATTR_REGCOUNT
	.align		4
.L_10:
        /*0030*/ 	.byte	0x04, 0x2f
        /*0032*/ 	.short	(.L_12 - .L_11)
	.align		4
.L_11:
        /*0034*/ 	.word	index@(_Z22parallel_redution_warpv)
        /*0038*/ 	.word	0x0000000e


	//----- nvinfo : EIATTR_FRAME_SIZE
	.align		4
.L_12:
        /*003c*/ 	.byte	0x04, 0x11
        /*003e*/ 	.short	(.L_14 - .L_13)
	.align		4
.L_13:
        /*0040*/ 	.word	index@(_Z22parallel_redution_warpv)
        /*0044*/ 	.word	0x00000000


	//----- nvinfo : EIATTR_REGCOUNT
	.align		4
.L_14:
        /*0048*/ 	.byte	0x04, 0x2f
        /*004a*/ 	.short	(.L_16 - .L_15)
	.align		4
.L_15:
        /*004c*/ 	.word	index@(_Z23parallel_redution_blockv)
        /*0050*/ 	.word	0x0000000c


	//----- nvinfo : EIATTR_FRAME_SIZE
	.align		4
.L_16:
        /*0054*/ 	.byte	0x04, 0x11
        /*0056*/ 	.short	(.L_18 - .L_17)
	.align		4
.L_17:
        /*0058*/ 	.word	index@(_Z23parallel_redution_blockv)
        /*005c*/ 	.word	0x00000000


	//----- nvinfo : EIATTR_REGCOUNT
	.align		4
.L_18:
        /*0060*/ 	.byte	0x04, 0x2f
        /*0062*/ 	.short	(.L_20 - .L_19)
	.align		4
.L_19:
        /*0064*/ 	.word	index@(_Z34parallel_redution_block_branchlessv)
        /*0068*/ 	.word	0x0000000a


	//----- nvinfo : EIATTR_FRAME_SIZE
	.align		4
.L_20:
        /*006c*/ 	.byte	0x04, 0x11
        /*006e*/ 	.short	(.L_22 - .L_21)
	.align		4
.L_21:
        /*0070*/ 	.word	index@(_Z34parallel_redution_block_branchlessv)
        /*0074*/ 	.word	0x00000000


	//----- nvinfo : EIATTR_REGCOUNT
	.align		4
.L_22:
        /*0078*/ 	.byte	0x04, 0x2f
        /*007a*/ 	.short	(.L_24 - .L_23)
	.align		4
.L_23:
        /*007c*/ 	.word	index@(_Z35parallel_redution_block_interleavedv)
        /*0080*/ 	.word	0x0000000a


	//----- nvinfo : EIATTR_FRAME_SIZE
	.align		4
.L_24:
        /*0084*/ 	.byte	0x04, 0x11
        /*0086*/ 	.short	(.L_26 - .L_25)
	.align		4
.L_25:
        /*0088*/ 	.word	index@(_Z35parallel_redution_block_interleavedv)
        /*008c*/ 	.word	0x00000000


	//----- nvinfo : EIATTR_MIN_STACK_SIZE
	.align		4
.L_26:
        /*0090*/ 	.byte	0x04, 0x12
        /*0092*/ 	.short	(.L_28 - .L_27)
	.align		4
.L_27:
        /*0094*/ 	.word	index@(_Z35parallel_redution_block_interleavedv)
        /*0098*/ 	.word	0x00000000


	//----- nvinfo : EIATTR_MIN_STACK_SIZE
	.align		4
.L_28:
        /*009c*/ 	.byte	0x04, 0x12
        /*009e*/ 	.short	(.L_30 - .L_29)
	.align		4
.L_29:
        /*00a0*/ 	.word	index@(_Z34parallel_redution_block_branchlessv)
        /*00a4*/ 	.word	0x00000000


	//----- nvinfo : EIATTR_MIN_STACK_SIZE
	.align		4
.L_30:
        /*00a8*/ 	.byte	0x04, 0x12
        /*00aa*/ 	.short	(.L_32 - .L_31)
	.align		4
.L_31:
        /*00ac*/ 	.word	index@(_Z23parallel_redution_blockv)
        /*00b0*/ 	.word	0x00000000


	//----- nvinfo : EIATTR_MIN_STACK_SIZE
	.align		4
.L_32:
        /*00b4*/ 	.byte	0x04, 0x12
        /*00b6*/ 	.short	(.L_34 - .L_33)
	.align		4
.L_33:
        /*00b8*/ 	.word	index@(_Z22parallel_redution_warpv)
        /*00bc*/ 	.word	0x00000000


	//----- nvinfo : EIATTR_MIN_STACK_SIZE
	.align		4
.L_34:
        /*00c0*/ 	.byte	0x04, 0x12
        /*00c2*/ 	.short	(.L_36 - .L_35)
	.align		4
.L_35:
        /*00c4*/ 	.word	index@(_Z13read_last_runf)
        /*00c8*/ 	.word	0x00000010


	//----- nvinfo : EIATTR_MIN_STACK_SIZE
	.align		4
.L_36:
        /*00cc*/ 	.byte	0x04, 0x12
        /*00ce*/ 	.short	(.L_38 - .L_37)
	.align		4
.L_37:
        /*00d0*/ 	.word	index@(_Z4fillv)
        /*00d4*/ 	.word	0x00000000
.L_38:


//--------------------- .nv.compat                --------------------------
	.section	.nv.compat,"",@"SHT_CUDA_COMPAT_INFO"
	.align	4
        /*0000*/ 	.byte	0x02, 0x09, 0x00, 0x00, 0x02, 0x02, 0x01, 0x00, 0x02, 0x05, 0x05, 0x00, 0x03, 0x07, 0x01, 0x01
        /*0010*/ 	.byte	0x02, 0x03, 0x00, 0x00, 0x02, 0x06, 0x01, 0x00, 0x04, 0x0b, 0x08, 0x00, 0x09, 0x00, 0x00, 0x00
        /*0020*/ 	.byte	0x00, 0x00, 0x00, 0x00


//--------------------- .nv.info._Z35parallel_redution_block_interleavedv --------------------------
	.section	.nv.info._Z35parallel_redution_block_interleavedv,"",@"SHT_CUDA_INFO"
	.sectionflags	@""
	.align	4


	//----- nvinfo : EIATTR_CUDA_API_VERSION
	.align		4
        /*0000*/ 	.byte	0x04, 0x37
        /*0002*/ 	.short	(.L_40 - .L_39)
.L_39:
        /*0004*/ 	.word	0x00000082


	//----- nvinfo : EIATTR_SPARSE_MMA_MASK
	.align		4
.L_40:
        /*0008*/ 	.byte	0x03, 0x50
        /*000a*/ 	.short	0x0000


	//----- nvinfo : EIATTR_MAXREG_COUNT
	.align		4
        /*000c*/ 	.byte	0x03, 0x1b
        /*000e*/ 	.short	0x00ff


	//----- nvinfo : EIATTR_NUM_BARRIERS
	.align		4
        /*0010*/ 	.byte	0x02, 0x4c
        /*0012*/ 	.byte	0x01
	.zero		1


	//----- nvinfo : EIATTR_MERCURY_ISA_VERSION
	.align		4
        /*0014*/ 	.byte	0x03, 0x5f
        /*0016*/ 	.short	0x0101


	//----- nvinfo : EIATTR_VRC_CTA_INIT_COUNT
	.align		4
        /*0018*/ 	.byte	0x02, 0x4a
	.zero		1
	.zero		1


	//----- nvinfo : EIATTR_EXIT_INSTR_OFFSETS
	.align		4
        /*001c*/ 	.byte	0x04, 0x1c
        /*001e*/ 	.short	(.L_42 - .L_41)


	//   ....[0]....
.L_41:
        /*0020*/ 	.word	0x00000200


	//   ....[1]....
        /*0024*/ 	.word	0x00000270


	//----- nvinfo : EIATTR_SW_WAR
	.align		4
.L_42:
        /*0028*/ 	.byte	0x04, 0x36
        /*002a*/ 	.short	(.L_44 - .L_43)
.L_43:
        /*002c*/ 	.word	0x00000008
.L_44:


//--------------------- .nv.info._Z34parallel_redution_block_branchlessv --------------------------
	.section	.nv.info._Z34parallel_redution_block_branchlessv,"",@"SHT_CUDA_INFO"
	.sectionflags	@""
	.align	4


	//----- nvinfo : EIATTR_CUDA_API_VERSION
	.align		4
        /*0000*/ 	.byte	0x04, 0x37
        /*0002*/ 	.short	(.L_46 - .L_45)
.L_45:
        /*0004*/ 	.word	0x00000082


	//----- nvinfo : EIATTR_SPARSE_MMA_MASK
	.align		4
.L_46:
        /*0008*/ 	.byte	0x03, 0x50
        /*000a*/ 	.short	0x0000


	//----- nvinfo : EIATTR_MAXREG_COUNT
	.align		4
        /*000c*/ 	.byte	0x03, 0x1b
        /*000e*/ 	.short	0x00ff


	//----- nvinfo : EIATTR_NUM_BARRIERS
	.align		4
        /*0010*/ 	.byte	0x02, 0x4c
        /*0012*/ 	.byte	0x01
	.zero		1


	//----- nvinfo : EIATTR_MERCURY_ISA_VERSION
	.align		4
        /*0014*/ 	.byte	0x03, 0x5f
        /*0016*/ 	.short	0x0101


	//----- nvinfo : EIATTR_VRC_CTA_INIT_COUNT
	.align		4
        /*0018*/ 	.byte	0x02, 0x4a
	.zero		1
	.zero		1


	//----- nvinfo : EIATTR_EXIT_INSTR_OFFSETS
	.align		4
        /*001c*/ 	.byte	0x04, 0x1c
        /*001e*/ 	.short	(.L_48 - .L_47)


	//   ....[0]....
.L_47:
        /*0020*/ 	.word	0x00000240


	//   ....[1]....
        /*0024*/ 	.word	0x000002b0


	//----- nvinfo : EIATTR_SW_WAR
	.align		4
.L_48:
        /*0028*/ 	.byte	0x04, 0x36
        /*002a*/ 	.short	(.L_50 - .L_49)
.L_49:
        /*002c*/ 	.word	0x00000008
.L_50:


//--------------------- .nv.info._Z23parallel_redution_blockv --------------------------
	.section	.nv.info._Z23parallel_redution_blockv,"",@"SHT_CUDA_INFO"
	.sectionflags	@""
	.align	4


	//----- nvinfo : EIATTR_CUDA_API_VERSION
	.align		4
        /*0000*/ 	.byte	0x04, 0x37
        /*0002*/ 	.short	(.L_52 - .L_51)
.L_51:
        /*0004*/ 	.word	0x00000082


	//----- nvinfo : EIATTR_SPARSE_MMA_MASK
	.align		4
.L_52:
        /*0008*/ 	.byte	0x03, 0x50
        /*000a*/ 	.short	0x0000


	//----- nvinfo : EIATTR_MAXREG_COUNT
	.align		4
        /*000c*/ 	.byte	0x03, 0x1b
        /*000e*/ 	.short	0x00ff


	//----- nvinfo : EIATTR_NUM_BARRIERS
	.align		4
        /*0010*/ 	.byte	0x02, 0x4c
        /*0012*/ 	.byte	0x01
	.zero		1


	//----- nvinfo : EIATTR_MERCURY_ISA_VERSION
	.align		4
        /*0014*/ 	.byte	0x03, 0x5f
        /*0016*/ 	.short	0x0101


	//----- nvinfo : EIATTR_COOP_GROUP_MASK_REGIDS
	.align		4
        /*0018*/ 	.byte	0x04, 0x29
        /*001a*/ 	.short	(.L_54 - .L_53)


	//   ....[0]....
.L_53:
        /*001c*/ 	.word	0xffffffff


	//----- nvinfo : EIATTR_COOP_GROUP_INSTR_OFFSETS
	.align		4
.L_54:
        /*0020*/ 	.byte	0x04, 0x28
        /*0022*/ 	.short	(.L_56 - .L_55)


	//   ....[0]....
.L_55:
        /*0024*/ 	.word	0x00000120


	//----- nvinfo : EIATTR_VRC_CTA_INIT_COUNT
	.align		4
.L_56:
        /*0028*/ 	.byte	0x02, 0x4a
	.zero		1
	.zero		1


	//----- nvinfo : EIATTR_EXIT_INSTR_OFFSETS
	.align		4
        /*002c*/ 	.byte	0x04, 0x1c
        /*002e*/ 	.short	(.L_58 - .L_57)


	//   ....[0]....
.L_57:
        /*0030*/ 	.word	0x00000230


	//   ....[1]....
        /*0034*/ 	.word	0x000002a0


	//----- nvinfo : EIATTR_SW_WAR
	.align		4
.L_58:
        /*0038*/ 	.byte	0x04, 0x36
        /*003a*/ 	.short	(.L_60 - .L_59)
.L_59:
        /*003c*/ 	.word	0x00000008
.L_60:


//--------------------- .nv.info._Z22parallel_redution_warpv --------------------------
	.section	.nv.info._Z22parallel_redution_warpv,"",@"SHT_CUDA_INFO"
	.sectionflags	@""
	.align	4


	//----- nvinfo : EIATTR_CUDA_API_VERSION
	.align		4
        /*0000*/ 	.byte	0x04, 0x37
        /*0002*/ 	.short	(.L_62 - .L_61)
.L_61:
        /*0004*/ 	.word	0x00000082


	//----- nvinfo : EIATTR_SPARSE_MMA_MASK
	.align		4
.L_62:
        /*0008*/ 	.byte	0x03, 0x50
        /*000a*/ 	.short	0x0000


	//----- nvinfo : EIATTR_MAXREG_COUNT
	.align		4
        /*000c*/ 	.byte	0x03, 0x1b
        /*000e*/ 	.short	0x00ff


	//----- nvinfo : EIATTR_NUM_BARRIERS
	.align		4
        /*0010*/ 	.byte	0x02, 0x4c
        /*0012*/ 	.byte	0x01
	.zero		1


	//----- nvinfo : EIATTR_MERCURY_ISA_VERSION
	.align		4
        /*0014*/ 	.byte	0x03, 0x5f
        /*0016*/ 	.short	0x0101


	//----- nvinfo : EIATTR_INT_WARP_WIDE_INSTR_OFFSETS
	.align		4
        /*0018*/ 	.byte	0x04, 0x31
        /*001a*/ 	.short	(.L_64 - .L_63)


	//   ....[0]....
.L_63:
        /*001c*/ 	.word	0x000001b0


	//   ....[1]....
        /*0020*/ 	.word	0x000001c0


	//----- nvinfo : EIATTR_COOP_GROUP_MASK_REGIDS
	.align		4
.L_64:
        /*0024*/ 	.byte	0x04, 0x29
        /*0026*/ 	.short	(.L_66 - .L_65)


	//   ....[0]....
.L_65:
        /*0028*/ 	.word	0xffffffff


	//   ....[1]....
        /*002c*/ 	.word	0xffffffff


	//   ....[2]....
        /*0030*/ 	.word	0xffffffff


	//   ....[3]....
        /*0034*/ 	.word	0xffffffff


	//   ....[4]....
        /*0038*/ 	.word	0xffffffff


	//----- nvinfo : EIATTR_COOP_GROUP_INSTR_OFFSETS
	.align		4
.L_66:
        /*003c*/ 	.byte	0x04, 0x28
        /*003e*/ 	.short	(.L_68 - .L_67)


	//   ....[0]....
.L_67:
        /*0040*/ 	.word	0x000000b0


	//   ....[1]....
        /*0044*/ 	.word	0x000000d0


	//   ....[2]....
        /*0048*/ 	.word	0x000000f0


	//   ....[3]....
        /*004c*/ 	.word	0x00000110


	//   ....[4]....
        /*0050*/ 	.word	0x00000140


	//----- nvinfo : EIATTR_VRC_CTA_INIT_COUNT
	.align		4
.L_68:
        /*0054*/ 	.byte	0x02, 0x4a
	.zero		1
	.zero		1


	//----- nvinfo : EIATTR_EXIT_INSTR_OFFSETS
	.align		4
        /*0058*/ 	.byte	0x04, 0x1c
        /*005a*/ 	.short	(.L_70 - .L_69)


	//   ....[0]....
.L_69:
        /*005c*/ 	.word	0x00000240


	//   ....[1]....
        /*0060*/ 	.word	0x000002b0


	//----- nvinfo : EIATTR_CRS_STACK_SIZE
	.align		4
.L_70:
        /*0064*/ 	.byte	0x04, 0x1e
        /*0066*/ 	.short	(.L_72 - .L_71)
.L_71:
        /*0068*/ 	.word	0x00000000


	//----- nvinfo : EIATTR_SW_WAR
	.align		4
.L_72:
        /*006c*/ 	.byte	0x04, 0x36
        /*006e*/ 	.short	(.L_74 - .L_73)
.L_73:
        /*0070*/ 	.word	0x00000008
.L_74:


//--------------------- .nv.info._Z13read_last_runf --------------------------
	.section	.nv.info._Z13read_last_runf,"",@"SHT_CUDA_INFO"
	.sectionflags	@""
	.align	4


	//----- nvinfo : EIATTR_CUDA_API_VERSION
	.align		4
        /*0000*/ 	.byte	0x04, 0x37
        /*0002*/ 	.short	(.L_76 - .L_75)
.L_75:
        /*0004*/ 	.word	0x00000082


	//----- nvinfo : EIATTR_KPARAM_INFO
	.align		4
.L_76:
        /*0008*/ 	.byte	0x04, 0x17
        /*000a*/ 	.short	(.L_78 - .L_77)
.L_77:
        /*000c*/ 	.word	0x00000000
        /*0010*/ 	.short	0x0000
        /*0012*/ 	.short	0x0000
        /*0014*/ 	.byte	0x00, 0xf0, 0x11, 0x00


	//----- nvinfo : EIATTR_SPARSE_MMA_MASK
	.align		4
.L_78:
        /*0018*/ 	.byte	0x03, 0x50
        /*001a*/ 	.short	0x0000


	//----- nvinfo : EIATTR_MAXREG_COUNT
	.align		4
        /*001c*/ 	.byte	0x03, 0x1b
        /*001e*/ 	.short	0x00ff


	//----- nvinfo : EIATTR_EXTERNS
	.align		4
        /*0020*/ 	.byte	0x04, 0x0f
        /*0022*/ 	.short	(.L_80 - .L_79)


	//   ....[0]....
	.align		4
.L_79:
        /*0024*/ 	.word	index@(vprintf)


	//----- nvinfo : EIATTR_MERCURY_ISA_VERSION
	.align		4
.L_80:
        /*0028*/ 	.byte	0x03, 0x5f
        /*002a*/ 	.short	0x0101


	//----- nvinfo : EIATTR_VRC_CTA_INIT_COUNT
	.align		4
        /*002c*/ 	.byte	0x02, 0x4a
	.zero		1
	.zero		1


	//----- nvinfo : EIATTR_SYSCALL_OFFSETS
	.align		4
        /*0030*/ 	.byte	0x04, 0x46
        /*0032*/ 	.short	(.L_82 - .L_81)


	//   ....[0]....
.L_81:
        /*0034*/ 	.word	0x00000130


	//----- nvinfo : EIATTR_EXIT_INSTR_OFFSETS
	.align		4
.L_82:
        /*0038*/ 	.byte	0x04, 0x1c
        /*003a*/ 	.short	(.L_84 - .L_83)


	//   ....[0]....
.L_83:
        /*003c*/ 	.word	0x00000170


	//----- nvinfo : EIATTR_CBANK_PARAM_SIZE
	.align		4
.L_84:
        /*0040*/ 	.byte	0x03, 0x19
        /*0042*/ 	.short	0x0004


	//----- nvinfo : EIATTR_PARAM_CBANK
	.align		4
        /*0044*/ 	.byte	0x04, 0x0a
        /*0046*/ 	.short	(.L_86 - .L_85)
	.align		4
.L_85:
        /*0048*/ 	.word	index@(.nv.constant0._Z13read_last_runf)
        /*004c*/ 	.short	0x0380
        /*004e*/ 	.short	0x0004


	//----- nvinfo : EIATTR_SW_WAR
	.align		4
.L_86:
        /*0050*/ 	.byte	0x04, 0x36
        /*0052*/ 	.short	(.L_88 - .L_87)
.L_87:
        /*0054*/ 	.word	0x00000008
.L_88:


//--------------------- .nv.info._Z4fillv         --------------------------
	.section	.nv.info._Z4fillv,"",@"SHT_CUDA_INFO"
	.sectionflags	@""
	.align	4


	//----- nvinfo : EIATTR_CUDA_API_VERSION
	.align		4
        /*0000*/ 	.byte	0x04, 0x37
        /*0002*/ 	.short	(.L_90 - .L_89)
.L_89:
        /*0004*/ 	.word	0x00000082


	//----- nvinfo : EIATTR_SPARSE_MMA_MASK
	.align		4
.L_90:
        /*0008*/ 	.byte	0x03, 0x50
        /*000a*/ 	.short	0x0000


	//----- nvinfo : EIATTR_MAXREG_COUNT
	.align		4
        /*000c*/ 	.byte	0x03, 0x1b
        /*000e*/ 	.short	0x00ff


	//----- nvinfo : EIATTR_MERCURY_ISA_VERSION
	.align		4
        /*0010*/ 	.byte	0x03, 0x5f
        /*0012*/ 	.short	0x0101


	//----- nvinfo : EIATTR_VRC_CTA_INIT_COUNT
	.align		4
        /*0014*/ 	.byte	0x02, 0x4a
	.zero		1
	.zero		1


	//----- nvinfo : EIATTR_EXIT_INSTR_OFFSETS
	.align		4
        /*0018*/ 	.byte	0x04, 0x1c
        /*001a*/ 	.short	(.L_92 - .L_91)


	//   ....[0]....
.L_91:
        /*001c*/ 	.word	0x0000b840


	//----- nvinfo : EIATTR_SW_WAR
	.align		4
.L_92:
        /*0020*/ 	.byte	0x04, 0x36
        /*0022*/ 	.short	(.L_94 - .L_93)
.L_93:
        /*0024*/ 	.word	0x00000008
.L_94:


//--------------------- .nv.callgraph             --------------------------
	.section	.nv.callgraph,"",@"SHT_CUDA_CALLGRAPH"
	.align	4
	.sectionentsize	8
	.align		4
        /*0000*/ 	.word	0x00000000
	.align		4
        /*0004*/ 	.word	0xffffffff
	.align		4
        /*0008*/ 	.word	index@(_Z13read_last_runf)
	.align		4
        /*000c*/ 	.word	index@(vprintf)
	.align		4
        /*0010*/ 	.word	0x00000000
	.align		4
        /*0014*/ 	.word	0xfffffffe
	.align		4
        /*0018*/ 	.word	0x00000000
	.align		4
        /*001c*/ 	.word	0xfffffffd
	.align		4
        /*0020*/ 	.word	0x00000000
	.align		4
        /*0024*/ 	.word	0xfffffffc


//--------------------- .nv.constant4             --------------------------
	.section	.nv.constant4,"a",@progbits
	.align	8
	.align		8
.nv.constant4:
        /*0000*/ 	.dword	vector
	.align		8
        /*0008*/ 	.dword	last_run
	.align		8
        /*0010*/ 	.dword	$str
	.align		8
        /*0018*/ 	.dword	vprintf


//--------------------- .text._Z35parallel_redution_block_interleavedv --------------------------
	.section	.text._Z35parallel_redution_block_interleavedv,"ax",@progbits
	.align	128
        .global         _Z35parallel_redution_block_interleavedv
        .type           _Z35parallel_redution_block_interleavedv,@function
        .size           _Z35parallel_redution_block_interleavedv,(.L_x_15 - _Z35parallel_redution_block_interleavedv)
        .other          _Z35parallel_redution_block_interleavedv,@"STO_CUDA_ENTRY STV_DEFAULT"
_Z35parallel_redution_block_interleavedv:
.text._Z35parallel_redution_block_interleavedv:
[----:B------:R-:W-:Y:S01]  /*0000*/  LDC R1, c[0x0][0x37c] ;  /* 0x0000df00ff017b82 */ /* 0x000fe20000000800 */
[----:B------:R-:W0:Y:S07]  /*0010*/  S2R R5, SR_TID.X ;  /* 0x0000000000057919 */ /* 0x000e2e0000002100 */
[----:B------:R-:W0:Y:S01]  /*0020*/  S2UR UR4, SR_CTAID.X ;  /* 0x00000000000479c3 */ /* 0x000e220000002500 */
[----:B------:R-:W1:Y:S07]  /*0030*/  LDCU.64 UR6, c[0x0][0x358] ;  /* 0x00006b00ff0677ac */ /* 0x000e6e0008000a00 */
[----:B------:R-:W-:Y:S08]  /*0040*/  BAR.SYNC.DEFER_BLOCKING 0x0 ;  /* 0x0000000000007b1d */ /* 0x000ff00000010000 */
[----:B------:R-:W0:Y:S08]  /*0050*/  LDC R0, c[0x0][0x360] ;  /* 0x0000d800ff007b82 */ /* 0x000e300000000800 */
[----:B------:R-:W2:Y:S01]  /*0060*/  LDC.64 R2, c[0x4][RZ] ;  /* 0x01000000ff027b82 */ /* 0x000ea20000000a00 */
[----:B0-----:R-:W-:-:S04]  /*0070*/  IMAD R5, R0, UR4, R5 ;  /* 0x0000000400057c24 */ /* 0x001fc8000f8e0205 */
[----:B--2---:R-:W-:-:S06]  /*0080*/  IMAD.WIDE R2, R5, 0x4, R2 ;  /* 0x0000000405027825 */ /* 0x004fcc00078e0202 */
[----:B-1----:R-:W2:Y:S01]  /*0090*/  LDG.E R2, desc[UR6][R2.64] ;  /* 0x0000000602027981 */ /* 0x002ea2000c1e1900 */
[----:B------:R-:W0:Y:S01]  /*00a0*/  S2UR UR5, SR_CgaCtaId ;  /* 0x00000000000579c3 */ /* 0x000e220000008800 */
[----:B------:R-:W-:Y:S01]  /*00b0*/  UMOV UR4, 0x400 ;  /* 0x0000040000047882 */ /* 0x000fe20000000000 */
[----:B------:R-:W-:Y:S02]  /*00c0*/  ISETP.GE.U32.AND P1, PT, R0, 0x2, PT ;  /* 0x000000020000780c */ /* 0x000fe40003f26070 */
[----:B------:R-:W-:Y:S01]  /*00d0*/  ISETP.NE.AND P0, PT, R5, RZ, PT ;  /* 0x000000ff0500720c */ /* 0x000fe20003f05270 */
[----:B0-----:R-:W-:-:S06]  /*00e0*/  ULEA UR4, UR5, UR4, 0x18 ;  /* 0x0000000405047291 */ /* 0x001fcc000f8ec0ff */
[----:B------:R-:W-:-:S05]  /*00f0*/  LEA R7, R5, UR4, 0x2 ;  /* 0x0000000405077c11 */ /* 0x000fca000f8e10ff */
[----:B--2---:R0:W-:Y:S01]  /*0100*/  STS [R7], R2 ;  /* 0x0000000207007388 */ /* 0x0041e20000000800 */
[----:B------:R-:W-:Y:S06]  /*0110*/  BAR.SYNC.DEFER_BLOCKING 0x0 ;  /* 0x0000000000007b1d */ /* 0x000fec0000010000 */
[----:B------:R-:W-:Y:S05]  /*0120*/  @!P1 BRA `(.L_x_0) ;  /* 0x0000000000309947 */ /* 0x000fea0003800000 */
.L_x_1:
[----:B------:R-:W-:Y:S01]  /*0130*/  BAR.SYNC.DEFER_BLOCKING 0x0 ;  /* 0x0000000000007b1d */ /* 0x000fe20000010000 */
[----:B------:R-:W-:-:S04]  /*0140*/  SHF.R.U32.HI R6, RZ, 0x1, R0 ;  /* 0x00000001ff067819 */ /* 0x000fc80000011600 */
[----:B------:R-:W-:-:S13]  /*0150*/  ISETP.GE.AND P1, PT, R5, R6, PT ;  /* 0x000000060500720c */ /* 0x000fda0003f26270 */
[----:B0-----:R-:W-:-:S06]  /*0160*/  @!P1 IMAD R2, R6, 0x4, R7 ;  /* 0x0000000406029824 */ /* 0x001fcc00078e0207 */
[----:B------:R-:W-:Y:S04]  /*0170*/  @!P1 LDS R2, [R2] ;  /* 0x0000000002029984 */ /* 0x000fe80000000800 */
[----:B------:R-:W0:Y:S02]  /*0180*/  @!P1 LDS R3, [R7] ;  /* 0x0000000007039984 */ /* 0x000e240000000800 */
[----:B0-----:R-:W-:-:S05]  /*0190*/  @!P1 IMAD.IADD R4, R2, 0x1, R3 ;  /* 0x0000000102049824 */ /* 0x001fca00078e0203 */
[----:B------:R1:W-:Y:S01]  /*01a0*/  @!P1 STS [R7], R4 ;  /* 0x0000000407009388 */ /* 0x0003e20000000800 */
[----:B------:R-:W-:Y:S01]  /*01b0*/  BAR.SYNC.DEFER_BLOCKING 0x0 ;  /* 0x0000000000007b1d */ /* 0x000fe20000010000 */
[----:B------:R-:W-:Y:S01]  /*01c0*/  ISETP.GT.U32.AND P1, PT, R0, 0x3, PT ;  /* 0x000000030000780c */ /* 0x000fe20003f24070 */
[----:B------:R-:W-:-:S12]  /*01d0*/  IMAD.MOV.U32 R0, RZ, RZ, R6 ;  /* 0x000000ffff007224 */ /* 0x000fd800078e0006 */
[----:B-1----:R-:W-:Y:S05]  /*01e0*/  @P1 BRA `(.L_x_1) ;  /* 0xfffffffc00d01947 */ /* 0x002fea000383ffff */
.L_x_0:
[----:B------:R-:W-:Y:S06]  /*01f0*/  BAR.SYNC.DEFER_BLOCKING 0x0 ;  /* 0x0000000000007b1d */ /* 0x000fec0000010000 */
[----:B------:R-:W-:Y:S05]  /*0200*/  @P0 EXIT ;  /* 0x000000000000094d */ /* 0x000fea0003800000 */
[----:B------:R-:W1:Y:S01]  /*0210*/  S2UR UR5, SR_CgaCtaId ;  /* 0x00000000000579c3 */ /* 0x000e620000008800 */
[----:B------:R-:W-:-:S07]  /*0220*/  UMOV UR4, 0x400 ;  /* 0x0000040000047882 */ /* 0x000fce0000000000 */
[----:B0-----:R-:W0:Y:S01]  /*0230*/  LDC.64 R2, c[0x4][0x8] ;  /* 0x01000200ff027b82 */ /* 0x001e220000000a00 */
[----:B-1----:R-:W-:-:S09]  /*0240*/  ULEA UR4, UR5, UR4, 0x18 ;  /* 0x0000000405047291 */ /* 0x002fd2000f8ec0ff */
[----:B------:R-:W0:Y:S04]  /*0250*/  LDS R5, [UR4] ;  /* 0x00000004ff057984 */ /* 0x000e280008000800 */
[----:B0-----:R-:W-:Y:S01]  /*0260*/  STG.E desc[UR6][R2.64], R5 ;  /* 0x0000000502007986 */ /* 0x001fe2000c101906 */
[----:B------:R-:W-:Y:S05]  /*0270*/  EXIT ;  /* 0x000000000000794d */ /* 0x000fea0003800000 */
.L_x_2:
[----:B------:R-:W-:-:S00]  /*0280*/  BRA `(.L_x_2) ;  /* 0xfffffffc00fc7947 */ /* 0x000fc0000383ffff */
[----:B------:R-:W-:-:S00]  /*0290*/  NOP ;  /* 0x0000000000007918 */ /* 0x000fc00000000000 */
        /* <DEDUP_REMOVED lines=14> */
.L_x_15:


//--------------------- .text._Z34parallel_redution_block_branchlessv --------------------------
	.section	.text._Z34parallel_redution_block_branchlessv,"ax",@progbits
	.align	128
        .global         _Z34parallel_redution_block_branchlessv
        .type           _Z34parallel_redution_block_branchlessv,@function
        .size           _Z34parallel_redution_block_branchlessv,(.L_x_16 - _Z34parallel_redution_block_branchlessv)
        .other          _Z34parallel_redution_block_branchlessv,@"STO_CUDA_ENTRY STV_DEFAULT"
_Z34parallel_redution_block_branchlessv:
.text._Z34parallel_redution_block_branchlessv:
        /* <DEDUP_REMOVED lines=19> */
[----:B------:R-:W-:Y:S01]  /*0130*/  IMAD.SHL.U32 R0, R0, 0x2, RZ ;  /* 0x0000000200007824 */ /* 0x000fe200078e00ff */
[----:B------:R-:W-:-:S06]  /*0140*/  UMOV UR5, 0x1 ;  /* 0x0000000100057882 */ /* 0x000fcc0000000000 */
.L_x_4:
[----:B------:R-:W-:Y:S01]  /*0150*/  IMAD R4, R0, UR5, RZ ;  /* 0x0000000500047c24 */ /* 0x000fe2000f8e02ff */
[----:B------:R-:W-:Y:S04]  /*0160*/  BAR.SYNC.DEFER_BLOCKING 0x0 ;  /* 0x0000000000007b1d */ /* 0x000fe80000010000 */
[----:B------:R-:W-:-:S13]  /*0170*/  ISETP.GE.U32.AND P1, PT, R4, R7, PT ;  /* 0x000000070400720c */ /* 0x000fda0003f26070 */
[C---:B0-----:R-:W-:Y:S01]  /*0180*/  @!P1 VIADD R2, R4.reuse, UR5 ;  /* 0x0000000504029c36 */ /* 0x041fe20008000000 */
[----:B------:R-:W-:Y:S01]  /*0190*/  @!P1 LEA R3, R4, UR4, 0x2 ;  /* 0x0000000404039c11 */ /* 0x000fe2000f8e10ff */
[----:B------:R-:W-:-:S03]  /*01a0*/  USHF.L.U32 UR5, UR5, 0x1, URZ ;  /* 0x0000000105057899 */ /* 0x000fc600080006ff */
[----:B------:R-:W-:-:S06]  /*01b0*/  @!P1 LEA R2, R2, UR4, 0x2 ;  /* 0x0000000402029c11 */ /* 0x000fcc000f8e10ff */
[----:B------:R-:W-:Y:S04]  /*01c0*/  @!P1 LDS R2, [R2] ;  /* 0x0000000002029984 */ /* 0x000fe80000000800 */
[----:B------:R-:W0:Y:S02]  /*01d0*/  @!P1 LDS R5, [R3] ;  /* 0x0000000003059984 */ /* 0x000e240000000800 */
[----:B0-----:R-:W-:-:S05]  /*01e0*/  @!P1 IMAD.IADD R4, R2, 0x1, R5 ;  /* 0x0000000102049824 */ /* 0x001fca00078e0205 */
[----:B------:R1:W-:Y:S01]  /*01f0*/  @!P1 STS [R3], R4 ;  /* 0x0000000403009388 */ /* 0x0003e20000000800 */
[----:B------:R-:W-:Y:S01]  /*0200*/  BAR.SYNC.DEFER_BLOCKING 0x0 ;  /* 0x0000000000007b1d */ /* 0x000fe20000010000 */
[----:B------:R-:W-:-:S13]  /*0210*/  ISETP.LE.U32.AND P1, PT, R7, UR5, PT ;  /* 0x0000000507007c0c */ /* 0x000fda000bf23070 */
[----:B-1----:R-:W-:Y:S05]  /*0220*/  @!P1 BRA `(.L_x_4) ;  /* 0xfffffffc00c89947 */ /* 0x002fea000383ffff */
.L_x_3:
        /* <DEDUP_REMOVED lines=9> */
.L_x_5:
        /* <DEDUP_REMOVED lines=12> */
.L_x_16:


//--------------------- .text._Z23parallel_redution_blockv --------------------------
	.section	.text._Z23parallel_redution_blockv,"ax",@progbits
	.align	128
        .global         _Z23parallel_redution_blockv
        .type           _Z23parallel_redution_blockv,@function
        .size           _Z23parallel_redution_blockv,(.L_x_17 - _Z23parallel_redution_blockv)
        .other          _Z23parallel_redution_blockv,@"STO_CUDA_ENTRY STV_DEFAULT"
_Z23parallel_redution_blockv:
.text._Z23parallel_redution_blockv:
        /* <DEDUP_REMOVED lines=18> */
[----:B------:R-:W-:Y:S01]  /*0120*/  NOP ;  /* 0x0000000000007918 */ /* 0x000fe20000000000 */
[----:B------:R-:W-:Y:S05]  /*0130*/  @!P1 BRA `(.L_x_6) ;  /* 0x0000000000389947 */ /* 0x000fea0003800000 */
[----:B------:R-:W-:-:S07]  /*0140*/  IMAD.MOV.U32 R0, RZ, RZ, 0x1 ;  /* 0x00000001ff007424 */ /* 0x000fce00078e00ff */
.L_x_7:
[----:B------:R-:W-:Y:S01]  /*0150*/  IMAD.SHL.U32 R9, R0, 0x2, RZ ;  /* 0x0000000200097824 */ /* 0x000fe200078e00ff */
[----:B------:R-:W-:Y:S04]  /*0160*/  BAR.SYNC.DEFER_BLOCKING 0x0 ;  /* 0x0000000000007b1d */ /* 0x000fe80000010000 */
[----:B0-----:R-:W-:-:S04]  /*0170*/  IADD3 R2, PT, PT, R9, -0x1, RZ ;  /* 0xffffffff09027810 */ /* 0x001fc80007ffe0ff */
[----:B------:R-:W-:-:S13]  /*0180*/  LOP3.LUT P1, RZ, R2, R5, RZ, 0xc0, !PT ;  /* 0x0000000502ff7212 */ /* 0x000fda000782c0ff */
[----:B------:R-:W-:Y:S02]  /*0190*/  @!P1 IMAD R2, R0, 0x4, R7 ;  /* 0x0000000400029824 */ /* 0x000fe400078e0207 */
[----:B------:R-:W-:-:S04]  /*01a0*/  IMAD.MOV.U32 R0, RZ, RZ, R9 ;  /* 0x000000ffff007224 */ /* 0x000fc800078e0009 */
[----:B------:R-:W-:Y:S04]  /*01b0*/  @!P1 LDS R2, [R2] ;  /* 0x0000000002029984 */ /* 0x000fe80000000800 */
[----:B------:R-:W0:Y:S02]  /*01c0*/  @!P1 LDS R3, [R7] ;  /* 0x0000000007039984 */ /* 0x000e240000000800 */
[----:B0-----:R-:W-:-:S05]  /*01d0*/  @!P1 IADD3 R4, PT, PT, R2, R3, RZ ;  /* 0x0000000302049210 */ /* 0x001fca0007ffe0ff */
[----:B------:R1:W-:Y:S01]  /*01e0*/  @!P1 STS [R7], R4 ;  /* 0x0000000407009388 */ /* 0x0003e20000000800 */
[----:B------:R-:W-:Y:S01]  /*01f0*/  BAR.SYNC.DEFER_BLOCKING 0x0 ;  /* 0x0000000000007b1d */ /* 0x000fe20000010000 */
[----:B------:R-:W-:-:S13]  /*0200*/  ISETP.GE.U32.AND P1, PT, R9, R6, PT ;  /* 0x000000060900720c */ /* 0x000fda0003f26070 */
[----:B-1----:R-:W-:Y:S05]  /*0210*/  @!P1 BRA `(.L_x_7) ;  /* 0xfffffffc00cc9947 */ /* 0x002fea000383ffff */
.L_x_6:
        /* <DEDUP_REMOVED lines=9> */
.L_x_8:
        /* <DEDUP_REMOVED lines=13> */
.L_x_17:


//--------------------- .text._Z22parallel_redution_warpv --------------------------
	.section	.text._Z22parallel_redution_warpv,"ax",@progbits
	.align	128
        .global         _Z22parallel_redution_warpv
        .type           _Z22parallel_redution_warpv,@function
        .size           _Z22parallel_redution_warpv,(.L_x_18 - _Z22parallel_redution_warpv)
        .other          _Z22parallel_redution_warpv,@"STO_CUDA_ENTRY STV_DEFAULT"
_Z22parallel_redution_warpv:
.text._Z22parallel_redution_warpv:
[----:B------:R-:W-:Y:S01]  /*0000*/  LDC R1, c[0x0][0x37c] ;  /* 0x0000df00ff017b82 */ /* 0x000fe20000000800 */
[----:B------:R-:W0:Y:S07]  /*0010*/  S2R R8, SR_TID.X ;  /* 0x0000000000087919 */ /* 0x000e2e0000002100 */
[----:B------:R-:W0:Y:S01]  /*0020*/  S2UR UR8, SR_CTAID.X ;  /* 0x00000000000879c3 */ /* 0x000e220000002500 */
[----:B------:R-:W1:Y:S07]  /*0030*/  LDCU.64 UR6, c[0x0][0x358] ;  /* 0x00006b00ff0677ac */ /* 0x000e6e0008000a00 */
[----:B------:R-:W0:Y:S08]  /*0040*/  LDC R5, c[0x0][0x360] ;  /* 0x0000d800ff057b82 */ /* 0x000e300000000800 */
[----:B------:R-:W2:Y:S01]  /*0050*/  LDC.64 R2, c[0x4][RZ] ;  /* 0x01000000ff027b82 */ /* 0x000ea20000000a00 */
[----:B0-----:R-:W-:-:S04]  /*0060*/  IMAD R5, R5, UR8, R8 ;  /* 0x0000000805057c24 */ /* 0x001fc8000f8e0208 */
[----:B--2---:R-:W-:-:S06]  /*0070*/  IMAD.WIDE R2, R5, 0x4, R2 ;  /* 0x0000000405027825 */ /* 0x004fcc00078e0202 */
[----:B-1----:R-:W2:Y:S01]  /*0080*/  LDG.E R2, desc[UR6][R2.64] ;  /* 0x0000000602027981 */ /* 0x002ea2000c1e1900 */
[----:B------:R-:W-:Y:S01]  /*0090*/  BSSY.RECONVERGENT B0, `(.L_x_9) ;  /* 0x000001a000007945 */ /* 0x000fe20003800200 */
[----:B------:R-:W-:Y:S06]  /*00a0*/  BAR.SYNC.DEFER_BLOCKING 0x0 ;  /* 0x0000000000007b1d */ /* 0x000fec0000010000 */
[----:B--2---:R-:W0:Y:S02]  /*00b0*/  SHFL.DOWN PT, R7, R2, 0x10, 0x1f ;  /* 0x0a001f0002077f89 */ /* 0x004e2400000e0000 */
[----:B0-----:R-:W-:-:S05]  /*00c0*/  IMAD.IADD R7, R2, 0x1, R7 ;  /* 0x0000000102077824 */ /* 0x001fca00078e0207 */
[----:B------:R-:W0:Y:S02]  /*00d0*/  SHFL.DOWN PT, R0, R7, 0x8, 0x1f ;  /* 0x09001f0007007f89 */ /* 0x000e2400000e0000 */
[----:B0-----:R-:W-:-:S05]  /*00e0*/  IMAD.IADD R4, R7, 0x1, R0 ;  /* 0x0000000107047824 */ /* 0x001fca00078e0200 */
[----:B------:R-:W0:Y:S02]  /*00f0*/  SHFL.DOWN PT, R9, R4, 0x4, 0x1f ;  /* 0x08801f0004097f89 */ /* 0x000e2400000e0000 */
[----:B0-----:R-:W-:-:S05]  /*0100*/  IADD3 R9, PT, PT, R4, R9, RZ ;  /* 0x0000000904097210 */ /* 0x001fca0007ffe0ff */
[----:B------:R-:W0:Y:S02]  /*0110*/  SHFL.DOWN PT, R0, R9, 0x2, 0x1f ;  /* 0x08401f0009007f89 */ /* 0x000e2400000e0000 */
[----:B0-----:R-:W-:Y:S01]  /*0120*/  IMAD.IADD R6, R9, 0x1, R0 ;  /* 0x0000000109067824 */ /* 0x001fe200078e0200 */
[----:B------:R-:W-:-:S04]  /*0130*/  LOP3.LUT R0, R8, 0x3e0, RZ, 0xc0, !PT ;  /* 0x000003e008007812 */ /* 0x000fc800078ec0ff */
[----:B------:R-:W0:Y:S01]  /*0140*/  SHFL.DOWN PT, R11, R6, 0x1, 0x1f ;  /* 0x08201f00060b7f89 */ /* 0x000e2200000e0000 */
[----:B------:R-:W-:-:S04]  /*0150*/  ISETP.NE.AND P1, PT, R5, R0, PT ;  /* 0x000000000500720c */ /* 0x000fc80003f25270 */
[----:B------:R-:W-:Y:S02]  /*0160*/  ISETP.NE.OR P0, PT, RZ, UR8, P1 ;  /* 0x00000008ff007c0c */ /* 0x000fe40008f05670 */
[----:B0-----:R-:W-:-:S07]  /*0170*/  IADD3 R11, PT, PT, R6, R11, RZ ;  /* 0x0000000b060b7210 */ /* 0x001fce0007ffe0ff */
[----:B------:R-:W-:Y:S05]  /*0180*/  @P1 BRA `(.L_x_10) ;  /* 0x0000000000281947 */ /* 0x000fea0003800000 */
[----:B------:R-:W0:Y:S01]  /*0190*/  S2R R0, SR_LANEID ;  /* 0x0000000000007919 */ /* 0x000e220000000000 */
[----:B------:R-:W1:Y:S08]  /*01a0*/  S2UR UR5, SR_CgaCtaId ;  /* 0x00000000000579c3 */ /* 0x000e700000008800 */
[----:B------:R-:W2:Y:S01]  /*01b0*/  REDUX.SUM UR9, R11 ;  /* 0x000000000b0973c4 */ /* 0x000ea2000000c000 */
[----:B------:R-:W-:-:S02]  /*01c0*/  VOTEU.ANY UR4, UPT, PT ;  /* 0x0000000000047886 */ /* 0x000fc400038e0100 */
[----:B------:R-:W-:-:S06]  /*01d0*/  UFLO.U32 UR4, UR4 ;  /* 0x00000004000472bd */ /* 0x000fcc00080e0000 */
[----:B0-----:R-:W-:Y:S01]  /*01e0*/  ISETP.EQ.U32.AND P1, PT, R0, UR4, PT ;  /* 0x0000000400007c0c */ /* 0x001fe2000bf22070 */
[----:B------:R-:W-:Y:S01]  /*01f0*/  UMOV UR4, 0x400 ;  /* 0x0000040000047882 */ /* 0x000fe20000000000 */
[----:B--2---:R-:W-:Y:S01]  /*0200*/  IMAD.U32 R0, RZ, RZ, UR9 ;  /* 0x00000009ff007e24 */ /* 0x004fe2000f8e00ff */
[----:B-1----:R-:W-:-:S10]  /*0210*/  ULEA UR4, UR5, UR4, 0x18 ;  /* 0x0000000405047291 */ /* 0x002fd4000f8ec0ff */
[----:B------:R0:W-:Y:S02]  /*0220*/  @P1 ATOMS.ADD RZ, [UR4], R0 ;  /* 0x00000000ffff198c */ /* 0x0001e40008000004 */
.L_x_10:
[----:B------:R-:W-:Y:S05]  /*0230*/  BSYNC.RECONVERGENT B0 ;  /* 0x0000000000007941 */ /* 0x000fea0003800200 */
.L_x_9:
[----:B------:R-:W-:Y:S05]  /*0240*/  @P0 EXIT ;  /* 0x000000000000094d */ /* 0x000fea0003800000 */
[----:B------:R-:W1:Y:S01]  /*0250*/  S2UR UR5, SR_CgaCtaId ;  /* 0x00000000000579c3 */ /* 0x000e620000008800 */
[----:B------:R-:W-:-:S07]  /*0260*/  UMOV UR4, 0x400 ;  /* 0x0000040000047882 */ /* 0x000fce0000000000 */
[----:B------:R-:W2:Y:S01]  /*0270*/  LDC.64 R2, c[0x4][0x8] ;  /* 0x01000200ff027b82 */ /* 0x000ea20000000a00 */
[----:B-1----:R-:W-:-:S09]  /*0280*/  ULEA UR4, UR5, UR4, 0x18 ;  /* 0x0000000405047291 */ /* 0x002fd2000f8ec0ff */
[----:B------:R-:W2:Y:S04]  /*0290*/  LDS R5, [UR4] ;  /* 0x00000004ff057984 */ /* 0x000ea80008000800 */
[----:B--2---:R-:W-:Y:S01]  /*02a0*/  STG.E desc[UR6][R2.64], R5 ;  /* 0x0000000502007986 */ /* 0x004fe2000c101906 */
[----:B------:R-:W-:Y:S05]  /*02b0*/  EXIT ;  /* 0x000000000000794d */ /* 0x000fea0003800000 */
.L_x_11:
        /* <DEDUP_REMOVED lines=12> */
.L_x_18:


//--------------------- .text._Z13read_last_runf  --------------------------
	.section	.text._Z13read_last_runf,"ax",@progbits
	.align	128
        .global         _Z13read_last_runf
        .type           _Z13read_last_runf,@function
        .size           _Z13read_last_runf,(.L_x_19 - _Z13read_last_runf)
        .other          _Z13read_last_runf,@"STO_CUDA_ENTRY STV_DEFAULT"
_Z13read_last_runf:
.text._Z13read_last_runf:
[----:B------:R-:W0:Y:S08]  /*0000*/  LDC R1, c[0x0][0x37c] ;  /* 0x0000df00ff017b82 */ /* 0x000e300000000800 */
[----:B------:R-:W1:Y:S01]  /*0010*/  LDC.64 R2, c[0x4][0x8] ;  /* 0x01000200ff027b82 */ /* 0x000e620000000a00 */
[----:B------:R-:W1:Y:S01]  /*0020*/  LDCU.64 UR36, c[0x0][0x358] ;  /* 0x00006b00ff2477ac */ /* 0x000e620008000a00 */
[----:B0-----:R-:W-:Y:S01]  /*0030*/  VIADD R1, R1, 0xfffffff0 ;  /* 0xfffffff001017836 */ /* 0x001fe20000000000 */
[----:B------:R-:W0:Y:S01]  /*0040*/  LDCU UR4, c[0x0][0x380] ;  /* 0x00007000ff0477ac */ /* 0x000e220008000800 */
[----:B------:R-:W2:Y:S01]  /*0050*/  LDCU.64 UR6, c[0x4][0x10] ;  /* 0x01000200ff0677ac */ /* 0x000ea20008000a00 */
[----:B-1----:R-:W3:Y:S01]  /*0060*/  LDG.E R2, desc[UR36][R2.64] ;  /* 0x0000002402027981 */ /* 0x002ee2000c1e1900 */
[----:B0-----:R-:W0:Y:S01]  /*0070*/  F2F.F64.F32 R8, UR4 ;  /* 0x0000000400087d10 */ /* 0x001e220008201800 */
[----:B------:R-:W-:Y:S01]  /*0080*/  MOV R0, 0x18 ;  /* 0x0000001800007802 */ /* 0x000fe20000000f00 */
[----:B------:R-:W1:Y:S01]  /*0090*/  LDCU UR4, c[0x0][0x2f8] ;  /* 0x00005f00ff0477ac */ /* 0x000e620008000800 */
[----:B--2---:R-:W-:Y:S01]  /*00a0*/  IMAD.U32 R4, RZ, RZ, UR6 ;  /* 0x00000006ff047e24 */ /* 0x004fe2000f8e00ff */
[----:B------:R-:W-:Y:S01]  /*00b0*/  MOV R5, UR7 ;  /* 0x0000000700057c02 */ /* 0x000fe20008000f00 */
[----:B------:R2:W4:Y:S01]  /*00c0*/  LDC.64 R10, c[0x4][R0] ;  /* 0x01000000000a7b82 */ /* 0x0005220000000a00 */
[----:B------:R-:W5:Y:S01]  /*00d0*/  LDCU UR5, c[0x0][0x2fc] ;  /* 0x00005f80ff0577ac */ /* 0x000f620008000800 */
[----:B0-----:R2:W-:Y:S01]  /*00e0*/  STL.64 [R1+0x8], R8 ;  /* 0x0000080801007387 */ /* 0x0015e20000100a00 */
[----:B-1----:R-:W-:-:S05]  /*00f0*/  IADD3 R6, P0, PT, R1, UR4, RZ ;  /* 0x0000000401067c10 */ /* 0x002fca000ff1e0ff */
[----:B-----5:R-:W-:Y:S01]  /*0100*/  IMAD.X R7, RZ, RZ, UR5, P0 ;  /* 0x00000005ff077e24 */ /* 0x020fe200080e06ff */
[----:B---34-:R2:W-:Y:S07]  /*0110*/  STL [R1], R2 ;  /* 0x0000000201007387 */ /* 0x0185ee0000100800 */
[----:B------:R-:W-:-:S07]  /*0120*/  LEPC R20, `(.L_x_12) ;  /* 0x000000001014794e */ /* 0x000fce0000000000 */
[----:B--2---:R-:W-:Y:S05]  /*0130*/  CALL.ABS.NOINC R10 ;  /* 0x000000000a007343 */ /* 0x004fea0003c00000 */
.L_x_12:
[----:B------:R-:W0:Y:S01]  /*0140*/  LDC.64 R2, c[0x4][0x8] ;  /* 0x01000200ff027b82 */ /* 0x000e220000000a00 */
[----:B------:R-:W-:-:S05]  /*0150*/  MOV R5, 0xffffffff ;  /* 0xffffffff00057802 */ /* 0x000fca0000000f00 */
[----:B0-----:R-:W-:Y:S01]  /*0160*/  STG.E desc[UR36][R2.64], R5 ;  /* 0x0000000502007986 */ /* 0x001fe2000c101924 */
[----:B------:R-:W-:Y:S05]  /*0170*/  EXIT ;  /* 0x000000000000794d */ /* 0x000fea0003800000 */
.L_x_13:
        /* <DEDUP_REMOVED lines=16> */
.L_x_19:


//--------------------- .text._Z4fillv            --------------------------
	.section	.text._Z4fillv,"ax",@progbits
	.align	128
        .global         _Z4fillv
        .type           _Z4fillv,@function
        .size           _Z4fillv,(.L_x_20 - _Z4fillv)
        .other          _Z4fillv,@"STO_CUDA_ENTRY STV_DEFAULT"
_Z4fillv:
.text._Z4fillv:
[----:B------:R-:W-:Y:S08]  /*0000*/  LDC R1, c[0x0][0x37c] ;  /* 0x0000df00ff017b82 */ /* 0x000ff00000000800 */
[----:B------:R-:W0:Y:S01]  /*0010*/  LDC.64 R2, c[0x4][RZ] ;  /* 0x01000000ff027b82 */ /* 0x000e220000000a00 */
[----:B------:R-:W0:Y:S01]  /*0020*/  LDCU.64 UR4, c[0x0][0x358] ;  /* 0x00006b00ff0477ac */ /* 0x000e220008000a00 */
[----:B------:R-:W-:Y:S01]  /*0030*/  HFMA2 R13, -RZ, RZ, 0, 4.76837158203125e-07 ;  /* 0x00000008ff0d7431 */ /* 0x000fe200000001ff */
[----:B------:R-:W-:Y:S01]  /*0040*/  MOV R9, 0x4 ;  /* 0x0000000400097802 */ /* 0x000fe20000000f00 */
[----:B------:R-:W-:Y:S01]  /*0050*/  HFMA2 R7, -RZ, RZ, 0, 1.1920928955078125e-07 ;  /* 0x00000002ff077431 */ /* 0x000fe200000001ff */
[----:B------:R-:W-:Y:S01]  /*0060*/  MOV R17, 0xc ;  /* 0x0000000c00117802 */ /* 0x000fe20000000f00 */
[----:B------:R-:W-:-:S02]  /*0070*/  IMAD.MOV.U32 R19, RZ, RZ, 0xe ;  /* 0x0000000eff137424 */ /* 0x000fc400078e00ff */
[----:B------:R-:W-:Y:S01]  /*0080*/  HFMA2 R21, -RZ, RZ, 0, 9.5367431640625e-07 ;  /* 0x00000010ff157431 */ /* 0x000fe200000001ff */
[----:B------:R-:W1:Y:S01]  /*0090*/  LDC.64 R4, c[0x4][RZ] ;  /* 0x01000000ff047b82 */ /* 0x000e620000000a00 */
[----:B------:R-:W-:Y:S01]  /*00a0*/  MOV R23, 0x14 ;  /* 0x0000001400177802 */ /* 0x000fe20000000f00 */
[----:B------:R-:W-:Y:S02]  /*00b0*/  IMAD.MOV.U32 R11, RZ, RZ, 0x6 ;  /* 0x00000006ff0b7424 */ /* 0x000fe400078e00ff */
[----:B------:R-:W-:Y:S02]  /*00c0*/  HFMA2 R27, -RZ, RZ, 0, 1.50203704833984375e-05 ;  /* 0x000000fcff1b7431 */ /* 0x000fe400000001ff */
[----:B------:R-:W-:Y:S02]  /*00d0*/  IMAD.MOV.U32 R15, RZ, RZ, 0xa ;  /* 0x0000000aff0f7424 */ /* 0x000fe400078e00ff */
[----:B------:R-:W-:Y:S01]  /*00e0*/  IMAD.MOV.U32 R25, RZ, RZ, 0x16 ;  /* 0x00000016ff197424 */ /* 0x000fe200078e00ff */
[----:B0-----:R-:W-:Y:S04]  /*00f0*/  STG.E desc[UR4][R2.64], RZ ;  /* 0x000000ff02007986 */ /* 0x001fe8000c101904 */
[----:B-1----:R0:W-:Y:S04]  /*0100*/  STG.E desc[UR4][R4.64+0x10], R13 ;  /* 0x0000100d04007986 */ /* 0x0021e8000c101904 */
[----:B------:R1:W-:Y:S04]  /*0110*/  STG.E desc[UR4][R4.64+0x4], R7 ;  /* 0x0000040704007986 */ /* 0x0003e8000c101904 */
[----:B------:R2:W-:Y:S01]  /*0120*/  STG.E desc[UR4][R4.64+0x8], R9 ;  /* 0x0000080904007986 */ /* 0x0005e2000c101904 */
[----:B0-----:R-:W-:-:S03]  /*0130*/  MOV R13, 0x1c ;  /* 0x0000001c000d7802 */ /* 0x001fc60000000f00 */
[----:B------:R0:W-:Y:S01]  /*0140*/  STG.E desc[UR4][R4.64+0x18], R17 ;  /* 0x0000181104007986 */ /* 0x0001e2000c101904 */
[----:B-1----:R-:W-:-:S03]  /*0150*/  IMAD.MOV.U32 R7, RZ, RZ, 0x12 ;  /* 0x00000012ff077424 */ /* 0x002fc600078e00ff */
[----:B------:R1:W-:Y:S01]  /*0160*/  STG.E desc[UR4][R4.64+0x1c], R19 ;  /* 0x00001c1304007986 */ /* 0x0003e2000c101904 */
[----:B--2---:R-:W-:-:S03]  /*0170*/  HFMA2 R9, -RZ, RZ, 0, 1.430511474609375e-06 ;  /* 0x00000018ff097431 */ /* 0x004fc600000001ff */
[----:B------:R2:W-:Y:S01]  /*0180*/  STG.E desc[UR4][R4.64+0x28], R23 ;  /* 0x0000281704007986 */ /* 0x0005e2000c101904 */
[----:B0-----:R-:W-:-:S03]  /*0190*/  HFMA2 R17, -RZ, RZ, 0, 1.9073486328125e-06 ;  /* 0x00000020ff117431 */ /* 0x001fc600000001ff */
[----:B------:R0:W-:Y:S01]  /*01a0*/  STG.E desc[UR4][R4.64+0x38], R13 ;  /* 0x0000380d04007986 */ /* 0x0001e2000c101904 */
[----:B-1----:R-:W-:-:S03]  /*01b0*/  MOV R19, 0x24 ;  /* 0x0000002400137802 */ /* 0x002fc60000000f00 */
[----:B------:R1:W-:Y:S01]  /*01c0*/  STG.E desc[UR4][R4.64+0xc], R11 ;  /* 0x00000c0b04007986 */ /* 0x0003e2000c101904 */
[----:B--2---:R-:W-:-:S03]  /*01d0*/  HFMA2 R23, -RZ, RZ, 0, 2.384185791015625e-06 ;  /* 0x00000028ff177431 */ /* 0x004fc600000001ff */
[----:B------:R2:W-:Y:S04]  /*01e0*/  STG.E desc[UR4][R4.64+0x14], R15 ;  /* 0x0000140f04007986 */ /* 0x0005e8000c101904 */
[----:B------:R3:W-:Y:S01]  /*01f0*/  STG.E desc[UR4][R4.64+0x20], R21 ;  /* 0x0000201504007986 */ /* 0x0007e2000c101904 */
[----:B0-----:R-:W-:-:S03]  /*0200*/  HFMA2 R13, -RZ, RZ, 0, 2.86102294921875e-06 ;  /* 0x00000030ff0d7431 */ /* 0x001fc600000001ff */
[----:B------:R0:W-:Y:S01]  /*0210*/  STG.E desc[UR4][R4.64+0x24], R7 ;  /* 0x0000240704007986 */ /* 0x0001e2000c101904 */
[----:B-1----:R-:W-:-:S03]  /*0220*/  IMAD.MOV.U32 R11, RZ, RZ, 0x1a ;  /* 0x0000001aff0b7424 */ /* 0x002fc600078e00ff */
[----:B------:R1:W-:Y:S01]  /*0230*/  STG.E desc[UR4][R4.64+0x2c], R25 ;  /* 0x00002c1904007986 */ /* 0x0003e2000c101904 */
[----:B--2---:R-:W-:Y:S02]  /*0240*/  IMAD.MOV.U32 R15, RZ, RZ, 0x1e ;  /* 0x0000001eff0f7424 */ /* 0x004fe400078e00ff */
[----:B---3--:R-:W-:Y:S01]  /*0250*/  IMAD.MOV.U32 R21, RZ, RZ, 0x26 ;  /* 0x00000026ff157424 */ /* 0x008fe200078e00ff */
[----:B------:R2:W-:Y:S01]  /*0260*/  STG.E desc[UR4][R4.64+0x30], R9 ;  /* 0x0000300904007986 */ /* 0x0005e2000c101904 */
[----:B0-----:R-:W-:-:S03]  /*0270*/  IMAD.MOV.U32 R7, RZ, RZ, 0x22 ;  /* 0x00000022ff077424 */ /* 0x001fc600078e00ff */
[----:B------:R0:W-:Y:S01]  /*0280*/  STG.E desc[UR4][R4.64+0x48], R19 ;  /* 0x0000481304007986 */ /* 0x0001e2000c101904 */
[----:B-1----:R-:W-:-:S03]  /*0290*/  IMAD.MOV.U32 R25, RZ, RZ, 0x2a ;  /* 0x0000002aff197424 */ /* 0x002fc600078e00ff */
[----:B------:R1:W-:Y:S01]  /*02a0*/  STG.E desc[UR4][R4.64+0x34], R11 ;  /* 0x0000340b04007986 */ /* 0x0003e2000c101904 */
[----:B--2---:R-:W-:-:S03]  /*02b0*/  MOV R9, 0x2c ;  /* 0x0000002c00097802 */ /* 0x004fc60000000f00 */
[----:B------:R2:W-:Y:S01]  /*02c0*/  STG.E desc[UR4][R4.64+0x3c], R15 ;  /* 0x00003c0f04007986 */ /* 0x0005e2000c101904 */
[----:B0-----:R-:W-:-:S03]  /*02d0*/  HFMA2 R19, -RZ, RZ, 0, 3.337860107421875e-06 ;  /* 0x00000038ff137431 */ /* 0x001fc600000001ff */
[----:B------:R0:W-:Y:S01]  /*02e0*/  STG.E desc[UR4][R4.64+0x40], R17 ;  /* 0x0000401104007986 */ /* 0x0001e2000c101904 */
[----:B-1----:R-:W-:-:S03]  /*02f0*/  IMAD.MOV.U32 R11, RZ, RZ, 0x2e ;  /* 0x0000002eff0b7424 */ /* 0x002fc600078e00ff */
[----:B------:R1:W-:Y:S04]  /*0300*/  STG.E desc[UR4][R4.64+0x44], R7 ;  /* 0x0000440704007986 */ /* 0x0003e8000c101904 */
[----:B------:R3:W-:Y:S01]  /*0310*/  STG.E desc[UR4][R4.64+0x4c], R21 ;  /* 0x00004c1504007986 */ /* 0x0007e2000c101904 */
[----:B--2---:R-:W-:-:S03]  /*0320*/  IMAD.MOV.U32 R15, RZ, RZ, 0x32 ;  /* 0x00000032ff0f7424 */ /* 0x004fc600078e00ff */
[----:B------:R2:W-:Y:S01]  /*0330*/  STG.E desc[UR4][R4.64+0x50], R23 ;  /* 0x0000501704007986 */ /* 0x0005e2000c101904 */
[----:B0-----:R-:W-:-:S03]  /*0340*/  MOV R17, 0x34 ;  /* 0x0000003400117802 */ /* 0x001fc60000000f00 */
[----:B------:R0:W-:Y:S01]  /*0350*/  STG.E desc[UR4][R4.64+0x54], R25 ;  /* 0x0000541904007986 */ /* 0x0001e2000c101904 */
[----:B-1----:R-:W-:-:S03]  /*0360*/  IMAD.MOV.U32 R7, RZ, RZ, 0x36 ;  /* 0x00000036ff077424 */ /* 0x002fc600078e00ff */
[----:B------:R1:W-:Y:S01]  /*0370*/  STG.E desc[UR4][R4.64+0x60], R13 ;  /* 0x0000600d04007986 */ /* 0x0003e2000c101904 */
[----:B---3--:R-:W-:Y:S01]  /*0380*/  IMAD.MOV.U32 R21, RZ, RZ, 0x3a ;  /* 0x0000003aff157424 */ /* 0x008fe200078e00ff */
[----:B--2---:R-:W-:Y:S02]  /*0390*/  MOV R23, 0x3c ;  /* 0x0000003c00177802 */ /* 0x004fe40000000f00 */
[----:B------:R2:W-:Y:S01]  /*03a0*/  STG.E desc[UR4][R4.64+0x58], R9 ;  /* 0x0000580904007986 */ /* 0x0005e2000c101904 */
[----:B0-----:R-:W-:-:S03]  /*03b0*/  IMAD.MOV.U32 R25, RZ, RZ, 0x3e ;  /* 0x0000003eff197424 */ /* 0x001fc600078e00ff */
[----:B------:R0:W-:Y:S01]  /*03c0*/  STG.E desc[UR4][R4.64+0x5c], R11 ;  /* 0x00005c0b04007986 */ /* 0x0001e2000c101904 */
[----:B-1----:R-:W-:-:S03]  /*03d0*/  IMAD.MOV.U32 R13, RZ, RZ, 0x44 ;  /* 0x00000044ff0d7424 */ /* 0x002fc600078e00ff */
[----:B------:R1:W-:Y:S01]  /*03e0*/  STG.E desc[UR4][R4.64+0x64], R15 ;  /* 0x0000640f04007986 */ /* 0x0003e2000c101904 */
[----:B--2---:R-:W-:-:S03]  /*03f0*/  IMAD.MOV.U32 R9, RZ, RZ, 0x40 ;  /* 0x00000040ff097424 */ /* 0x004fc600078e00ff */
[----:B------:R2:W-:Y:S01]  /*0400*/  STG.E desc[UR4][R4.64+0x68], R17 ;  /* 0x0000681104007986 */ /* 0x0005e2000c101904 */
[----:B0-----:R-:W-:-:S03]  /*0410*/  MOV R11, 0x42 ;  /* 0x00000042000b7802 */ /* 0x001fc60000000f00 */
[----:B------:R0:W-:Y:S01]  /*0420*/  STG.E desc[UR4][R4.64+0x6c], R7 ;  /* 0x00006c0704007986 */ /* 0x0001e2000c101904 */
[----:B-1----:R-:W-:-:S03]  /*0430*/  HFMA2 R15, -RZ, RZ, 0, 4.17232513427734375e-06 ;  /* 0x00000046ff0f7431 */ /* 0x002fc600000001ff */
[----:B------:R1:W-:Y:S04]  /*0440*/  STG.E desc[UR4][R4.64+0x70], R19 ;  /* 0x0000701304007986 */ /* 0x0003e8000c101904 */
[----:B------:R3:W-:Y:S01]  /*0450*/  STG.E desc[UR4][R4.64+0x74], R21 ;  /* 0x0000741504007986 */ /* 0x0007e2000c101904 */
[----:B--2---:R-:W-:-:S03]  /*0460*/  IMAD.MOV.U32 R17, RZ, RZ, 0x4c ;  /* 0x0000004cff117424 */ /* 0x004fc600078e00ff */
[----:B------:R2:W-:Y:S01]  /*0470*/  STG.E desc[UR4][R4.64+0x78], R23 ;  /* 0x0000781704007986 */ /* 0x0005e2000c101904 */
[----:B0-----:R-:W-:-:S03]  /*0480*/  MOV R7, 0x4a ;  /* 0x0000004a00077802 */ /* 0x001fc60000000f00 */
[----:B------:R0:W-:Y:S01]  /*0490*/  STG.E desc[UR4][R4.64+0x7c], R25 ;  /* 0x00007c1904007986 */ /* 0x0001e2000c101904 */
[----:B-1----:R-:W-:-:S03]  /*04a0*/  HFMA2 R19, -RZ, RZ, 0, 4.64916229248046875e-06 ;  /* 0x0000004eff137431 */ /* 0x002fc600000001ff */
[----:B------:R1:W-:Y:S01]  /*04b0*/  STG.E desc[UR4][R2.64+0x88], R13 ;  /* 0x0000880d02007986 */ /* 0x0003e2000c101904 */
[----:B---3--:R-:W-:-:S03]  /*04c0*/  IMAD.MOV.U32 R21, RZ, RZ, 0x50 ;  /* 0x00000050ff157424 */ /* 0x008fc600078e00ff */
[----:B------:R3:W-:Y:S01]  /*04d0*/  STG.E desc[UR4][R2.64+0x80], R9 ;  /* 0x0000800902007986 */ /* 0x0007e2000c101904 */
[----:B--2---:R-:W-:-:S03]  /*04e0*/  MOV R23, 0x5a ;  /* 0x0000005a00177802 */ /* 0x004fc60000000f00 */
[----:B------:R2:W-:Y:S01]  /*04f0*/  STG.E desc[UR4][R2.64+0x94], R7 ;  /* 0x0000940702007986 */ /* 0x0005e2000c101904 */
[----:B0-----:R-:W-:Y:S02]  /*0500*/  IMAD.MOV.U32 R5, RZ, RZ, 0x48 ;  /* 0x00000048ff057424 */ /* 0x001fe400078e00ff */
[----:B-1----:R-:W-:Y:S01]  /*0510*/  HFMA2 R13, -RZ, RZ, 0, 5.12599945068359375e-06 ;  /* 0x00000056ff0d7431 */ /* 0x002fe200000001ff */
[----:B------:R0:W-:Y:S01]  /*0520*/  STG.E desc[UR4][R2.64+0x9c], R19 ;  /* 0x00009c1302007986 */ /* 0x0001e2000c101904 */
[----:B---3--:R-:W-:-:S03]  /*0530*/  MOV R9, 0x52 ;  /* 0x0000005200097802 */ /* 0x008fc60000000f00 */
[----:B------:R1:W-:Y:S01]  /*0540*/  STG.E desc[UR4][R2.64+0xb4], R23 ;  /* 0x0000b41702007986 */ /* 0x0003e2000c101904 */
[----:B--2---:R-:W-:-:S03]  /*0550*/  HFMA2 R7, -RZ, RZ, 0, 5.60283660888671875e-06 ;  /* 0x0000005eff077431 */ /* 0x004fc600000001ff */
[----:B------:R2:W-:Y:S04]  /*0560*/  STG.E desc[UR4][R2.64+0xa4], R9 ;  /* 0x0000a40902007986 */ /* 0x0005e8000c101904 */
[----:B------:R3:W-:Y:S01]  /*0570*/  STG.E desc[UR4][R2.64+0xac], R13 ;  /* 0x0000ac0d02007986 */ /* 0x0007e2000c101904 */
[----:B0-----:R-:W-:Y:S01]  /*0580*/  MOV R19, 0x62 ;  /* 0x0000006200137802 */ /* 0x001fe20000000f00 */
[----:B-1----:R-:W-:Y:S02]  /*0590*/  HFMA2 R23, -RZ, RZ, 0, 6.55651092529296875e-06 ;  /* 0x0000006eff177431 */ /* 0x002fe400000001ff */
[----:B------:R0:W-:Y:S01]  /*05a0*/  STG.E desc[UR4][R2.64+0x84], R11 ;  /* 0x0000840b02007986 */ /* 0x0001e2000c101904 */
[----:B--2---:R-:W-:-:S03]  /*05b0*/  HFMA2 R9, -RZ, RZ, 0, 6.07967376708984375e-06 ;  /* 0x00000066ff097431 */ /* 0x004fc600000001ff */
[----:B------:R1:W-:Y:S01]  /*05c0*/  STG.E desc[UR4][R2.64+0x8c], R15 ;  /* 0x00008c0f02007986 */ /* 0x0003e2000c101904 */
[----:B---3--:R-:W-:-:S03]  /*05d0*/  MOV R13, 0x6a ;  /* 0x0000006a000d7802 */ /* 0x008fc60000000f00 */
[----:B------:R2:W-:Y:S01]  /*05e0*/  STG.E desc[UR4][R2.64+0xc4], R19 ;  /* 0x0000c41302007986 */ /* 0x0005e2000c101904 */
[----:B0-----:R-:W-:-:S03]  /*05f0*/  IMAD.MOV.U32 R11, RZ, RZ, 0x54 ;  /* 0x00000054ff0b7424 */ /* 0x001fc600078e00ff */
[----:B------:R0:W-:Y:S01]  /*0600*/  STG.E desc[UR4][R2.64+0xd4], R13 ;  /* 0x0000d40d02007986 */ /* 0x0001e2000c101904 */
[----:B-1----:R-:W-:-:S03]  /*0610*/  IMAD.MOV.U32 R15, RZ, RZ, 0x58 ;  /* 0x00000058ff0f7424 */ /* 0x002fc600078e00ff */
[----:B------:R1:W-:Y:S01]  /*0620*/  STG.E desc[UR4][R2.64+0x90], R5 ;  /* 0x0000900502007986 */ /* 0x0003e2000c101904 */
[----:B--2---:R-:W-:-:S03]  /*0630*/  HFMA2 R19, -RZ, RZ, 0, 7.03334808349609375e-06 ;  /* 0x00000076ff137431 */ /* 0x004fc600000001ff */
[----:B------:R2:W-:Y:S01]  /*0640*/  STG.E desc[UR4][R2.64+0x98], R17 ;  /* 0x0000981102007986 */ /* 0x0005e2000c101904 */
[----:B0-----:R-:W-:-:S03]  /*0650*/  HFMA2 R13, -RZ, RZ, 0, 7.51018524169921875e-06 ;  /* 0x0000007eff0d7431 */ /* 0x001fc600000001ff */
[----:B------:R0:W-:Y:S01]  /*0660*/  STG.E desc[UR4][R2.64+0xa0], R21 ;  /* 0x0000a01502007986 */ /* 0x0001e2000c101904 */
[----:B-1----:R-:W-:-:S03]  /*0670*/  IMAD.MOV.U32 R5, RZ, RZ, 0x5c ;  /* 0x0000005cff057424 */ /* 0x002fc600078e00ff */
[----:B------:R1:W-:Y:S01]  /*0680*/  STG.E desc[UR4][R2.64+0xa8], R11 ;  /* 0x0000a80b02007986 */ /* 0x0003e2000c101904 */
[----:B--2---:R-:W-:-:S03]  /*0690*/  IMAD.MOV.U32 R17, RZ, RZ, 0x60 ;  /* 0x00000060ff117424 */ /* 0x004fc600078e00ff */
[----:B------:R2:W-:Y:S04]  /*06a0*/  STG.E desc[UR4][R2.64+0xb0], R15 ;  /* 0x0000b00f02007986 */ /* 0x0005e8000c101904 */
[----:B------:R3:W-:Y:S01]  /*06b0*/  STG.E desc[UR4][R2.64+0xbc], R7 ;  /* 0x0000bc0702007986 */ /* 0x0007e2000c101904 */
[----:B0-----:R-:W-:-:S03]  /*06c0*/  IMAD.MOV.U32 R21, RZ, RZ, 0x64 ;  /* 0x00000064ff157424 */ /* 0x001fc600078e00ff */
[----:B------:R0:W-:Y:S01]  /*06d0*/  STG.E desc[UR4][R2.64+0xcc], R9 ;  /* 0x0000cc0902007986 */ /* 0x0001e2000c101904 */
[----:B-1----:R-:W-:-:S03]  /*06e0*/  IMAD.MOV.U32 R11, RZ, RZ, 0x68 ;  /* 0x00000068ff0b7424 */ /* 0x002fc600078e00ff */
[----:B------:R1:W-:Y:S01]  /*06f0*/  STG.E desc[UR4][R2.64+0xdc], R23 ;  /* 0x0000dc1702007986 */ /* 0x0003e2000c101904 */
[----:B--2---:R-:W-:Y:S01]  /*0700*/  IMAD.MOV.U32 R15, RZ, RZ, 0x6c ;  /* 0x0000006cff0f7424 */ /* 0x004fe200078e00ff */
[----:B---3--:R-:W-:Y:S02]  /*0710*/  MOV R7, 0x72 ;  /* 0x0000007200077802 */ /* 0x008fe40000000f00 */
[----:B------:R2:W-:Y:S01]  /*0720*/  STG.E desc[UR4][R2.64+0xb8], R5 ;  /* 0x0000b80502007986 */ /* 0x0005e2000c101904 */
[----:B0-----:R-:W-:-:S03]  /*0730*/  MOV R9, 0x7a ;  /* 0x0000007a00097802 */ /* 0x001fc60000000f00 */
[----:B------:R0:W-:Y:S01]  /*0740*/  STG.E desc[UR4][R2.64+0xc0], R17 ;  /* 0x0000c01102007986 */ /* 0x0001e2000c101904 */
[----:B-1----:R-:W-:-:S03]  /*0750*/  MOV R23, 0x82 ;  /* 0x0000008200177802 */ /* 0x002fc60000000f00 */
[----:B------:R1:W-:Y:S04]  /*0760*/  STG.E desc[UR4][R2.64+0xc8], R21 ;  /* 0x0000c81502007986 */ /* 0x0003e8000c101904 */
[----:B------:R3:W-:Y:S01]  /*0770*/  STG.E desc[UR4][R2.64+0xd0], R11 ;  /* 0x0000d00b02007986 */ /* 0x0007e2000c101904 */
[----:B--2---:R-:W-:-:S03]  /*0780*/  IMAD.MOV.U32 R5, RZ, RZ, 0x70 ;  /* 0x00000070ff057424 */ /* 0x004fc600078e00ff */
[----:B------:R2:W-:Y:S01]  /*0790*/  STG.E desc[UR4][R2.64+0xd8], R15 ;  /* 0x0000d80f02007986 */ /* 0x0005e2000c101904 */
[----:B0-----:R-:W-:-:S03]  /*07a0*/  IMAD.MOV.U32 R17, RZ, RZ, 0x74 ;  /* 0x00000074ff117424 */ /* 0x001fc600078e00ff */
[----:B------:R0:W-:Y:S01]  /*07b0*/  STG.E desc[UR4][R2.64+0xe4], R7 ;  /* 0x0000e40702007986 */ /* 0x0001e2000c101904 */
[----:B-1----:R-:W-:-:S03]  /*07c0*/  IMAD.MOV.U32 R21, RZ, RZ, 0x78 ;  /* 0x00000078ff157424 */ /* 0x002fc600078e00ff */
[----:B------:R1:W-:Y:S01]  /*07d0*/  STG.E desc[UR4][R2.64+0xec], R19 ;  /* 0x0000ec1302007986 */ /* 0x0003e2000c101904 */
[----:B---3--:R-:W-:-:S03]  /*07e0*/  IMAD.MOV.U32 R11, RZ, RZ, 0x7c ;  /* 0x0000007cff0b7424 */ /* 0x008fc600078e00ff */
[----:B------:R3:W-:Y:S01]  /*07f0*/  STG.E desc[UR4][R2.64+0xf4], R9 ;  /* 0x0000f40902007986 */ /* 0x0007e2000c101904 */
[----:B--2---:R-:W-:-:S03]  /*0800*/  IMAD.MOV.U32 R15, RZ, RZ, 0x80 ;  /* 0x00000080ff0f7424 */ /* 0x004fc600078e00ff */
[----:B------:R2:W-:Y:S01]  /*0810*/  STG.E desc[UR4][R2.64+0xfc], R13 ;  /* 0x0000fc0d02007986 */ /* 0x0005e2000c101904 */
[----:B0-----:R-:W-:-:S03]  /*0820*/  HFMA2 R7, -RZ, RZ, 0, 7.98702239990234375e-06 ;  /* 0x00000086ff077431 */ /* 0x001fc600000001ff */
[----:B------:R0:W-:Y:S01]  /*0830*/  STG.E desc[UR4][R2.64+0x104], R23 ;  /* 0x0001041702007986 */ /* 0x0001e2000c101904 */
[----:B-1----:R-:W-:Y:S01]  /*0840*/  MOV R19, 0x8a ;  /* 0x0000008a00137802 */ /* 0x002fe20000000f00 */
[----:B---3--:R-:W-:Y:S02]  /*0850*/  HFMA2 R9, -RZ, RZ, 0, 8.46385955810546875e-06 ;  /* 0x0000008eff097431 */ /* 0x008fe400000001ff */
[----:B------:R1:W-:Y:S01]  /*0860*/  STG.E desc[UR4][R2.64+0xe0], R5 ;  /* 0x0000e00502007986 */ /* 0x0003e2000c101904 */
[----:B--2---:R-:W-:-:S03]  /*0870*/  MOV R13, 0x92 ;  /* 0x00000092000d7802 */ /* 0x004fc60000000f00 */
[----:B------:R2:W-:Y:S01]  /*0880*/  STG.E desc[UR4][R2.64+0xe8], R17 ;  /* 0x0000e81102007986 */ /* 0x0005e2000c101904 */
[----:B0-----:R-:W-:-:S03]  /*0890*/  HFMA2 R23, -RZ, RZ, 0, 8.94069671630859375e-06 ;  /* 0x00000096ff177431 */ /* 0x001fc600000001ff */
[----:B------:R0:W-:Y:S04]  /*08a0*/  STG.E desc[UR4][R2.64+0xf0], R21 ;  /* 0x0000f01502007986 */ /* 0x0001e8000c101904 */
[----:B------:R3:W-:Y:S01]  /*08b0*/  STG.E desc[UR4][R2.64+0xf8], R11 ;  /* 0x0000f80b02007986 */ /* 0x0007e2000c101904 */
[----:B-1----:R-:W-:-:S03]  /*08c0*/  IMAD.MOV.U32 R5, RZ, RZ, 0x84 ;  /* 0x00000084ff057424 */ /* 0x002fc600078e00ff */
[----:B------:R1:W-:Y:S01]  /*08d0*/  STG.E desc[UR4][R2.64+0x100], R15 ;  /* 0x0001000f02007986 */ /* 0x0003e2000c101904 */
[----:B--2---:R-:W-:-:S03]  /*08e0*/  IMAD.MOV.U32 R17, RZ, RZ, 0x88 ;  /* 0x00000088ff117424 */ /* 0x004fc600078e00ff */
[----:B------:R2:W-:Y:S01]  /*08f0*/  STG.E desc[UR4][R2.64+0x114], R19 ;  /* 0x0001141302007986 */ /* 0x0005e2000c101904 */
[----:B0-----:R-:W-:-:S03]  /*0900*/  IMAD.MOV.U32 R21, RZ, RZ, 0x8c ;  /* 0x0000008cff157424 */ /* 0x001fc600078e00ff */
[----:B------:R0:W-:Y:S01]  /*0910*/  STG.E desc[UR4][R2.64+0x124], R13 ;  /* 0x0001240d02007986 */ /* 0x0001e2000c101904 */
[----:B---3--:R-:W-:Y:S02]  /*0920*/  IMAD.MOV.U32 R11, RZ, RZ, 0x90 ;  /* 0x00000090ff0b7424 */ /* 0x008fe400078e00ff */
[----:B-1----:R-:W-:Y:S01]  /*0930*/  IMAD.MOV.U32 R15, RZ, RZ, 0x94 ;  /* 0x00000094ff0f7424 */ /* 0x002fe200078e00ff */
[----:B------:R1:W-:Y:S01]  /*0940*/  STG.E desc[UR4][R2.64+0x10c], R7 ;  /* 0x00010c0702007986 */ /* 0x0003e2000c101904 */
[----:B--2---:R-:W-:-:S03]  /*0950*/  HFMA2 R19, -RZ, RZ, 0, 9.41753387451171875e-06 ;  /* 0x0000009eff137431 */ /* 0x004fc600000001ff */
[----:B------:R2:W-:Y:S01]  /*0960*/  STG.E desc[UR4][R2.64+0x11c], R9 ;  /* 0x00011c0902007986 */ /* 0x0005e2000c101904 */
[----:B0-----:R-:W-:-:S03]  /*0970*/  HFMA2 R13, -RZ, RZ, 0, 9.89437103271484375e-06 ;  /* 0x000000a6ff0d7431 */ /* 0x001fc600000001ff */
[----:B------:R0:W-:Y:S01]  /*0980*/  STG.E desc[UR4][R2.64+0x12c], R23 ;  /* 0x00012c1702007986 */ /* 0x0001e2000c101904 */
[----:B-1----:R-:W-:-:S03]  /*0990*/  MOV R7, 0x9a ;  /* 0x0000009a00077802 */ /* 0x002fc60000000f00 */
[----:B------:R1:W-:Y:S01]  /*09a0*/  STG.E desc[UR4][R2.64+0x108], R5 ;  /* 0x0001080502007986 */ /* 0x0003e2000c101904 */
[----:B--2---:R-:W-:-:S03]  /*09b0*/  MOV R9, 0xa2 ;  /* 0x000000a200097802 */ /* 0x004fc60000000f00 */
[----:B------:R2:W-:Y:S01]  /*09c0*/  STG.E desc[UR4][R2.64+0x110], R17 ;  /* 0x0001101102007986 */ /* 0x0005e2000c101904 */
[----:B0-----:R-:W-:-:S03]  /*09d0*/  MOV R23, 0xaa ;  /* 0x000000aa00177802 */ /* 0x001fc60000000f00 */
[----:B------:R0:W-:Y:S04]  /*09e0*/  STG.E desc[UR4][R2.64+0x118], R21 ;  /* 0x0001181502007986 */ /* 0x0001e8000c101904 */
[----:B------:R3:W-:Y:S01]  /*09f0*/  STG.E desc[UR4][R2.64+0x120], R11 ;  /* 0x0001200b02007986 */ /* 0x0007e2000c101904 */
[----:B-1----:R-:W-:-:S03]  /*0a00*/  IMAD.MOV.U32 R5, RZ, RZ, 0x98 ;  /* 0x00000098ff057424 */ /* 0x002fc600078e00ff */
[----:B------:R1:W-:Y:S01]  /*0a10*/  STG.E desc[UR4][R2.64+0x128], R15 ;  /* 0x0001280f02007986 */ /* 0x0003e2000c101904 */
[----:B--2---:R-:W-:Y:S02]  /*0a20*/  IMAD.MOV.U32 R17, RZ, RZ, 0x9c ;  /* 0x0000009cff117424 */ /* 0x004fe400078e00ff */
[----:B0-----:R-:W-:Y:S01]  /*0a30*/  IMAD.MOV.U32 R21, RZ, RZ, 0xa0 ;  /* 0x000000a0ff157424 */ /* 0x001fe200078e00ff */
[----:B------:R0:W-:Y:S01]  /*0a40*/  STG.E desc[UR4][R2.64+0x134], R7 ;  /* 0x0001340702007986 */ /* 0x0001e2000c101904 */
[----:B---3--:R-:W-:-:S03]  /*0a50*/  IMAD.MOV.U32 R11, RZ, RZ, 0xa4 ;  /* 0x000000a4ff0b7424 */ /* 0x008fc600078e00ff */
[----:B------:R2:W-:Y:S01]  /*0a60*/  STG.E desc[UR4][R2.64+0x13c], R19 ;  /* 0x00013c1302007986 */ /* 0x0005e2000c101904 */
[----:B-1----:R-:W-:-:S03]  /*0a70*/  IMAD.MOV.U32 R15, RZ, RZ, 0xa8 ;  /* 0x000000a8ff0f7424 */ /* 0x002fc600078e00ff */
[----:B------:R1:W-:Y:S04]  /*0a80*/  STG.E desc[UR4][R2.64+0x144], R9 ;  /* 0x0001440902007986 */ /* 0x0003e8000c101904 */
[----:B------:R3:W-:Y:S01]  /*0a90*/  STG.E desc[UR4][R2.64+0x14c], R13 ;  /* 0x00014c0d02007986 */ /* 0x0007e2000c101904 */
[----:B0-----:R-:W-:-:S03]  /*0aa0*/  HFMA2 R7, -RZ, RZ, 0, 1.037120819091796875e-05 ;  /* 0x000000aeff077431 */ /* 0x001fc600000001ff */
[----:B------:R0:W-:Y:S01]  /*0ab0*/  STG.E desc[UR4][R2.64+0x154], R23 ;  /* 0x0001541702007986 */ /* 0x0001e2000c101904 */
[----:B--2---:R-:W-:Y:S01]  /*0ac0*/  MOV R19, 0xb2 ;  /* 0x000000b200137802 */ /* 0x004fe20000000f00 */
[----:B-1----:R-:W-:Y:S02]  /*0ad0*/  HFMA2 R9, -RZ, RZ, 0, 1.084804534912109375e-05 ;  /* 0x000000b6ff097431 */ /* 0x002fe400000001ff */
[----:B------:R1:W-:Y:S01]  /*0ae0*/  STG.E desc[UR4][R2.64+0x130], R5 ;  /* 0x0001300502007986 */ /* 0x0003e2000c101904 */
[----:B---3--:R-:W-:-:S03]  /*0af0*/  MOV R13, 0xba ;  /* 0x000000ba000d7802 */ /* 0x008fc60000000f00 */
[----:B------:R2:W-:Y:S01]  /*0b00*/  STG.E desc[UR4][R2.64+0x138], R17 ;  /* 0x0001381102007986 */ /* 0x0005e2000c101904 */
[----:B0-----:R-:W-:-:S03]  /*0b10*/  HFMA2 R23, -RZ, RZ, 0, 1.132488250732421875e-05 ;  /* 0x000000beff177431 */ /* 0x001fc600000001ff */
        /* <DEDUP_REMOVED lines=10> */
[----:B------:R1:W-:Y:S01]  /*0bc0*/  STG.E desc[UR4][R2.64+0x15c], R7 ;  /* 0x00015c0702007986 */ /* 0x0003e2000c101904 */
[----:B0-----:R-:W-:-:S03]  /*0bd0*/  HFMA2 R19, -RZ, RZ, 0, 1.180171966552734375e-05 ;  /* 0x000000c6ff137431 */ /* 0x001fc600000001ff */
[----:B------:R0:W-:Y:S01]  /*0be0*/  STG.E desc[UR4][R2.64+0x16c], R9 ;  /* 0x00016c0902007986 */ /* 0x0001e2000c101904 */
[----:B--2---:R-:W-:-:S03]  /*0bf0*/  HFMA2 R13, -RZ, RZ, 0, 1.227855682373046875e-05 ;  /* 0x000000ceff0d7431 */ /* 0x004fc600000001ff */
[----:B------:R2:W-:Y:S01]  /*0c00*/  STG.E desc[UR4][R2.64+0x17c], R23 ;  /* 0x00017c1702007986 */ /* 0x0005e2000c101904 */
[----:B-1----:R-:W-:-:S03]  /*0c10*/  MOV R7, 0xc2 ;  /* 0x000000c200077802 */ /* 0x002fc60000000f00 */
[----:B------:R1:W-:Y:S01]  /*0c20*/  STG.E desc[UR4][R2.64+0x158], R5 ;  /* 0x0001580502007986 */ /* 0x0003e2000c101904 */
[----:B0-----:R-:W-:-:S03]  /*0c30*/  MOV R9, 0xca ;  /* 0x000000ca00097802 */ /* 0x001fc60000000f00 */
[----:B------:R0:W-:Y:S01]  /*0c40*/  STG.E desc[UR4][R2.64+0x160], R17 ;  /* 0x0001601102007986 */ /* 0x0001e2000c101904 */
[----:B--2---:R-:W-:-:S03]  /*0c50*/  MOV R23, 0xd2 ;  /* 0x000000d200177802 */ /* 0x004fc60000000f00 */
[----:B------:R2:W-:Y:S01]  /*0c60*/  STG.E desc[UR4][R2.64+0x168], R21 ;  /* 0x0001681502007986 */ /* 0x0005e2000c101904 */
[----:B-1----:R-:W-:-:S03]  /*0c70*/  IMAD.MOV.U32 R5, RZ, RZ, 0xc0 ;  /* 0x000000c0ff057424 */ /* 0x002fc600078e00ff */
[----:B------:R1:W-:Y:S04]  /*0c80*/  STG.E desc[UR4][R2.64+0x170], R11 ;  /* 0x0001700b02007986 */ /* 0x0003e8000c101904 */
[----:B------:R3:W-:Y:S01]  /*0c90*/  STG.E desc[UR4][R2.64+0x178], R15 ;  /* 0x0001780f02007986 */ /* 0x0007e2000c101904 */
[----:B0-----:R-:W-:Y:S02]  /*0ca0*/  IMAD.MOV.U32 R17, RZ, RZ, 0xc4 ;  /* 0x000000c4ff117424 */ /* 0x001fe400078e00ff */
[----:B--2---:R-:W-:Y:S01]  /*0cb0*/  IMAD.MOV.U32 R21, RZ, RZ, 0xc8 ;  /* 0x000000c8ff157424 */ /* 0x004fe200078e00ff */
[----:B------:R0:W-:Y:S01]  /*0cc0*/  STG.E desc[UR4][R2.64+0x184], R7 ;  /* 0x0001840702007986 */ /* 0x0001e2000c101904 */
[----:B-1----:R-:W-:-:S03]  /*0cd0*/  IMAD.MOV.U32 R11, RZ, RZ, 0xcc ;  /* 0x000000ccff0b7424 */ /* 0x002fc600078e00ff */
[----:B------:R1:W-:Y:S01]  /*0ce0*/  STG.E desc[UR4][R2.64+0x18c], R19 ;  /* 0x00018c1302007986 */ /* 0x0003e2000c101904 */
[----:B---3--:R-:W-:-:S03]  /*0cf0*/  IMAD.MOV.U32 R15, RZ, RZ, 0xd0 ;  /* 0x000000d0ff0f7424 */ /* 0x008fc600078e00ff */
[----:B------:R2:W-:Y:S04]  /*0d00*/  STG.E desc[UR4][R2.64+0x194], R9 ;  /* 0x0001940902007986 */ /* 0x0005e8000c101904 */
[----:B------:R3:W-:Y:S01]  /*0d10*/  STG.E desc[UR4][R2.64+0x19c], R13 ;  /* 0x00019c0d02007986 */ /* 0x0007e2000c101904 */
[----:B0-----:R-:W-:-:S03]  /*0d20*/  HFMA2 R7, -RZ, RZ, 0, 1.275539398193359375e-05 ;  /* 0x000000d6ff077431 */ /* 0x001fc600000001ff */
[----:B------:R0:W-:Y:S01]  /*0d30*/  STG.E desc[UR4][R2.64+0x1a4], R23 ;  /* 0x0001a41702007986 */ /* 0x0001e2000c101904 */
[----:B-1----:R-:W-:Y:S01]  /*0d40*/  MOV R19, 0xda ;  /* 0x000000da00137802 */ /* 0x002fe20000000f00 */
[----:B--2---:R-:W-:Y:S02]  /*0d50*/  HFMA2 R9, -RZ, RZ, 0, 1.323223114013671875e-05 ;  /* 0x000000deff097431 */ /* 0x004fe400000001ff */
[----:B------:R1:W-:Y:S01]  /*0d60*/  STG.E desc[UR4][R2.64+0x180], R5 ;  /* 0x0001800502007986 */ /* 0x0003e2000c101904 */
[----:B---3--:R-:W-:-:S03]  /*0d70*/  MOV R13, 0xe2 ;  /* 0x000000e2000d7802 */ /* 0x008fc60000000f00 */
[----:B------:R2:W-:Y:S01]  /*0d80*/  STG.E desc[UR4][R2.64+0x188], R17 ;  /* 0x0001881102007986 */ /* 0x0005e2000c101904 */
[----:B0-----:R-:W-:-:S03]  /*0d90*/  HFMA2 R23, -RZ, RZ, 0, 1.370906829833984375e-05 ;  /* 0x000000e6ff177431 */ /* 0x001fc600000001ff */
        /* <DEDUP_REMOVED lines=11> */
[----:B0-----:R-:W-:-:S03]  /*0e50*/  HFMA2 R19, -RZ, RZ, 0, 1.418590545654296875e-05 ;  /* 0x000000eeff137431 */ /* 0x001fc600000001ff */
[----:B------:R0:W-:Y:S01]  /*0e60*/  STG.E desc[UR4][R2.64+0x1ac], R7 ;  /* 0x0001ac0702007986 */ /* 0x0001e2000c101904 */
[----:B--2---:R-:W-:-:S03]  /*0e70*/  HFMA2 R13, -RZ, RZ, 0, 1.466274261474609375e-05 ;  /* 0x000000f6ff0d7431 */ /* 0x004fc600000001ff */
[----:B------:R2:W-:Y:S01]  /*0e80*/  STG.E desc[UR4][R2.64+0x1b0], R17 ;  /* 0x0001b01102007986 */ /* 0x0005e2000c101904 */
[----:B-1----:R-:W-:-:S03]  /*0e90*/  IMAD.MOV.U32 R5, RZ, RZ, 0xe8 ;  /* 0x000000e8ff057424 */ /* 0x002fc600078e00ff */
[----:B------:R1:W-:Y:S04]  /*0ea0*/  STG.E desc[UR4][R2.64+0x1b8], R21 ;  /* 0x0001b81502007986 */ /* 0x0003e8000c101904 */
[----:B------:R3:W-:Y:S01]  /*0eb0*/  STG.E desc[UR4][R2.64+0x1bc], R9 ;  /* 0x0001bc0902007986 */ /* 0x0007e2000c101904 */
[----:B0-----:R-:W-:-:S03]  /*0ec0*/  MOV R7, 0xea ;  /* 0x000000ea00077802 */ /* 0x001fc60000000f00 */
[----:B------:R0:W-:Y:S01]  /*0ed0*/  STG.E desc[UR4][R2.64+0x1c0], R11 ;  /* 0x0001c00b02007986 */ /* 0x0001e2000c101904 */
[----:B--2---:R-:W-:-:S03]  /*0ee0*/  IMAD.MOV.U32 R17, RZ, RZ, 0xec ;  /* 0x000000ecff117424 */ /* 0x004fc600078e00ff */
[----:B------:R2:W-:Y:S01]  /*0ef0*/  STG.E desc[UR4][R2.64+0x1c8], R15 ;  /* 0x0001c80f02007986 */ /* 0x0005e2000c101904 */
[----:B-1----:R-:W-:-:S03]  /*0f00*/  IMAD.MOV.U32 R21, RZ, RZ, 0xf0 ;  /* 0x000000f0ff157424 */ /* 0x002fc600078e00ff */
[----:B------:R1:W-:Y:S01]  /*0f10*/  STG.E desc[UR4][R2.64+0x1cc], R23 ;  /* 0x0001cc1702007986 */ /* 0x0003e2000c101904 */
[----:B---3--:R-:W-:Y:S01]  /*0f20*/  MOV R9, 0xf2 ;  /* 0x000000f200097802 */ /* 0x008fe20000000f00 */
[----:B0-----:R-:W-:Y:S02]  /*0f30*/  IMAD.MOV.U32 R11, RZ, RZ, 0xf4 ;  /* 0x000000f4ff0b7424 */ /* 0x001fe400078e00ff */
[----:B------:R-:W-:Y:S01]  /*0f40*/  STG.E desc[UR4][R2.64+0x1f8], R27 ;  /* 0x0001f81b02007986 */ /* 0x000fe2000c101904 */
[----:B--2---:R-:W-:-:S03]  /*0f50*/  IMAD.MOV.U32 R15, RZ, RZ, 0xf8 ;  /* 0x000000f8ff0f7424 */ /* 0x004fc600078e00ff */
[----:B------:R0:W-:Y:S01]  /*0f60*/  STG.E desc[UR4][R2.64+0x1d0], R5 ;  /* 0x0001d00502007986 */ /* 0x0001e2000c101904 */
[----:B-1----:R-:W-:-:S03]  /*0f70*/  MOV R23, 0xfa ;  /* 0x000000fa00177802 */ /* 0x002fc60000000f00 */
[----:B------:R1:W-:Y:S04]  /*0f80*/  STG.E desc[UR4][R2.64+0x1d4], R7 ;  /* 0x0001d40702007986 */ /* 0x0003e8000c101904 */
[----:B------:R-:W-:Y:S04]  /*0f90*/  STG.E desc[UR4][R2.64+0x1d8], R17 ;  /* 0x0001d81102007986 */ /* 0x000fe8000c101904 */
[----:B------:R-:W-:Y:S01]  /*0fa0*/  STG.E desc[UR4][R2.64+0x1dc], R19 ;  /* 0x0001dc1302007986 */ /* 0x000fe2000c101904 */
[----:B0-----:R-:W-:-:S03]  /*0fb0*/  IMAD.MOV.U32 R5, RZ, RZ, 0xfe ;  /* 0x000000feff057424 */ /* 0x001fc600078e00ff */
[----:B------:R-:W-:Y:S01]  /*0fc0*/  STG.E desc[UR4][R2.64+0x1e0], R21 ;  /* 0x0001e01502007986 */ /* 0x000fe2000c101904 */
[----:B-1----:R-:W-:-:S03]  /*0fd0*/  HFMA2 R7, -RZ, RZ, 0, 1.52587890625e-05 ;  /* 0x00000100ff077431 */ /* 0x002fc600000001ff */
[----:B------:R0:W-:Y:S04]  /*0fe0*/  STG.E desc[UR4][R2.64+0x1e4], R9 ;  /* 0x0001e40902007986 */ /* 0x0001e8000c101904 */
[----:B------:R1:W-:Y:S04]  /*0ff0*/  STG.E desc[UR4][R2.64+0x1e8], R11 ;  /* 0x0001e80b02007986 */ /* 0x0003e8000c101904 */
[----:B------:R-:W-:Y:S04]  /*1000*/  STG.E desc[UR4][R2.64+0x1ec], R13 ;  /* 0x0001ec0d02007986 */ /* 0x000fe8000c101904 */
[----:B------:R-:W-:Y:S01]  /*1010*/  STG.E desc[UR4][R2.64+0x1f0], R15 ;  /* 0x0001f00f02007986 */ /* 0x000fe2000c101904 */
[----:B0-----:R-:W-:-:S03]  /*1020*/  IMAD.MOV.U32 R9, RZ, RZ, 0x102 ;  /* 0x00000102ff097424 */ /* 0x001fc600078e00ff */
[----:B------:R0:W-:Y:S01]  /*1030*/  STG.E desc[UR4][R2.64+0x1f4], R23 ;  /* 0x0001f41702007986 */ /* 0x0001e2000c101904 */
[----:B-1----:R-:W-:Y:S01]  /*1040*/  HFMA2 R11, -RZ, RZ, 0, 1.54972076416015625e-05 ;  /* 0x00000104ff0b7431 */ /* 0x002fe200000001ff */
[----:B0-----:R-:W0:Y:S02]  /*1050*/  LDC.64 R2, c[0x4][RZ] ;  /* 0x01000000ff027b82 */ /* 0x001e240000000a00 */
[----:B0-----:R0:W-:Y:S06]  /*1060*/  STG.E desc[UR4][R2.64+0x1fc], R5 ;  /* 0x0001fc0502007986 */ /* 0x0011ec000c101904 */
[----:B0-----:R-:W0:Y:S01]  /*1070*/  LDC.64 R2, c[0x4][RZ] ;  /* 0x01000000ff027b82 */ /* 0x001e220000000a00 */
[----:B------:R-:W-:Y:S01]  /*1080*/  IMAD.MOV.U32 R5, RZ, RZ, 0x106 ;  /* 0x00000106ff057424 */ /* 0x000fe200078e00ff */
[----:B0-----:R0:W-:Y:S06]  /*1090*/  STG.E desc[UR4][R2.64+0x200], R7 ;  /* 0x0002000702007986 */ /* 0x0011ec000c101904 */
[----:B0-----:R-:W0:Y:S01]  /*10a0*/  LDC.64 R2, c[0x4][RZ] ;  /* 0x01000000ff027b82 */ /* 0x001e220000000a00 */
[----:B------:R-:W-:Y:S01]  /*10b0*/  HFMA2 R7, -RZ, RZ, 0, 1.5735626220703125e-05 ;  /* 0x00000108ff077431 */ /* 0x000fe200000001ff */
[----:B0-----:R0:W-:Y:S06]  /*10c0*/  STG.E desc[UR4][R2.64+0x204], R9 ;  /* 0x0002040902007986 */ /* 0x0011ec000c101904 */
[----:B0-----:R-:W0:Y:S01]  /*10d0*/  LDC.64 R2, c[0x4][RZ] ;  /* 0x01000000ff027b82 */ /* 0x001e220000000a00 */
[----:B------:R-:W-:Y:S01]  /*10e0*/  IMAD.MOV.U32 R9, RZ, RZ, 0x10a ;  /* 0x0000010aff097424 */ /* 0x000fe200078e00ff */
[----:B0-----:R0:W-:Y:S06]  /*10f0*/  STG.E desc[UR4][R2.64+0x208], R11 ;  /* 0x0002080b02007986 */ /* 0x0011ec000c101904 */
[----:B0-----:R-:W0:Y:S01]  /*1100*/  LDC.64 R2, c[0x4][RZ] ;  /* 0x01000000ff027b82 */ /* 0x001e220000000a00 */
[----:B------:R-:W-:Y:S01]  /*1110*/  HFMA2 R11, -RZ, RZ, 0, 1.59740447998046875e-05 ;  /* 0x0000010cff0b7431 */ /* 0x000fe200000001ff */
[----:B0-----:R0:W-:Y:S06]  /*1120*/  STG.E desc[UR4][R2.64+0x20c], R5 ;  /* 0x00020c0502007986 */ /* 0x0011ec000c101904 */
[----:B0-----:R-:W0:Y:S01]  /*1130*/  LDC.64 R2, c[0x4][RZ] ;  /* 0x01000000ff027b82 */ /* 0x001e220000000a00 */
[----:B------:R-:W-:Y:S01]  /*1140*/  IMAD.MOV.U32 R5, RZ, RZ, 0x10e ;  /* 0x0000010eff057424 */ /* 0x000fe200078e00ff */
[----:B0-----:R0:W-:Y:S06]  /*1150*/  STG.E desc[UR4][R2.64+0x210], R7 ;  /* 0x0002100702007986 */ /* 0x0011ec000c101904 */
[----:B0-----:R-:W0:Y:S01]  /*1160*/  LDC.64 R2, c[0x4][RZ] ;  /* 0x01000000ff027b82 */ /* 0x001e220000000a00 */
[----:B------:R-:W-:Y:S01]  /*1170*/  HFMA2 R7, -RZ, RZ, 0, 1.621246337890625e-05 ;  /* 0x00000110ff077431 */ /* 0x000fe200000001ff */
[----:B0-----:R0:W-:Y:S06]  /*1180*/  STG.E desc[UR4][R2.64+0x214], R9 ;  /* 0x0002140902007986 */ /* 0x0011ec000c101904 */
[----:B0-----:R-:W0:Y:S01]  /*1190*/  LDC.64 R2, c[0x4][RZ] ;  /* 0x01000000ff027b82 */ /* 0x001e220000000a00 */
[----:B------:R-:W-:Y:S01]  /*11a0*/  IMAD.MOV.U32 R9, RZ, RZ, 0x112 ;  /* 0x00000112ff097424 */ /* 0x000fe200078e00ff */
[----:B0-----:R0:W-:Y:S06]  /*11b0*/  STG.E desc[UR4][R2.64+0x218], R11 ;  /* 0x0002180b02007986 */ /* 0x0011ec000c101904 */
[----:B0-----:R-:W0:Y:S01]  /*11c0*/  LDC.64 R2, c[0x4][RZ] ;  /* 0x01000000ff027b82 */ /* 0x001e220000000a00 */
[----:B------:R-:W-:Y:S01]  /*11d0*/  HFMA2 R11, -RZ, RZ, 0, 1.64508819580078125e-05 ;  /* 0x00000114ff0b7431 */ /* 0x000fe200000001ff */
[----:B0-----:R0:W-:Y:S06]  /*11e0*/  STG.E desc[UR4][R2.64+0x21c], R5 ;  /* 0x00021c0502007986 */ /* 0x0011ec000c101904 */
[----:B0-----:R-:W0:Y:S01]  /*11f0*/  LDC.64 R2, c[0x4][RZ] ;  /* 0x01000000ff027b82 */ /* 0x001e220000000a00 */
[----:B------:R-:W-:Y:S01]  /*1200*/  IMAD.MOV.U32 R5, RZ, RZ, 0x116 ;  /* 0x00000116ff057424 */ /* 0x000fe200078e00ff */
[----:B0-----:R0:W-:Y:S06]  /*1210*/  STG.E desc[UR4][R2.64+0x220], R7 ;  /* 0x0002200702007986 */ /* 0x0011ec000c101904 */
[----:B0-----:R-:W0:Y:S01]  /*1220*/  LDC.64 R2, c[0x4][RZ] ;  /* 0x01000000ff027b82 */ /* 0x001e220000000a00 */
[----:B------:R-:W-:Y:S01]  /*1230*/  HFMA2 R7, -RZ, RZ, 0, 1.6689300537109375e-05 ;  /* 0x00000118ff077431 */ /* 0x000fe200000001ff */
[----:B0-----:R0:W-:Y:S06]  /*1240*/  STG.E desc[UR4][R2.64+0x224], R9 ;  /* 0x0002240902007986 */ /* 0x0011ec000c101904 */
[----:B0-----:R-:W0:Y:S01]  /*1250*/  LDC.64 R2, c[0x4][RZ] ;  /* 0x01000000ff027b82 */ /* 0x001e220000000a00 */
[----:B------:R-:W-:Y:S01]  /*1260*/  IMAD.MOV.U32 R9, RZ, RZ, 0x11a ;  /* 0x0000011aff097424 */ /* 0x000fe200078e00ff */
[----:B0-----:R0:W-:Y:S06]  /*1270*/  STG.E desc[UR4][R2.64+0x228], R11 ;  /* 0x0002280b02007986 */ /* 0x0011ec000c101904 */
[----:B0-----:R-:W0:Y:S01]  /*1280*/  LDC.64 R2, c[0x4][RZ] ;  /* 0x01000000ff027b82 */ /* 0x001e220000000a00 */
[----:B------:R-:W-:Y:S01]  /*1290*/  HFMA2 R11, -RZ, RZ, 0, 1.69277191162109375e-05 ;  /* 0x0000011cff0b7431 */ /* 0x000fe200000001ff */
[----:B0-----:R0:W-:Y:S06]  /*12a0*/  STG.E desc[UR4][R2.64+0x22c], R5 ;  /* 0x00022c0502007986 */ /* 0x0011ec000c101904 */
[----:B0-----:R-:W0:Y:S01]  /*12b0*/  LDC.64 R2, c[0x4][RZ] ;  /* 0x01000000ff027b82 */ /* 0x001e220000000a00 */
[----:B------:R-:W-:Y:S01]  /*12c0*/  IMAD.MOV.U32 R5, RZ, RZ, 0x11e ;  /* 0x0000011eff057424 */ /* 0x000fe200078e00ff */
[----:B0-----:R0:W-:Y:S06]  /*12d0*/  STG.E desc[UR4][R2.64+0x230], R7 ;  /* 0x0002300702007986 */ /* 0x0011ec000c101904 */
[----:B0-----:R-:W0:Y:S01]  /*12e0*/  LDC.64 R2, c[0x4][RZ] ;  /* 0x01000000ff027b82 */ /* 0x001e220000000a00 */
[----:B------:R-:W-:Y:S01]  /*12f0*/  HFMA2 R7, -RZ, RZ, 0, 1.71661376953125e-05 ;  /* 0x00000120ff077431 */ /* 0x000fe200000001ff */
[----:B0-----:R0:W-:Y:S06]  /*1300*/  STG.E desc[UR4][R2.64+0x234], R9 ;  /* 0x0002340902007986 */ /* 0x0011ec000c101904 */
[----:B0-----:R-:W0:Y:S01]  /*1310*/  LDC.64 R2, c[0x4][RZ] ;  /* 0x01000000ff027b82 */ /* 0x001e220000000a00 */
[----:B------:R-:W-:Y:S01]  /*1320*/  IMAD.MOV.U32 R9, RZ, RZ, 0x122 ;  /* 0x00000122ff097424 */ /* 0x000fe200078e00ff */
[----:B0-----:R0:W-:Y:S06]  /*1330*/  STG.E desc[UR4][R2.64+0x238], R11 ;  /* 0x0002380b02007986 */ /* 0x0011ec000c101904 */
[----:B0-----:R-:W0:Y:S01]  /*1340*/  LDC.64 R2, c[0x4][RZ] ;  /* 0x01000000ff027b82 */ /* 0x001e220000000a00 */
[----:B------:R-:W-:Y:S01]  /*1350*/  HFMA2 R11, -RZ, RZ, 0, 1.74045562744140625e-05 ;  /* 0x00000124ff0b7431 */ /* 0x000fe200000001ff */
[----:B0-----:R0:W-:Y:S06]  /*1360*/  STG.E desc[UR4][R2.64+0x23c], R5 ;  /* 0x00023c0502007986 */ /* 0x0011ec000c101904 */
[----:B0-----:R-:W0:Y:S01]  /*1370*/  LDC.64 R2, c[0x4][RZ] ;  /* 0x01000000ff027b82 */ /* 0x001e220000000a00 */
[----:B------:R-:W-:Y:S01]  /*1380*/  IMAD.MOV.U32 R5, RZ, RZ, 0x126 ;  /* 0x00000126ff057424 */ /* 0x000fe200078e00ff */
[----:B0-----:R0:W-:Y:S06]  /*1390*/  STG.E desc[UR4][R2.64+0x240], R7 ;  /* 0x0002400702007986 */ /* 0x0011ec000c101904 */
[----:B0-----:R-:W0:Y:S01]  /*13a0*/  LDC.64 R2, c[0x4][RZ] ;  /* 0x01000000ff027b82 */ /* 0x001e220000000a00 */
[----:B------:R-:W-:Y:S01]  /*13b0*/  HFMA2 R7, -RZ, RZ, 0, 1.7642974853515625e-05 ;  /* 0x00000128ff077431 */ /* 0x000fe200000001ff */
[----:B0-----:R0:W-:Y:S06]  /*13c0*/  STG.E desc[UR4][R2.64+0x244], R9 ;  /* 0x0002440902007986 */ /* 0x0011ec000c101904 */
[----:B0-----:R-:W0:Y:S01]  /*13d0*/  LDC.64 R2, c[0x4][RZ] ;  /* 0x01000000ff027b82 */ /* 0x001e220000000a00 */
[----:B------:R-:W-:Y:S01]  /*13e0*/  IMAD.MOV.U32 R9, RZ, RZ, 0x12a ;  /* 0x0000012aff097424 */ /* 0x000fe200078e00ff */
[----:B0-----:R0:W-:Y:S06]  /*13f0*/  STG.E desc[UR4][R2.64+0x248], R11 ;  /* 0x0002480b02007986 */ /* 0x0011ec000c101904 */
[----:B0-----:R-:W0:Y:S01]  /*1400*/  LDC.64 R2, c[0x4][RZ] ;  /* 0x01000000ff027b82 */ /* 0x001e220000000a00 */
[----:B------:R-:W-:Y:S01]  /*1410*/  HFMA2 R11, -RZ, RZ, 0, 1.78813934326171875e-05 ;  /* 0x0000012cff0b7431 */ /* 0x000fe200000001ff */
[----:B0-----:R0:W-:Y:S06]  /*1420*/  STG.E desc[UR4][R2.64+0x24c], R5 ;  /* 0x00024c0502007986 */ /* 0x0011ec000c101904 */
[----:B0-----:R-:W0:Y:S01]  /*1430*/  LDC.64 R2, c[0x4][RZ] ;  /* 0x01000000ff027b82 */ /* 0x001e220000000a00 */
[----:B------:R-:W-:Y:S01]  /*1440*/  IMAD.MOV.U32 R5, RZ, RZ, 0x12e ;  /* 0x0000012eff057424 */ /* 0x000fe200078e00ff */
[----:B0-----:R0:W-:Y:S06]  /*1450*/  STG.E desc[UR4][R2.64+0x250], R7 ;  /* 0x0002500702007986 */ /* 0x0011ec000c101904 */
[----:B0-----:R-:W0:Y:S01]  /*1460*/  LDC.64 R2, c[0x4][RZ] ;  /* 0x01000000ff027b82 */ /* 0x001e220000000a00 */
[----:B------:R-:W-:Y:S01]  /*1470*/  HFMA2 R7, -RZ, RZ, 0, 1.811981201171875e-05 ;  /* 0x00000130ff077431 */ /* 0x000fe200000001ff */
[----:B0-----:R0:W-:Y:S06]  /*1480*/  STG.E desc[UR4][R2.64+0x254], R9 ;  /* 0x0002540902007986 */ /* 0x0011ec000c101904 */
[----:B0-----:R-:W0:Y:S01]  /*1490*/  LDC.64 R2, c[0x4][RZ] ;  /* 0x01000000ff027b82 */ /* 0x001e220000000a00 */
[----:B------:R-:W-:Y:S01]  /*14a0*/  IMAD.MOV.U32 R9, RZ, RZ, 0x132 ;  /* 0x00000132ff097424 */ /* 0x000fe200078e00ff */
[----:B0-----:R0:W-:Y:S06]  /*14b0*/  STG.E desc[UR4][R2.64+0x258], R11 ;  /* 0x0002580b02007986 */ /* 0x0011ec000c101904 */
[----:B0-----:R-:W0:Y:S01]  /*14c0*/  LDC.64 R2, c[0x4][RZ] ;  /* 0x01000000ff027b82 */ /* 0x001e220000000a00 */
[----:B------:R-:W-:Y:S01]  /*14d0*/  HFMA2 R11, -RZ, RZ, 0, 1.83582305908203125e-05 ;  /* 0x00000134ff0b7431 */ /* 0x000fe200000001ff */
[----:B0-----:R0:W-:Y:S06]  /*14e0*/  STG.E desc[UR4][R2.64+0x25c], R5 ;  /* 0x00025c0502007986 */ /* 0x0011ec000c101904 */
[----:B0-----:R-:W0:Y:S01]  /*14f0*/  LDC.64 R2, c[0x4][RZ] ;  /* 0x01000000ff027b82 */ /* 0x001e220000000a00 */
[----:B------:R-:W-:Y:S01]  /*1500*/  IMAD.MOV.U32 R5, RZ, RZ, 0x136 ;  /* 0x00000136ff057424 */ /* 0x000fe200078e00ff */
[----:B0-----:R0:W-:Y:S06]  /*1510*/  STG.E desc[UR4][R2.64+0x260], R7 ;  /* 0x0002600702007986 */ /* 0x0011ec000c101904 */
[----:B0-----:R-:W0:Y:S01]  /*1520*/  LDC.64 R2, c[0x4][RZ] ;  /* 0x01000000ff027b82 */ /* 0x001e220000000a00 */
[----:B------:R-:W-:Y:S01]  /*1530*/  HFMA2 R7, -RZ, RZ, 0, 1.8596649169921875e-05 ;  /* 0x00000138ff077431 */ /* 0x000fe200000001ff */
[----:B0-----:R0:W-:Y:S06]  /*1540*/  STG.E desc[UR4][R2.64+0x264], R9 ;  /* 0x0002640902007986 */ /* 0x0011ec000c101904 */
[----:B0-----:R-:W0:Y:S01]  /*1550*/  LDC.64 R2, c[0x4][RZ] ;  /* 0x01000000ff027b82 */ /* 0x001e220000000a00 */
[----:B------:R-:W-:Y:S01]  /*1560*/  IMAD.MOV.U32 R9, RZ, RZ, 0x13a ;  /* 0x0000013aff097424 */ /* 0x000fe200078e00ff */
[----:B0-----:R0:W-:Y:S06]  /*1570*/  STG.E desc[UR4][R2.64+0x268], R11 ;  /* 0x0002680b02007986 */ /* 0x0011ec000c101904 */
[----:B0-----:R-:W0:Y:S01]  /*1580*/  LDC.64 R2, c[0x4][RZ] ;  /* 0x01000000ff027b82 */ /* 0x001e220000000a00 */
[----:B------:R-:W-:Y:S01]  /*1590*/  HFMA2 R11, -RZ, RZ, 0, 1.88350677490234375e-05 ;  /* 0x0000013cff0b7431 */ /* 0x000fe200000001ff */
[----:B0-----:R0:W-:Y:S06]  /*15a0*/  STG.E desc[UR4][R2.64+0x26c], R5 ;  /* 0x00026c0502007986 */ /* 0x0011ec000c101904 */
[----:B0-----:R-:W0:Y:S01]  /*15b0*/  LDC.64 R2, c[0x4][RZ] ;  /* 0x01000000ff027b82 */ /* 0x001e220000000a00 */
[----:B------:R-:W-:Y:S01]  /*15c0*/  IMAD.MOV.U32 R5, RZ, RZ, 0x13e ;  /* 0x0000013eff057424 */ /* 0x000fe200078e00ff */
[----:B0-----:R0:W-:Y:S06]  /*15d0*/  STG.E desc[UR4][R2.64+0x270], R7 ;  /* 0x0002700702007986 */ /* 0x0011ec000c101904 */
[----:B0-----:R-:W0:Y:S01]  /*15e0*/  LDC.64 R2, c[0x4][RZ] ;  /* 0x01000000ff027b82 */ /* 0x001e220000000a00 */
[----:B------:R-:W-:Y:S01]  /*15f0*/  HFMA2 R7, -RZ, RZ, 0, 1.9073486328125e-05 ;  /* 0x00000140ff077431 */ /* 0x000fe200000001ff */
[----:B0-----:R0:W-:Y:S06]  /*1600*/  STG.E desc[UR4][R2.64+0x274], R9 ;  /* 0x0002740902007986 */ /* 0x0011ec000c101904 */
[----:B0-----:R-:W0:Y:S01]  /*1610*/  LDC.64 R2, c[0x4][RZ] ;  /* 0x01000000ff027b82 */ /* 0x001e220000000a00 */
[----:B------:R-:W-:Y:S01]  /*1620*/  IMAD.MOV.U32 R9, RZ, RZ, 0x142 ;  /* 0x00000142ff097424 */ /* 0x000fe200078e00ff */
[----:B0-----:R0:W-:Y:S06]  /*1630*/  STG.E desc[UR4][R2.64+0x278], R11 ;  /* 0x0002780b02007986 */ /* 0x0011ec000c101904 */
[----:B0-----:R-:W0:Y:S01]  /*1640*/  LDC.64 R2, c[0x4][RZ] ;  /* 0x01000000ff027b82 */ /* 0x001e220000000a00 */
[----:B------:R-:W-:Y:S01]  /*1650*/  HFMA2 R11, -RZ, RZ, 0, 1.93119049072265625e-05 ;  /* 0x00000144ff0b7431 */ /* 0x000fe200000001ff */
[----:B0-----:R0:W-:Y:S06]  /*1660*/  STG.E desc[UR4][R2.64+0x27c], R5 ;  /* 0x00027c0502007986 */ /* 0x0011ec000c101904 */
[----:B0-----:R-:W0:Y:S01]  /*1670*/  LDC.64 R2, c[0x4][RZ] ;  /* 0x01000000ff027b82 */ /* 0x001e220000000a00 */
[----:B------:R-:W-:Y:S01]  /*1680*/  IMAD.MOV.U32 R5, RZ, RZ, 0x146 ;  /* 0x00000146ff057424 */ /* 0x000fe200078e00ff */
[----:B0-----:R0:W-:Y:S06]  /*1690*/  STG.E desc[UR4][R2.64+0x280], R7 ;  /* 0x0002800702007986 */ /* 0x0011ec000c101904 */
[----:B0-----:R-:W0:Y:S01]  /*16a0*/  LDC.64 R2, c[0x4][RZ] ;  /* 0x01000000ff027b82 */ /* 0x001e220000000a00 */
[----:B------:R-:W-:Y:S01]  /*16b0*/  HFMA2 R7, -RZ, RZ, 0, 1.9550323486328125e-05 ;  /* 0x00000148ff077431 */ /* 0x000fe200000001ff */
[----:B0-----:R0:W-:Y:S06]  /*16c0*/  STG.E desc[UR4][R2.64+0x284], R9 ;  /* 0x0002840902007986 */ /* 0x0011ec000c101904 */
[----:B0-----:R-:W0:Y:S01]  /*16d0*/  LDC.64 R2, c[0x4][RZ] ;  /* 0x01000000ff027b82 */ /* 0x001e220000000a00 */
[----:B------:R-:W-:Y:S01]  /*16e0*/  IMAD.MOV.U32 R9, RZ, RZ, 0x14a ;  /* 0x0000014aff097424 */ /* 0x000fe200078e00ff */
[----:B0-----:R0:W-:Y:S06]  /*16f0*/  STG.E desc[UR4][R2.64+0x288], R11 ;  /* 0x0002880b02007986 */ /* 0x0011ec000c101904 */
[----:B0-----:R-:W0:Y:S01]  /*1700*/  LDC.64 R2, c[0x4][RZ] ;  /* 0x01000000ff027b82 */ /* 0x001e220000000a00 */
[----:B------:R-:W-:Y:S01]  /*1710*/  HFMA2 R11, -RZ, RZ, 0, 1.97887420654296875e-05 ;  /* 0x0000014cff0b7431 */ /* 0x000fe200000001ff */
[----:B0-----:R0:W-:Y:S06]  /*1720*/  STG.E desc[UR4][R2.64+0x28c], R5 ;  /* 0x00028c0502007986 */ /* 0x0011ec000c101904 */
[----:B0-----:R-:W0:Y:S01]  /*1730*/  LDC.64 R2, c[0x4][RZ] ;  /* 0x01000000ff027b82 */ /* 0x001e220000000a00 */
[----:B------:R-:W-:Y:S01]  /*1740*/  IMAD.MOV.U32 R5, RZ, RZ, 0x14e ;  /* 0x0000014eff057424 */ /* 0x000fe200078e00ff */
[----:B0-----:R0:W-:Y:S06]  /*1750*/  STG.E desc[UR4][R2.64+0x290], R7 ;  /* 0x0002900702007986 */ /* 0x0011ec000c101904 */
[----:B0-----:R-:W0:Y:S01]  /*1760*/  LDC.64 R2, c[0x4][RZ] ;  /* 0x01000000ff027b82 */ /* 0x001e220000000a00 */
[----:B------:R-:W-:Y:S01]  /*1770*/  HFMA2 R7, -RZ, RZ, 0, 2.002716064453125e-05 ;  /* 0x00000150ff077431 */ /* 0x000fe200000001ff */
[----:B0-----:R0:W-:Y:S06]  /*1780*/  STG.E desc[UR4][R2.64+0x294], R9 ;  /* 0x0002940902007986 */ /* 0x0011ec000c101904 */
[----:B0-----:R-:W0:Y:S01]  /*1790*/  LDC.64 R2, c[0x4][RZ] ;  /* 0x01000000ff027b82 */ /* 0x001e220000000a00 */
[----:B------:R-:W-:Y:S01]  /*17a0*/  IMAD.MOV.U32 R9, RZ, RZ, 0x152 ;  /* 0x00000152ff097424 */ /* 0x000fe200078e00ff */
[----:B0-----:R0:W-:Y:S06]  /*17b0*/  STG.E desc[UR4][R2.64+0x298], R11 ;  /* 0x0002980b02007986 */ /* 0x0011ec000c101904 */
[----:B0-----:R-:W0:Y:S01]  /*17c0*/  LDC.64 R2, c[0x4][RZ] ;  /* 0x01000000ff027b82 */ /* 0x001e220000000a00 */
[----:B------:R-:W-:Y:S01]  /*17d0*/  HFMA2 R11, -RZ, RZ, 0, 2.02655792236328125e-05 ;  /* 0x00000154ff0b7431 */ /* 0x000fe200000001ff */
[----:B0-----:R0:W-:Y:S06]  /*17e0*/  STG.E desc[UR4][R2.64+0x29c], R5 ;  /* 0x00029c0502007986 */ /* 0x0011ec000c101904 */
[----:B0-----:R-:W0:Y:S01]  /*17f0*/  LDC.64 R2, c[0x4][RZ] ;  /* 0x01000000ff027b82 */ /* 0x001e220000000a00 */
[----:B------:R-:W-:Y:S01]  /*1800*/  IMAD.MOV.U32 R5, RZ, RZ, 0x156 ;  /* 0x00000156ff057424 */ /* 0x000fe200078e00ff */
[----:B0-----:R0:W-:Y:S06]  /*1810*/  STG.E desc[UR4][R2.64+0x2a0], R7 ;  /* 0x0002a00702007986 */ /* 0x0011ec000c101904 */
[----:B0-----:R-:W0:Y:S01]  /*1820*/  LDC.64 R2, c[0x4][RZ] ;  /* 0x01000000ff027b82 */ /* 0x001e220000000a00 */
[----:B------:R-:W-:Y:S01]  /*1830*/  HFMA2 R7, -RZ, RZ, 0, 2.0503997802734375e-05 ;  /* 0x00000158ff077431 */ /* 0x000fe200000001ff */
[----:B0-----:R0:W-:Y:S06]  /*1840*/  STG.E desc[UR4][R2.64+0x2a4], R9 ;  /* 0x0002a40902007986 */ /* 0x0011ec000c101904 */
[----:B0-----:R-:W0:Y:S01]  /*1850*/  LDC.64 R2, c[0x4][RZ] ;  /* 0x01000000ff027b82 */ /* 0x001e220000000a00 */
[----:B------:R-:W-:Y:S01]  /*1860*/  IMAD.MOV.U32 R9, RZ, RZ, 0x15a ;  /* 0x0000015aff097424 */ /* 0x000fe200078e00ff */
[----:B0-----:R0:W-:Y:S06]  /*1870*/  STG.E desc[UR4][R2.64+0x2a8], R11 ;  /* 0x0002a80b02007986 */ /* 0x0011ec000c101904 */
[----:B0-----:R-:W0:Y:S01]  /*1880*/  LDC.64 R2, c[0x4][RZ] ;  /* 0x01000000ff027b82 */ /* 0x001e220000000a00 */
[----:B------:R-:W-:Y:S01]  /*1890*/  HFMA2 R11, -RZ, RZ, 0, 2.07424163818359375e-05 ;  /* 0x0000015cff0b7431 */ /* 0x000fe200000001ff */
[----:B0-----:R0:W-:Y:S06]  /*18a0*/  STG.E desc[UR4][R2.64+0x2ac], R5 ;  /* 0x0002ac0502007986 */ /* 0x0011ec000c101904 */
[----:B0-----:R-:W0:Y:S01]  /*18b0*/  LDC.64 R2, c[0x4][RZ] ;  /* 0x01000000ff027b82 */ /* 0x001e220000000a00 */
[----:B------:R-:W-:Y:S01]  /*18c0*/  IMAD.MOV.U32 R5, RZ, RZ, 0x15e ;  /* 0x0000015eff057424 */ /* 0x000fe200078e00ff */
[----:B0-----:R0:W-:Y:S06]  /*18d0*/  STG.E desc[UR4][R2.64+0x2b0], R7 ;  /* 0x0002b00702007986 */ /* 0x0011ec000c101904 */
[----:B0-----:R-:W0:Y:S01]  /*18e0*/  LDC.64 R2, c[0x4][RZ] ;  /* 0x01000000ff027b82 */ /* 0x001e220000000a00 */
[----:B------:R-:W-:Y:S01]  /*18f0*/  HFMA2 R7, -RZ, RZ, 0, 2.09808349609375e-05 ;  /* 0x00000160ff077431 */ /* 0x000fe200000001ff */
[----:B0-----:R0:W-:Y:S06]  /*1900*/  STG.E desc[UR4][R2.64+0x2b4], R9 ;  /* 0x0002b40902007986 */ /* 0x0011ec000c101904 */
[----:B0-----:R-:W0:Y:S01]  /*1910*/  LDC.64 R2, c[0x4][RZ] ;  /* 0x01000000ff027b82 */ /* 0x001e220000000a00 */
[----:B------:R-:W-:Y:S01]  /*1920*/  IMAD.MOV.U32 R9, RZ, RZ, 0x162 ;  /* 0x00000162ff097424 */ /* 0x000fe200078e00ff */
[----:B0-----:R0:W-:Y:S06]  /*1930*/  STG.E desc[UR4][R2.64+0x2b8], R11 ;  /* 0x0002b80b02007986 */ /* 0x0011ec000c101904 */
[----:B0-----:R-:W0:Y:S01]  /*1940*/  LDC.64 R2, c[0x4][RZ] ;  /* 0x01000000ff027b82 */ /* 0x001e220000000a00 */
[----:B------:R-:W-:Y:S01]  /*1950*/  HFMA2 R11, -RZ, RZ, 0, 2.12192535400390625e-05 ;  /* 0x00000164ff0b7431 */ /* 0x000fe200000001ff */
[----:B0-----:R0:W-:Y:S06]  /*1960*/  STG.E desc[UR4][R2.64+0x2bc], R5 ;  /* 0x0002bc0502007986 */ /* 0x0011ec000c101904 */
[----:B0-----:R-:W0:Y:S01]  /*1970*/  LDC.64 R2, c[0x4][RZ] ;  /* 0x01000000ff027b82 */ /* 0x001e220000000a00 */
[----:B------:R-:W-:Y:S01]  /*1980*/  IMAD.MOV.U32 R5, RZ, RZ, 0x166 ;  /* 0x00000166ff057424 */ /* 0x000fe200078e00ff */
[----:B0-----:R0:W-:Y:S06]  /*1990*/  STG.E desc[UR4][R2.64+0x2c0], R7 ;  /* 0x0002c00702007986 */ /* 0x0011ec000c101904 */
[----:B0-----:R-:W0:Y:S01]  /*19a0*/  LDC.64 R2, c[0x4][RZ] ;  /* 0x01000000ff027b82 */ /* 0x001e220000000a00 */
[----:B------:R-:W-:Y:S01]  /*19b0*/  HFMA2 R7, -RZ, RZ, 0, 2.1457672119140625e-05 ;  /* 0x00000168ff077431 */ /* 0x000fe200000001ff */
[----:B0-----:R0:W-:Y:S06]  /*19c0*/  STG.E desc[UR4][R2.64+0x2c4], R9 ;  /* 0x0002c40902007986 */ /* 0x0011ec000c101904 */
[----:B0-----:R-:W0:Y:S01]  /*19d0*/  LDC.64 R2, c[0x4][RZ] ;  /* 0x01000000ff027b82 */ /* 0x001e220000000a00 */
[----:B------:R-:W-:Y:S01]  /*19e0*/  IMAD.MOV.U32 R9, RZ, RZ, 0x16a ;  /* 0x0000016aff097424 */ /* 0x000fe200078e00ff */
[----:B0-----:R0:W-:Y:S06]  /*19f0*/  STG.E desc[UR4][R2.64+0x2c8], R11 ;  /* 0x0002c80b02007986 */ /* 0x0011ec000c101904 */
[----:B0-----:R-:W0:Y:S01]  /*1a00*/  LDC.64 R2, c[0x4][RZ] ;  /* 0x01000000ff027b82 */ /* 0x001e220000000a00 */
[----:B------:R-:W-:Y:S01]  /*1a10*/  HFMA2 R11, -RZ, RZ, 0, 2.16960906982421875e-05 ;  /* 0x0000016cff0b7431 */ /* 0x000fe200000001ff */
[----:B0-----:R0:W-:Y:S06]  /*1a20*/  STG.E desc[UR4][R2.64+0x2cc], R5 ;  /* 0x0002cc0502007986 */ /* 0x0011ec000c101904 */
[----:B0-----:R-:W0:Y:S01]  /*1a30*/  LDC.64 R2, c[0x4][RZ] ;  /* 0x01000000ff027b82 */ /* 0x001e220000000a00 */
[----:B------:R-:W-:Y:S01]  /*1a40*/  IMAD.MOV.U32 R5, RZ, RZ, 0x16e ;  /* 0x0000016eff057424 */ /* 0x000fe200078e00ff */
[----:B0-----:R0:W-:Y:S06]  /*1a50*/  STG.E desc[UR4][R2.64+0x2d0], R7 ;  /* 0x0002d00702007986 */ /* 0x0011ec000c101904 */
[----:B0-----:R-:W0:Y:S01]  /*1a60*/  LDC.64 R2, c[0x4][RZ] ;  /* 0x01000000ff027b82 */ /* 0x001e220000000a00 */
[----:B------:R-:W-:Y:S01]  /*1a70*/  HFMA2 R7, -RZ, RZ, 0, 2.193450927734375e-05 ;  /* 0x00000170ff077431 */ /* 0x000fe200000001ff */
[----:B0-----:R0:W-:Y:S06]  /*1a80*/  STG.E desc[UR4][R2.64+0x2d4], R9 ;  /* 0x0002d40902007986 */ /* 0x0011ec000c101904 */
[----:B0-----:R-:W0:Y:S01]  /*1a90*/  LDC.64 R2, c[0x4][RZ] ;  /* 0x01000000ff027b82 */ /* 0x001e220000000a00 */
[----:B------:R-:W-:Y:S01]  /*1aa0*/  IMAD.MOV.U32 R9, RZ, RZ, 0x172 ;  /* 0x00000172ff097424 */ /* 0x000fe200078e00ff */
[----:B0-----:R0:W-:Y:S06]  /*1ab0*/  STG.E desc[UR4][R2.64+0x2d8], R11 ;  /* 0x0002d80b02007986 */ /* 0x0011ec000c101904 */
[----:B0-----:R-:W0:Y:S01]  /*1ac0*/  LDC.64 R2, c[0x4][RZ] ;  /* 0x01000000ff027b82 */ /* 0x001e220000000a00 */
[----:B------:R-:W-:Y:S01]  /*1ad0*/  HFMA2 R11, -RZ, RZ, 0, 2.21729278564453125e-05 ;  /* 0x00000174ff0b7431 */ /* 0x000fe200000001ff */
[----:B0-----:R0:W-:Y:S06]  /*1ae0*/  STG.E desc[UR4][R2.64+0x2dc], R5 ;  /* 0x0002dc0502007986 */ /* 0x0011ec000c101904 */
[----:B0-----:R-:W0:Y:S01]  /*1af0*/  LDC.64 R2, c[0x4][RZ] ;  /* 0x01000000ff027b82 */ /* 0x001e220000000a00 */
[----:B------:R-:W-:Y:S01]  /*1b00*/  IMAD.MOV.U32 R5, RZ, RZ, 0x176 ;  /* 0x00000176ff057424 */ /* 0x000fe200078e00ff */
[----:B0-----:R0:W-:Y:S06]  /*1b10*/  STG.E desc[UR4][R2.64+0x2e0], R7 ;  /* 0x0002e00702007986 */ /* 0x0011ec000c101904 */
[----:B0-----:R-:W0:Y:S01]  /*1b20*/  LDC.64 R2, c[0x4][RZ] ;  /* 0x01000000ff027b82 */ /* 0x001e220000000a00 */
[----:B------:R-:W-:Y:S01]  /*1b30*/  HFMA2 R7, -RZ, RZ, 0, 2.2411346435546875e-05 ;  /* 0x00000178ff077431 */ /* 0x000fe200000001ff */
[----:B0-----:R0:W-:Y:S06]  /*1b40*/  STG.E desc[UR4][R2.64+0x2e4], R9 ;  /* 0x0002e40902007986 */ /* 0x0011ec000c101904 */
[----:B0-----:R-:W0:Y:S01]  /*1b50*/  LDC.64 R2, c[0x4][RZ] ;  /* 0x01000000ff027b82 */ /* 0x001e220000000a00 */
[----:B------:R-:W-:Y:S01]  /*1b60*/  IMAD.MOV.U32 R9, RZ, RZ, 0x17a ;  /* 0x0000017aff097424 */ /* 0x000fe200078e00ff */
[----:B0-----:R0:W-:Y:S06]  /*1b70*/  STG.E desc[UR4][R2.64+0x2e8], R11 ;  /* 0x0002e80b02007986 */ /* 0x0011ec000c101904 */
[----:B0-----:R-:W0:Y:S01]  /*1b80*/  LDC.64 R2, c[0x4][RZ] ;  /* 0x01000000ff027b82 */ /* 0x001e220000000a00 */
[----:B------:R-:W-:Y:S01]  /*1b90*/  HFMA2 R11, -RZ, RZ, 0, 2.26497650146484375e-05 ;  /* 0x0000017cff0b7431 */ /* 0x000fe200000001ff */
[----:B0-----:R0:W-:Y:S06]  /*1ba0*/  STG.E desc[UR4][R2.64+0x2ec], R5 ;  /* 0x0002ec0502007986 */ /* 0x0011ec000c101904 */
[----:B0-----:R-:W0:Y:S01]  /*1bb0*/  LDC.64 R2, c[0x4][RZ] ;  /* 0x01000000ff027b82 */ /* 0x001e220000000a00 */
[----:B------:R-:W-:Y:S01]  /*1bc0*/  IMAD.MOV.U32 R5, RZ, RZ, 0x17e ;  /* 0x0000017eff057424 */ /* 0x000fe200078e00ff */
[----:B0-----:R0:W-:Y:S06]  /*1bd0*/  STG.E desc[UR4][R2.64+0x2f0], R7 ;  /* 0x0002f00702007986 */ /* 0x0011ec000c101904 */
[----:B0-----:R-:W0:Y:S01]  /*1be0*/  LDC.64 R2, c[0x4][RZ] ;  /* 0x01000000ff027b82 */ /* 0x001e220000000a00 */
[----:B------:R-:W-:Y:S01]  /*1bf0*/  HFMA2 R7, -RZ, RZ, 0, 2.288818359375e-05 ;  /* 0x00000180ff077431 */ /* 0x000fe200000001ff */
[----:B0-----:R0:W-:Y:S06]  /*1c00*/  STG.E desc[UR4][R2.64+0x2f4], R9 ;  /* 0x0002f40902007986 */ /* 0x0011ec000c101904 */
[----:B0-----:R-:W0:Y:S01]  /*1c10*/  LDC.64 R2, c[0x4][RZ] ;  /* 0x01000000ff027b82 */ /* 0x001e220000000a00 */
[----:B------:R-:W-:Y:S01]  /*1c20*/  IMAD.MOV.U32 R9, RZ, RZ, 0x182 ;  /* 0x00000182ff097424 */ /* 0x000fe200078e00ff */
[----:B0-----:R0:W-:Y:S06]  /*1c30*/  STG.E desc[UR4][R2.64+0x2f8], R11 ;  /* 0x0002f80b02007986 */ /* 0x0011ec000c101904 */
[----:B0-----:R-:W0:Y:S01]  /*1c40*/  LDC.64 R2, c[0x4][RZ] ;  /* 0x01000000ff027b82 */ /* 0x001e220000000a00 */
[----:B------:R-:W-:Y:S01]  /*1c50*/  HFMA2 R11, -RZ, RZ, 0, 2.31266021728515625e-05 ;  /* 0x00000184ff0b7431 */ /* 0x000fe200000001ff */
[----:B0-----:R0:W-:Y:S06]  /*1c60*/  STG.E desc[UR4][R2.64+0x2fc], R5 ;  /* 0x0002fc0502007986 */ /* 0x0011ec000c101904 */
[----:B0-----:R-:W0:Y:S01]  /*1c70*/  LDC.64 R2, c[0x4][RZ] ;  /* 0x01000000ff027b82 */ /* 0x001e220000000a00 */
[----:B------:R-:W-:Y:S01]  /*1c80*/  IMAD.MOV.U32 R5, RZ, RZ, 0x186 ;  /* 0x00000186ff057424 */ /* 0x000fe200078e00ff */
[----:B0-----:R0:W-:Y:S06]  /*1c90*/  STG.E desc[UR4][R2.64+0x300], R7 ;  /* 0x0003000702007986 */ /* 0x0011ec000c101904 */
[----:B0-----:R-:W0:Y:S01]  /*1ca0*/  LDC.64 R2, c[0x4][RZ] ;  /* 0x01000000ff027b82 */ /* 0x001e220000000a00 */
[----:B------:R-:W-:Y:S01]  /*1cb0*/  HFMA2 R7, -RZ, RZ, 0, 2.3365020751953125e-05 ;  /* 0x00000188ff077431 */ /* 0x000fe200000001ff */
[----:B0-----:R0:W-:Y:S06]  /*1cc0*/  STG.E desc[UR4][R2.64+0x304], R9 ;  /* 0x0003040902007986 */ /* 0x0011ec000c101904 */
[----:B0-----:R-:W0:Y:S01]  /*1cd0*/  LDC.64 R2, c[0x4][RZ] ;  /* 0x01000000ff027b82 */ /* 0x001e220000000a00 */
[----:B------:R-:W-:Y:S01]  /*1ce0*/  IMAD.MOV.U32 R9, RZ, RZ, 0x18a ;  /* 0x0000018aff097424 */ /* 0x000fe200078e00ff */
[----:B0-----:R0:W-:Y:S06]  /*1cf0*/  STG.E desc[UR4][R2.64+0x308], R11 ;  /* 0x0003080b02007986 */ /* 0x0011ec000c101904 */
[----:B0-----:R-:W0:Y:S01]  /*1d00*/  LDC.64 R2, c[0x4][RZ] ;  /* 0x01000000ff027b82 */ /* 0x001e220000000a00 */
[----:B------:R-:W-:Y:S01]  /*1d10*/  HFMA2 R11, -RZ, RZ, 0, 2.36034393310546875e-05 ;  /* 0x0000018cff0b7431 */ /* 0x000fe200000001ff */
[----:B0-----:R0:W-:Y:S06]  /*1d20*/  STG.E desc[UR4][R2.64+0x30c], R5 ;  /* 0x00030c0502007986 */ /* 0x0011ec000c101904 */
[----:B0-----:R-:W0:Y:S01]  /*1d30*/  LDC.64 R2, c[0x4][RZ] ;  /* 0x01000000ff027b82 */ /* 0x001e220000000a00 */
[----:B------:R-:W-:Y:S01]  /*1d40*/  IMAD.MOV.U32 R5, RZ, RZ, 0x18e ;  /* 0x0000018eff057424 */ /* 0x000fe200078e00ff */
[----:B0-----:R0:W-:Y:S06]  /*1d50*/  STG.E desc[UR4][R2.64+0x310], R7 ;  /* 0x0003100702007986 */ /* 0x0011ec000c101904 */
[----:B0-----:R-:W0:Y:S01]  /*1d60*/  LDC.64 R2, c[0x4][RZ] ;  /* 0x01000000ff027b82 */ /* 0x001e220000000a00 */
[----:B------:R-:W-:Y:S01]  /*1d70*/  HFMA2 R7, -RZ, RZ, 0, 2.384185791015625e-05 ;  /* 0x00000190ff077431 */ /* 0x000fe200000001ff */
[----:B0-----:R0:W-:Y:S06]  /*1d80*/  STG.E desc[UR4][R2.64+0x314], R9 ;  /* 0x0003140902007986 */ /* 0x0011ec000c101904 */
[----:B0-----:R-:W0:Y:S01]  /*1d90*/  LDC.64 R2, c[0x4][RZ] ;  /* 0x01000000ff027b82 */ /* 0x001e220000000a00 */
[----:B------:R-:W-:Y:S01]  /*1da0*/  IMAD.MOV.U32 R9, RZ, RZ, 0x192 ;  /* 0x00000192ff097424 */ /* 0x000fe200078e00ff */
[----:B0-----:R0:W-:Y:S06]  /*1db0*/  STG.E desc[UR4][R2.64+0x318], R11 ;  /* 0x0003180b02007986 */ /* 0x0011ec000c101904 */
[----:B0-----:R-:W0:Y:S01]  /*1dc0*/  LDC.64 R2, c[0x4][RZ] ;  /* 0x01000000ff027b82 */ /* 0x001e220000000a00 */
[----:B------:R-:W-:Y:S01]  /*1dd0*/  HFMA2 R11, -RZ, RZ, 0, 2.40802764892578125e-05 ;  /* 0x00000194ff0b7431 */ /* 0x000fe200000001ff */
[----:B0-----:R0:W-:Y:S06]  /*1de0*/  STG.E desc[UR4][R2.64+0x31c], R5 ;  /* 0x00031c0502007986 */ /* 0x0011ec000c101904 */
[----:B0-----:R-:W0:Y:S01]  /*1df0*/  LDC.64 R2, c[0x4][RZ] ;  /* 0x01000000ff027b82 */ /* 0x001e220000000a00 */
[----:B------:R-:W-:Y:S01]  /*1e00*/  IMAD.MOV.U32 R5, RZ, RZ, 0x196 ;  /* 0x00000196ff057424 */ /* 0x000fe200078e00ff */
[----:B0-----:R0:W-:Y:S06]  /*1e10*/  STG.E desc[UR4][R2.64+0x320], R7 ;  /* 0x0003200702007986 */ /* 0x0011ec000c101904 */
[----:B0-----:R-:W0:Y:S01]  /*1e20*/  LDC.64 R2, c[0x4][RZ] ;  /* 0x01000000ff027b82 */ /* 0x001e220000000a00 */
[----:B------:R-:W-:Y:S01]  /*1e30*/  HFMA2 R7, -RZ, RZ, 0, 2.4318695068359375e-05 ;  /* 0x00000198ff077431 */ /* 0x000fe200000001ff */
[----:B0-----:R0:W-:Y:S06]  /*1e40*/  STG.E desc[UR4][R2.64+0x324], R9 ;  /* 0x0003240902007986 */ /* 0x0011ec000c101904 */
[----:B0-----:R-:W0:Y:S01]  /*1e50*/  LDC.64 R2, c[0x4][RZ] ;  /* 0x01000000ff027b82 */ /* 0x001e220000000a00 */
[----:B------:R-:W-:Y:S01]  /*1e60*/  IMAD.MOV.U32 R9, RZ, RZ, 0x19a ;  /* 0x0000019aff097424 */ /* 0x000fe200078e00ff */
[----:B0-----:R0:W-:Y:S06]  /*1e70*/  STG.E desc[UR4][R2.64+0x328], R11 ;  /* 0x0003280b02007986 */ /* 0x0011ec000c101904 */
[----:B0-----:R-:W0:Y:S01]  /*1e80*/  LDC.64 R2, c[0x4][RZ] ;  /* 0x01000000ff027b82 */ /* 0x001e220000000a00 */
[----:B------:R-:W-:Y:S01]  /*1e90*/  HFMA2 R11, -RZ, RZ, 0, 2.45571136474609375e-05 ;  /* 0x0000019cff0b7431 */ /* 0x000fe200000001ff */
[----:B0-----:R0:W-:Y:S06]  /*1ea0*/  STG.E desc[UR4][R2.64+0x32c], R5 ;  /* 0x00032c0502007986 */ /* 0x0011ec000c101904 */
[----:B0-----:R-:W0:Y:S01]  /*1eb0*/  LDC.64 R2, c[0x4][RZ] ;  /* 0x01000000ff027b82 */ /* 0x001e220000000a00 */
[----:B------:R-:W-:Y:S01]  /*1ec0*/  IMAD.MOV.U32 R5, RZ, RZ, 0x19e ;  /* 0x0000019eff057424 */ /* 0x000fe200078e00ff */
[----:B0-----:R0:W-:Y:S06]  /*1ed0*/  STG.E desc[UR4][R2.64+0x330], R7 ;  /* 0x0003300702007986 */ /* 0x0011ec000c101904 */
[----:B0-----:R-:W0:Y:S01]  /*1ee0*/  LDC.64 R2, c[0x4][RZ] ;  /* 0x01000000ff027b82 */ /* 0x001e220000000a00 */
[----:B------:R-:W-:Y:S01]  /*1ef0*/  HFMA2 R7, -RZ, RZ, 0, 2.47955322265625e-05 ;  /* 0x000001a0ff077431 */ /* 0x000fe200000001ff */
[----:B0-----:R0:W-:Y:S06]  /*1f00*/  STG.E desc[UR4][R2.64+0x334], R9 ;  /* 0x0003340902007986 */ /* 0x0011ec000c101904 */
[----:B0-----:R-:W0:Y:S01]  /*1f10*/  LDC.64 R2, c[0x4][RZ] ;  /* 0x01000000ff027b82 */ /* 0x001e220000000a00 */
[----:B------:R-:W-:Y:S01]  /*1f20*/  IMAD.MOV.U32 R9, RZ, RZ, 0x1a2 ;  /* 0x000001a2ff097424 */ /* 0x000fe200078e00ff */
[----:B0-----:R0:W-:Y:S06]  /*1f30*/  STG.E desc[UR4][R2.64+0x338], R11 ;  /* 0x0003380b02007986 */ /* 0x0011ec000c101904 */
[----:B0-----:R-:W0:Y:S01]  /*1f40*/  LDC.64 R2, c[0x4][RZ] ;  /* 0x01000000ff027b82 */ /* 0x001e220000000a00 */
[----:B------:R-:W-:Y:S01]  /*1f50*/  HFMA2 R11, -RZ, RZ, 0, 2.50339508056640625e-05 ;  /* 0x000001a4ff0b7431 */ /* 0x000fe200000001ff */
[----:B0-----:R0:W-:Y:S06]  /*1f60*/  STG.E desc[UR4][R2.64+0x33c], R5 ;  /* 0x00033c0502007986 */ /* 0x0011ec000c101904 */
[----:B0-----:R-:W0:Y:S01]  /*1f70*/  LDC.64 R2, c[0x4][RZ] ;  /* 0x01000000ff027b82 */ /* 0x001e220000000a00 */
[----:B------:R-:W-:Y:S01]  /*1f80*/  IMAD.MOV.U32 R5, RZ, RZ, 0x1a6 ;  /* 0x000001a6ff057424 */ /* 0x000fe200078e00ff */
[----:B0-----:R0:W-:Y:S06]  /*1f90*/  STG.E desc[UR4][R2.64+0x340], R7 ;  /* 0x0003400702007986 */ /* 0x0011ec000c101904 */
[----:B0-----:R-:W0:Y:S01]  /*1fa0*/  LDC.64 R2, c[0x4][RZ] ;  /* 0x01000000ff027b82 */ /* 0x001e220000000a00 */
[----:B------:R-:W-:Y:S01]  /*1fb0*/  HFMA2 R7, -RZ, RZ, 0, 2.5272369384765625e-05 ;  /* 0x000001a8ff077431 */ /* 0x000fe200000001ff */
[----:B0-----:R0:W-:Y:S06]  /*1fc0*/  STG.E desc[UR4][R2.64+0x344], R9 ;  /* 0x0003440902007986 */ /* 0x0011ec000c101904 */
[----:B0-----:R-:W0:Y:S01]  /*1fd0*/  LDC.64 R2, c[0x4][RZ] ;  /* 0x01000000ff027b82 */ /* 0x001e220000000a00 */
[----:B------:R-:W-:Y:S01]  /*1fe0*/  IMAD.MOV.U32 R9, RZ, RZ, 0x1aa ;  /* 0x000001aaff097424 */ /* 0x000fe200078e00ff */
[----:B0-----:R0:W-:Y:S06]  /*1ff0*/  STG.E desc[UR4][R2.64+0x348], R11 ;  /* 0x0003480b02007986 */ /* 0x0011ec000c101904 */
[----:B0-----:R-:W0:Y:S01]  /*2000*/  LDC.64 R2, c[0x4][RZ] ;  /* 0x01000000ff027b82 */ /* 0x001e220000000a00 */
[----:B------:R-:W-:Y:S01]  /*2010*/  HFMA2 R11, -RZ, RZ, 0, 2.55107879638671875e-05 ;  /* 0x000001acff0b7431 */ /* 0x000fe200000001ff */
[----:B0-----:R0:W-:Y:S06]  /*2020*/  STG.E desc[UR4][R2.64+0x34c], R5 ;  /* 0x00034c0502007986 */ /* 0x0011ec000c101904 */
[----:B0-----:R-:W0:Y:S01]  /*2030*/  LDC.64 R2, c[0x4][RZ] ;  /* 0x01000000ff027b82 */ /* 0x001e220000000a00 */
[----:B------:R-:W-:Y:S01]  /*2040*/  IMAD.MOV.U32 R5, RZ, RZ, 0x1ae ;  /* 0x000001aeff057424 */ /* 0x000fe200078e00ff */
[----:B0-----:R0:W-:Y:S06]  /*2050*/  STG.E desc[UR4][R2.64+0x350], R7 ;  /* 0x0003500702007986 */ /* 0x0011ec000c101904 */
[----:B0-----:R-:W0:Y:S01]  /*2060*/  LDC.64 R2, c[0x4][RZ] ;  /* 0x01000000ff027b82 */ /* 0x001e220000000a00 */
[----:B------:R-:W-:Y:S01]  /*2070*/  HFMA2 R7, -RZ, RZ, 0, 2.574920654296875e-05 ;  /* 0x000001b0ff077431 */ /* 0x000fe200000001ff */
[----:B0-----:R0:W-:Y:S06]  /*2080*/  STG.E desc[UR4][R2.64+0x354], R9 ;  /* 0x0003540902007986 */ /* 0x0011ec000c101904 */
[----:B0-----:R-:W0:Y:S01]  /*2090*/  LDC.64 R2, c[0x4][RZ] ;  /* 0x01000000ff027b82 */ /* 0x001e220000000a00 */
[----:B------:R-:W-:Y:S01]  /*20a0*/  IMAD.MOV.U32 R9, RZ, RZ, 0x1b2 ;  /* 0x000001b2ff097424 */ /* 0x000fe200078e00ff */
[----:B0-----:R0:W-:Y:S06]  /*20b0*/  STG.E desc[UR4][R2.64+0x358], R11 ;  /* 0x0003580b02007986 */ /* 0x0011ec000c101904 */
[----:B0-----:R-:W0:Y:S01]  /*20c0*/  LDC.64 R2, c[0x4][RZ] ;  /* 0x01000000ff027b82 */ /* 0x001e220000000a00 */
[----:B------:R-:W-:Y:S01]  /*20d0*/  HFMA2 R11, -RZ, RZ, 0, 2.59876251220703125e-05 ;  /* 0x000001b4ff0b7431 */ /* 0x000fe200000001ff */
[----:B0-----:R0:W-:Y:S06]  /*20e0*/  STG.E desc[UR4][R2.64+0x35c], R5 ;  /* 0x00035c0502007986 */ /* 0x0011ec000c101904 */
[----:B0-----:R-:W0:Y:S01]  /*20f0*/  LDC.64 R2, c[0x4][RZ] ;  /* 0x01000000ff027b82 */ /* 0x001e220000000a00 */
[----:B------:R-:W-:Y:S01]  /*2100*/  IMAD.MOV.U32 R5, RZ, RZ, 0x1b6 ;  /* 0x000001b6ff057424 */ /* 0x000fe200078e00ff */
[----:B0-----:R0:W-:Y:S06]  /*2110*/  STG.E desc[UR4][R2.64+0x360], R7 ;  /* 0x0003600702007986 */ /* 0x0011ec000c101904 */
[----:B0-----:R-:W0:Y:S01]  /*2120*/  LDC.64 R2, c[0x4][RZ] ;  /* 0x01000000ff027b82 */ /* 0x001e220000000a00 */
[----:B------:R-:W-:Y:S01]  /*2130*/  HFMA2 R7, -RZ, RZ, 0, 2.6226043701171875e-05 ;  /* 0x000001b8ff077431 */ /* 0x000fe200000001ff */
[----:B0-----:R0:W-:Y:S06]  /*2140*/  STG.E desc[UR4][R2.64+0x364], R9 ;  /* 0x0003640902007986 */ /* 0x0011ec000c101904 */
[----:B0-----:R-:W0:Y:S01]  /*2150*/  LDC.64 R2, c[0x4][RZ] ;  /* 0x01000000ff027b82 */ /* 0x001e220000000a00 */
[----:B------:R-:W-:Y:S01]  /*2160*/  IMAD.MOV.U32 R9, RZ, RZ, 0x1ba ;  /* 0x000001baff097424 */ /* 0x000fe200078e00ff */
[----:B0-----:R0:W-:Y:S06]  /*2170*/  STG.E desc[UR4][R2.64+0x368], R11 ;  /* 0x0003680b02007986 */ /* 0x0011ec000c101904 */
[----:B0-----:R-:W0:Y:S01]  /*2180*/  LDC.64 R2, c[0x4][RZ] ;  /* 0x01000000ff027b82 */ /* 0x001e220000000a00 */
[----:B------:R-:W-:Y:S01]  /*2190*/  HFMA2 R11, -RZ, RZ, 0, 2.64644622802734375e-05 ;  /* 0x000001bcff0b7431 */ /* 0x000fe200000001ff */
[----:B0-----:R0:W-:Y:S06]  /*21a0*/  STG.E desc[UR4][R2.64+0x36c], R5 ;  /* 0x00036c0502007986 */ /* 0x0011ec000c101904 */
[----:B0-----:R-:W0:Y:S01]  /*21b0*/  LDC.64 R2, c[0x4][RZ] ;  /* 0x01000000ff027b82 */ /* 0x001e220000000a00 */
[----:B------:R-:W-:Y:S01]  /*21c0*/  IMAD.MOV.U32 R5, RZ, RZ, 0x1be ;  /* 0x000001beff057424 */ /* 0x000fe200078e00ff */
[----:B0-----:R0:W-:Y:S06]  /*21d0*/  STG.E desc[UR4][R2.64+0x370], R7 ;  /* 0x0003700702007986 */ /* 0x0011ec000c101904 */
[----:B0-----:R-:W0:Y:S01]  /*21e0*/  LDC.64 R2, c[0x4][RZ] ;  /* 0x01000000ff027b82 */ /* 0x001e220000000a00 */
[----:B------:R-:W-:Y:S01]  /*21f0*/  HFMA2 R7, -RZ, RZ, 0, 2.6702880859375e-05 ;  /* 0x000001c0ff077431 */ /* 0x000fe200000001ff */
[----:B0-----:R0:W-:Y:S06]  /*2200*/  STG.E desc[UR4][R2.64+0x374], R9 ;  /* 0x0003740902007986 */ /* 0x0011ec000c101904 */
[----:B0-----:R-:W0:Y:S01]  /*2210*/  LDC.64 R2, c[0x4][RZ] ;  /* 0x01000000ff027b82 */ /* 0x001e220000000a00 */
[----:B------:R-:W-:Y:S01]  /*2220*/  IMAD.MOV.U32 R9, RZ, RZ, 0x1c2 ;  /* 0x000001c2ff097424 */ /* 0x000fe200078e00ff */
[----:B0-----:R0:W-:Y:S06]  /*2230*/  STG.E desc[UR4][R2.64+0x378], R11 ;  /* 0x0003780b02007986 */ /* 0x0011ec000c101904 */
[----:B0-----:R-:W0:Y:S01]  /*2240*/  LDC.64 R2, c[0x4][RZ] ;  /* 0x01000000ff027b82 */ /* 0x001e220000000a00 */
[----:B------:R-:W-:Y:S01]  /*2250*/  HFMA2 R11, -RZ, RZ, 0, 2.69412994384765625e-05 ;  /* 0x000001c4ff0b7431 */ /* 0x000fe200000001ff */
[----:B0-----:R0:W-:Y:S06]  /*2260*/  STG.E desc[UR4][R2.64+0x37c], R5 ;  /* 0x00037c0502007986 */ /* 0x0011ec000c101904 */
[----:B0-----:R-:W0:Y:S01]  /*2270*/  LDC.64 R2, c[0x4][RZ] ;  /* 0x01000000ff027b82 */ /* 0x001e220000000a00 */
[----:B------:R-:W-:Y:S01]  /*2280*/  IMAD.MOV.U32 R5, RZ, RZ, 0x1c6 ;  /* 0x000001c6ff057424 */ /* 0x000fe200078e00ff */
[----:B0-----:R0:W-:Y:S06]  /*2290*/  STG.E desc[UR4][R2.64+0x380], R7 ;  /* 0x0003800702007986 */ /* 0x0011ec000c101904 */
[----:B0-----:R-:W0:Y:S01]  /*22a0*/  LDC.64 R2, c[0x4][RZ] ;  /* 0x01000000ff027b82 */ /* 0x001e220000000a00 */
[----:B------:R-:W-:Y:S01]  /*22b0*/  HFMA2 R7, -RZ, RZ, 0, 2.7179718017578125e-05 ;  /* 0x000001c8ff077431 */ /* 0x000fe200000001ff */
[----:B0-----:R0:W-:Y:S06]  /*22c0*/  STG.E desc[UR4][R2.64+0x384], R9 ;  /* 0x0003840902007986 */ /* 0x0011ec000c101904 */
[----:B0-----:R-:W0:Y:S01]  /*22d0*/  LDC.64 R2, c[0x4][RZ] ;  /* 0x01000000ff027b82 */ /* 0x001e220000000a00 */
[----:B------:R-:W-:Y:S01]  /*22e0*/  IMAD.MOV.U32 R9, RZ, RZ, 0x1ca ;  /* 0x000001caff097424 */ /* 0x000fe200078e00ff */
[----:B0-----:R0:W-:Y:S06]  /*22f0*/  STG.E desc[UR4][R2.64+0x388], R11 ;  /* 0x0003880b02007986 */ /* 0x0011ec000c101904 */
[----:B0-----:R-:W0:Y:S01]  /*2300*/  LDC.64 R2, c[0x4][RZ] ;  /* 0x01000000ff027b82 */ /* 0x001e220000000a00 */
[----:B------:R-:W-:Y:S01]  /*2310*/  HFMA2 R11, -RZ, RZ, 0, 2.74181365966796875e-05 ;  /* 0x000001ccff0b7431 */ /* 0x000fe200000001ff */
[----:B0-----:R0:W-:Y:S06]  /*2320*/  STG.E desc[UR4][R2.64+0x38c], R5 ;  /* 0x00038c0502007986 */ /* 0x0011ec000c101904 */
[----:B0-----:R-:W0:Y:S01]  /*2330*/  LDC.64 R2, c[0x4][RZ] ;  /* 0x01000000ff027b82 */ /* 0x001e220000000a00 */
[----:B------:R-:W-:Y:S01]  /*2340*/  IMAD.MOV.U32 R5, RZ, RZ, 0x1ce ;  /* 0x000001ceff057424 */ /* 0x000fe200078e00ff */
[----:B0-----:R0:W-:Y:S06]  /*2350*/  STG.E desc[UR4][R2.64+0x390], R7 ;  /* 0x0003900702007986 */ /* 0x0011ec000c101904 */
[----:B0-----:R-:W0:Y:S01]  /*2360*/  LDC.64 R2, c[0x4][RZ] ;  /* 0x01000000ff027b82 */ /* 0x001e220000000a00 */
[----:B------:R-:W-:Y:S01]  /*2370*/  HFMA2 R7, -RZ, RZ, 0, 2.765655517578125e-05 ;  /* 0x000001d0ff077431 */ /* 0x000fe200000001ff */
[----:B0-----:R0:W-:Y:S06]  /*2380*/  STG.E desc[UR4][R2.64+0x394], R9 ;  /* 0x0003940902007986 */ /* 0x0011ec000c101904 */
[----:B0-----:R-:W0:Y:S01]  /*2390*/  LDC.64 R2, c[0x4][RZ] ;  /* 0x01000000ff027b82 */ /* 0x001e220000000a00 */
[----:B------:R-:W-:Y:S01]  /*23a0*/  IMAD.MOV.U32 R9, RZ, RZ, 0x1d2 ;  /* 0x000001d2ff097424 */ /* 0x000fe200078e00ff */
[----:B0-----:R0:W-:Y:S06]  /*23b0*/  STG.E desc[UR4][R2.64+0x398], R11 ;  /* 0x0003980b02007986 */ /* 0x0011ec000c101904 */
[----:B0-----:R-:W0:Y:S01]  /*23c0*/  LDC.64 R2, c[0x4][RZ] ;  /* 0x01000000ff027b82 */ /* 0x001e220000000a00 */
[----:B------:R-:W-:Y:S01]  /*23d0*/  HFMA2 R11, -RZ, RZ, 0, 2.78949737548828125e-05 ;  /* 0x000001d4ff0b7431 */ /* 0x000fe200000001ff */
[----:B0-----:R0:W-:Y:S06]  /*23e0*/  STG.E desc[UR4][R2.64+0x39c], R5 ;  /* 0x00039c0502007986 */ /* 0x0011ec000c101904 */
[----:B0-----:R-:W0:Y:S01]  /*23f0*/  LDC.64 R2, c[0x4][RZ] ;  /* 0x01000000ff027b82 */ /* 0x001e220000000a00 */
[----:B------:R-:W-:Y:S01]  /*2400*/  IMAD.MOV.U32 R5, RZ, RZ, 0x1d6 ;  /* 0x000001d6ff057424 */ /* 0x000fe200078e00ff */
[----:B0-----:R0:W-:Y:S06]  /*2410*/  STG.E desc[UR4][R2.64+0x3a0], R7 ;  /* 0x0003a00702007986 */ /* 0x0011ec000c101904 */
[----:B0-----:R-:W0:Y:S01]  /*2420*/  LDC.64 R2, c[0x4][RZ] ;  /* 0x01000000ff027b82 */ /* 0x001e220000000a00 */
[----:B------:R-:W-:Y:S01]  /*2430*/  HFMA2 R7, -RZ, RZ, 0, 2.8133392333984375e-05 ;  /* 0x000001d8ff077431 */ /* 0x000fe200000001ff */
[----:B0-----:R0:W-:Y:S06]  /*2440*/  STG.E desc[UR4][R2.64+0x3a4], R9 ;  /* 0x0003a40902007986 */ /* 0x0011ec000c101904 */
[----:B0-----:R-:W0:Y:S01]  /*2450*/  LDC.64 R2, c[0x4][RZ] ;  /* 0x01000000ff027b82 */ /* 0x001e220000000a00 */
[----:B------:R-:W-:Y:S01]  /*2460*/  IMAD.MOV.U32 R9, RZ, RZ, 0x1da ;  /* 0x000001daff097424 */ /* 0x000fe200078e00ff */
[----:B0-----:R0:W-:Y:S06]  /*2470*/  STG.E desc[UR4][R2.64+0x3a8], R11 ;  /* 0x0003a80b02007986 */ /* 0x0011ec000c101904 */
[----:B0-----:R-:W0:Y:S01]  /*2480*/  LDC.64 R2, c[0x4][RZ] ;  /* 0x01000000ff027b82 */ /* 0x001e220000000a00 */
[----:B------:R-:W-:Y:S01]  /*2490*/  HFMA2 R11, -RZ, RZ, 0, 2.83718109130859375e-05 ;  /* 0x000001dcff0b7431 */ /* 0x000fe200000001ff */
[----:B0-----:R0:W-:Y:S06]  /*24a0*/  STG.E desc[UR4][R2.64+0x3ac], R5 ;  /* 0x0003ac0502007986 */ /* 0x0011ec000c101904 */
[----:B0-----:R-:W0:Y:S01]  /*24b0*/  LDC.64 R2, c[0x4][RZ] ;  /* 0x01000000ff027b82 */ /* 0x001e220000000a00 */
[----:B------:R-:W-:Y:S01]  /*24c0*/  IMAD.MOV.U32 R5, RZ, RZ, 0x1de ;  /* 0x000001deff057424 */ /* 0x000fe200078e00ff */
[----:B0-----:R0:W-:Y:S06]  /*24d0*/  STG.E desc[UR4][R2.64+0x3b0], R7 ;  /* 0x0003b00702007986 */ /* 0x0011ec000c101904 */
[----:B0-----:R-:W0:Y:S01]  /*24e0*/  LDC.64 R2, c[0x4][RZ] ;  /* 0x01000000ff027b82 */ /* 0x001e220000000a00 */
[----:B------:R-:W-:Y:S01]  /*24f0*/  HFMA2 R7, -RZ, RZ, 0, 2.86102294921875e-05 ;  /* 0x000001e0ff077431 */ /* 0x000fe200000001ff */
[----:B0-----:R0:W-:Y:S06]  /*2500*/  STG.E desc[UR4][R2.64+0x3b4], R9 ;  /* 0x0003b40902007986 */ /* 0x0011ec000c101904 */
[----:B0-----:R-:W0:Y:S01]  /*2510*/  LDC.64 R2, c[0x4][RZ] ;  /* 0x01000000ff027b82 */ /* 0x001e220000000a00 */
[----:B------:R-:W-:Y:S01]  /*2520*/  IMAD.MOV.U32 R9, RZ, RZ, 0x1e2 ;  /* 0x000001e2ff097424 */ /* 0x000fe200078e00ff */
[----:B0-----:R0:W-:Y:S06]  /*2530*/  STG.E desc[UR4][R2.64+0x3b8], R11 ;  /* 0x0003b80b02007986 */ /* 0x0011ec000c101904 */
[----:B0-----:R-:W0:Y:S01]  /*2540*/  LDC.64 R2, c[0x4][RZ] ;  /* 0x01000000ff027b82 */ /* 0x001e220000000a00 */
[----:B------:R-:W-:Y:S01]  /*2550*/  HFMA2 R11, -RZ, RZ, 0, 2.88486480712890625e-05 ;  /* 0x000001e4ff0b7431 */ /* 0x000fe200000001ff */
[----:B0-----:R0:W-:Y:S06]  /*2560*/  STG.E desc[UR4][R2.64+0x3bc], R5 ;  /* 0x0003bc0502007986 */ /* 0x0011ec000c101904 */
[----:B0-----:R-:W0:Y:S01]  /*2570*/  LDC.64 R2, c[0x4][RZ] ;  /* 0x01000000ff027b82 */ /* 0x001e220000000a00 */
[----:B------:R-:W-:Y:S01]  /*2580*/  IMAD.MOV.U32 R5, RZ, RZ, 0x1e6 ;  /* 0x000001e6ff057424 */ /* 0x000fe200078e00ff */
[----:B0-----:R0:W-:Y:S06]  /*2590*/  STG.E desc[UR4][R2.64+0x3c0], R7 ;  /* 0x0003c00702007986 */ /* 0x0011ec000c101904 */
[----:B0-----:R-:W0:Y:S01]  /*25a0*/  LDC.64 R2, c[0x4][RZ] ;  /* 0x01000000ff027b82 */ /* 0x001e220000000a00 */
[----:B------:R-:W-:Y:S01]  /*25b0*/  HFMA2 R7, -RZ, RZ, 0, 2.9087066650390625e-05 ;  /* 0x000001e8ff077431 */ /* 0x000fe200000001ff */
[----:B0-----:R0:W-:Y:S06]  /*25c0*/  STG.E desc[UR4][R2.64+0x3c4], R9 ;  /* 0x0003c40902007986 */ /* 0x0011ec000c101904 */
[----:B0-----:R-:W0:Y:S01]  /*25d0*/  LDC.64 R2, c[0x4][RZ] ;  /* 0x01000000ff027b82 */ /* 0x001e220000000a00 */
[----:B------:R-:W-:Y:S01]  /*25e0*/  IMAD.MOV.U32 R9, RZ, RZ, 0x1ea ;  /* 0x000001eaff097424 */ /* 0x000fe200078e00ff */
[----:B0-----:R0:W-:Y:S06]  /*25f0*/  STG.E desc[UR4][R2.64+0x3c8], R11 ;  /* 0x0003c80b02007986 */ /* 0x0011ec000c101904 */
[----:B0-----:R-:W0:Y:S01]  /*2600*/  LDC.64 R2, c[0x4][RZ] ;  /* 0x01000000ff027b82 */ /* 0x001e220000000a00 */
[----:B------:R-:W-:Y:S01]  /*2610*/  HFMA2 R11, -RZ, RZ, 0, 2.93254852294921875e-05 ;  /* 0x000001ecff0b7431 */ /* 0x000fe200000001ff */
[----:B0-----:R0:W-:Y:S06]  /*2620*/  STG.E desc[UR4][R2.64+0x3cc], R5 ;  /* 0x0003cc0502007986 */ /* 0x0011ec000c101904 */
[----:B0-----:R-:W0:Y:S01]  /*2630*/  LDC.64 R2, c[0x4][RZ] ;  /* 0x01000000ff027b82 */ /* 0x001e220000000a00 */
[----:B------:R-:W-:Y:S01]  /*2640*/  IMAD.MOV.U32 R5, RZ, RZ, 0x1ee ;  /* 0x000001eeff057424 */ /* 0x000fe200078e00ff */
[----:B0-----:R0:W-:Y:S06]  /*2650*/  STG.E desc[UR4][R2.64+0x3d0], R7 ;  /* 0x0003d00702007986 */ /* 0x0011ec000c101904 */
[----:B0-----:R-:W0:Y:S01]  /*2660*/  LDC.64 R2, c[0x4][RZ] ;  /* 0x01000000ff027b82 */ /* 0x001e220000000a00 */
[----:B------:R-:W-:Y:S01]  /*2670*/  HFMA2 R7, -RZ, RZ, 0, 2.956390380859375e-05 ;  /* 0x000001f0ff077431 */ /* 0x000fe200000001ff */
[----:B0-----:R0:W-:Y:S06]  /*2680*/  STG.E desc[UR4][R2.64+0x3d4], R9 ;  /* 0x0003d40902007986 */ /* 0x0011ec000c101904 */
[----:B0-----:R-:W0:Y:S01]  /*2690*/  LDC.64 R2, c[0x4][RZ] ;  /* 0x01000000ff027b82 */ /* 0x001e220000000a00 */
[----:B------:R-:W-:Y:S01]  /*26a0*/  IMAD.MOV.U32 R9, RZ, RZ, 0x1f2 ;  /* 0x000001f2ff097424 */ /* 0x000fe200078e00ff */
[----:B0-----:R0:W-:Y:S06]  /*26b0*/  STG.E desc[UR4][R2.64+0x3d8], R11 ;  /* 0x0003d80b02007986 */ /* 0x0011ec000c101904 */
[----:B0-----:R-:W0:Y:S01]  /*26c0*/  LDC.64 R2, c[0x4][RZ] ;  /* 0x01000000ff027b82 */ /* 0x001e220000000a00 */
[----:B------:R-:W-:Y:S01]  /*26d0*/  HFMA2 R11, -RZ, RZ, 0, 2.98023223876953125e-05 ;  /* 0x000001f4ff0b7431 */ /* 0x000fe200000001ff */
[----:B0-----:R0:W-:Y:S06]  /*26e0*/  STG.E desc[UR4][R2.64+0x3dc], R5 ;  /* 0x0003dc0502007986 */ /* 0x0011ec000c101904 */
[----:B0-----:R-:W0:Y:S01]  /*26f0*/  LDC.64 R2, c[0x4][RZ] ;  /* 0x01000000ff027b82 */ /* 0x001e220000000a00 */
[----:B------:R-:W-:Y:S01]  /*2700*/  IMAD.MOV.U32 R5, RZ, RZ, 0x1f6 ;  /* 0x000001f6ff057424 */ /* 0x000fe200078e00ff */
[----:B0-----:R0:W-:Y:S06]  /*2710*/  STG.E desc[UR4][R2.64+0x3e0], R7 ;  /* 0x0003e00702007986 */ /* 0x0011ec000c101904 */
[----:B0-----:R-:W0:Y:S01]  /*2720*/  LDC.64 R2, c[0x4][RZ] ;  /* 0x01000000ff027b82 */ /* 0x001e220000000a00 */
[----:B------:R-:W-:Y:S01]  /*2730*/  HFMA2 R7, -RZ, RZ, 0, 3.0040740966796875e-05 ;  /* 0x000001f8ff077431 */ /* 0x000fe200000001ff */
[----:B0-----:R0:W-:Y:S06]  /*2740*/  STG.E desc[UR4][R2.64+0x3e4], R9 ;  /* 0x0003e40902007986 */ /* 0x0011ec000c101904 */
[----:B0-----:R-:W0:Y:S01]  /*2750*/  LDC.64 R2, c[0x4][RZ] ;  /* 0x01000000ff027b82 */ /* 0x001e220000000a00 */
[----:B------:R-:W-:Y:S01]  /*2760*/  IMAD.MOV.U32 R9, RZ, RZ, 0x1fa ;  /* 0x000001faff097424 */ /* 0x000fe200078e00ff */
[----:B0-----:R0:W-:Y:S06]  /*2770*/  STG.E desc[UR4][R2.64+0x3e8], R11 ;  /* 0x0003e80b02007986 */ /* 0x0011ec000c101904 */
[----:B0-----:R-:W0:Y:S01]  /*2780*/  LDC.64 R2, c[0x4][RZ] ;  /* 0x01000000ff027b82 */ /* 0x001e220000000a00 */
[----:B------:R-:W-:Y:S01]  /*2790*/  HFMA2 R11, -RZ, RZ, 0, 3.02791595458984375e-05 ;  /* 0x000001fcff0b7431 */ /* 0x000fe200000001ff */
[----:B0-----:R0:W-:Y:S06]  /*27a0*/  STG.E desc[UR4][R2.64+0x3ec], R5 ;  /* 0x0003ec0502007986 */ /* 0x0011ec000c101904 */
[----:B0-----:R-:W0:Y:S01]  /*27b0*/  LDC.64 R2, c[0x4][RZ] ;  /* 0x01000000ff027b82 */ /* 0x001e220000000a00 */
[----:B------:R-:W-:Y:S01]  /*27c0*/  IMAD.MOV.U32 R5, RZ, RZ, 0x1fe ;  /* 0x000001feff057424 */ /* 0x000fe200078e00ff */
[----:B0-----:R0:W-:Y:S06]  /*27d0*/  STG.E desc[UR4][R2.64+0x3f0], R7 ;  /* 0x0003f00702007986 */ /* 0x0011ec000c101904 */
[----:B0-----:R-:W0:Y:S01]  /*27e0*/  LDC.64 R2, c[0x4][RZ] ;  /* 0x01000000ff027b82 */ /* 0x001e220000000a00 */
[----:B------:R-:W-:Y:S01]  /*27f0*/  HFMA2 R7, -RZ, RZ, 0, 3.0517578125e-05 ;  /* 0x00000200ff077431 */ /* 0x000fe200000001ff */
[----:B0-----:R0:W-:Y:S06]  /*2800*/  STG.E desc[UR4][R2.64+0x3f4], R9 ;  /* 0x0003f40902007986 */ /* 0x0011ec000c101904 */
[----:B0-----:R-:W0:Y:S01]  /*2810*/  LDC.64 R2, c[0x4][RZ] ;  /* 0x01000000ff027b82 */ /* 0x001e220000000a00 */
[----:B------:R-:W-:Y:S01]  /*2820*/  IMAD.MOV.U32 R9, RZ, RZ, 0x202 ;  /* 0x00000202ff097424 */ /* 0x000fe200078e00ff */
[----:B0-----:R0:W-:Y:S06]  /*2830*/  STG.E desc[UR4][R2.64+0x3f8], R11 ;  /* 0x0003f80b02007986 */ /* 0x0011ec000c101904 */
[----:B0-----:R-:W0:Y:S01]  /*2840*/  LDC.64 R2, c[0x4][RZ] ;  /* 0x01000000ff027b82 */ /* 0x001e220000000a00 */
[----:B------:R-:W-:Y:S01]  /*2850*/  HFMA2 R11, -RZ, RZ, 0, 3.07559967041015625e-05 ;  /* 0x00000204ff0b7431 */ /* 0x000fe200000001ff */
[----:B0-----:R0:W-:Y:S06]  /*2860*/  STG.E desc[UR4][R2.64+0x3fc], R5 ;  /* 0x0003fc0502007986 */ /* 0x0011ec000c101904 */
[----:B0-----:R-:W0:Y:S01]  /*2870*/  LDC.64 R2, c[0x4][RZ] ;  /* 0x01000000ff027b82 */ /* 0x001e220000000a00 */
[----:B------:R-:W-:Y:S01]  /*2880*/  IMAD.MOV.U32 R5, RZ, RZ, 0x206 ;  /* 0x00000206ff057424 */ /* 0x000fe200078e00ff */
[----:B0-----:R0:W-:Y:S06]  /*2890*/  STG.E desc[UR4][R2.64+0x400], R7 ;  /* 0x0004000702007986 */ /* 0x0011ec000c101904 */
[----:B0-----:R-:W0:Y:S01]  /*28a0*/  LDC.64 R2, c[0x4][RZ] ;  /* 0x01000000ff027b82 */ /* 0x001e220000000a00 */
[----:B------:R-:W-:Y:S01]  /*28b0*/  HFMA2 R7, -RZ, RZ, 0, 3.0994415283203125e-05 ;  /* 0x00000208ff077431 */ /* 0x000fe200000001ff */
[----:B0-----:R0:W-:Y:S06]  /*28c0*/  STG.E desc[UR4][R2.64+0x404], R9 ;  /* 0x0004040902007986 */ /* 0x0011ec000c101904 */
[----:B0-----:R-:W0:Y:S01]  /*28d0*/  LDC.64 R2, c[0x4][RZ] ;  /* 0x01000000ff027b82 */ /* 0x001e220000000a00 */
[----:B------:R-:W-:Y:S01]  /*28e0*/  IMAD.MOV.U32 R9, RZ, RZ, 0x20a ;  /* 0x0000020aff097424 */ /* 0x000fe200078e00ff */
[----:B0-----:R0:W-:Y:S06]  /*28f0*/  STG.E desc[UR4][R2.64+0x408], R11 ;  /* 0x0004080b02007986 */ /* 0x0011ec000c101904 */
[----:B0-----:R-:W0:Y:S01]  /*2900*/  LDC.64 R2, c[0x4][RZ] ;  /* 0x01000000ff027b82 */ /* 0x001e220000000a00 */
[----:B------:R-:W-:Y:S01]  /*2910*/  HFMA2 R11, -RZ, RZ, 0, 3.12328338623046875e-05 ;  /* 0x0000020cff0b7431 */ /* 0x000fe200000001ff */
[----:B0-----:R0:W-:Y:S06]  /*2920*/  STG.E desc[UR4][R2.64+0x40c], R5 ;  /* 0x00040c0502007986 */ /* 0x0011ec000c101904 */
[----:B0-----:R-:W0:Y:S01]  /*2930*/  LDC.64 R2, c[0x4][RZ] ;  /* 0x01000000ff027b82 */ /* 0x001e220000000a00 */
[----:B------:R-:W-:Y:S01]  /*2940*/  IMAD.MOV.U32 R5, RZ, RZ, 0x20e ;  /* 0x0000020eff057424 */ /* 0x000fe200078e00ff */
[----:B0-----:R0:W-:Y:S06]  /*2950*/  STG.E desc[UR4][R2.64+0x410], R7 ;  /* 0x0004100702007986 */ /* 0x0011ec000c101904 */
[----:B0-----:R-:W0:Y:S01]  /*2960*/  LDC.64 R2, c[0x4][RZ] ;  /* 0x01000000ff027b82 */ /* 0x001e220000000a00 */
[----:B------:R-:W-:Y:S01]  /*2970*/  HFMA2 R7, -RZ, RZ, 0, 3.147125244140625e-05 ;  /* 0x00000210ff077431 */ /* 0x000fe200000001ff */
[----:B0-----:R0:W-:Y:S06]  /*2980*/  STG.E desc[UR4][R2.64+0x414], R9 ;  /* 0x0004140902007986 */ /* 0x0011ec000c101904 */
[----:B0-----:R-:W0:Y:S01]  /*2990*/  LDC.64 R2, c[0x4][RZ] ;  /* 0x01000000ff027b82 */ /* 0x001e220000000a00 */
[----:B------:R-:W-:Y:S01]  /*29a0*/  IMAD.MOV.U32 R9, RZ, RZ, 0x212 ;  /* 0x00000212ff097424 */ /* 0x000fe200078e00ff */
[----:B0-----:R0:W-:Y:S06]  /*29b0*/  STG.E desc[UR4][R2.64+0x418], R11 ;  /* 0x0004180b02007986 */ /* 0x0011ec000c101904 */
[----:B0-----:R-:W0:Y:S01]  /*29c0*/  LDC.64 R2, c[0x4][RZ] ;  /* 0x01000000ff027b82 */ /* 0x001e220000000a00 */
[----:B------:R-:W-:Y:S01]  /*29d0*/  HFMA2 R11, -RZ, RZ, 0, 3.17096710205078125e-05 ;  /* 0x00000214ff0b7431 */ /* 0x000fe200000001ff */
[----:B0-----:R0:W-:Y:S06]  /*29e0*/  STG.E desc[UR4][R2.64+0x41c], R5 ;  /* 0x00041c0502007986 */ /* 0x0011ec000c101904 */
[----:B0-----:R-:W0:Y:S01]  /*29f0*/  LDC.64 R2, c[0x4][RZ] ;  /* 0x01000000ff027b82 */ /* 0x001e220000000a00 */
[----:B------:R-:W-:Y:S01]  /*2a00*/  IMAD.MOV.U32 R5, RZ, RZ, 0x216 ;  /* 0x00000216ff057424 */ /* 0x000fe200078e00ff */
[----:B0-----:R0:W-:Y:S06]  /*2a10*/  STG.E desc[UR4][R2.64+0x420], R7 ;  /* 0x0004200702007986 */ /* 0x0011ec000c101904 */
[----:B0-----:R-:W0:Y:S01]  /*2a20*/  LDC.64 R2, c[0x4][RZ] ;  /* 0x01000000ff027b82 */ /* 0x001e220000000a00 */
[----:B------:R-:W-:Y:S01]  /*2a30*/  HFMA2 R7, -RZ, RZ, 0, 3.1948089599609375e-05 ;  /* 0x00000218ff077431 */ /* 0x000fe200000001ff */
[----:B0-----:R0:W-:Y:S06]  /*2a40*/  STG.E desc[UR4][R2.64+0x424], R9 ;  /* 0x0004240902007986 */ /* 0x0011ec000c101904 */
[----:B0-----:R-:W0:Y:S01]  /*2a50*/  LDC.64 R2, c[0x4][RZ] ;  /* 0x01000000ff027b82 */ /* 0x001e220000000a00 */
[----:B------:R-:W-:Y:S01]  /*2a60*/  IMAD.MOV.U32 R9, RZ, RZ, 0x21a ;  /* 0x0000021aff097424 */ /* 0x000fe200078e00ff */
[----:B0-----:R0:W-:Y:S06]  /*2a70*/  STG.E desc[UR4][R2.64+0x428], R11 ;  /* 0x0004280b02007986 */ /* 0x0011ec000c101904 */
[----:B0-----:R-:W0:Y:S01]  /*2a80*/  LDC.64 R2, c[0x4][RZ] ;  /* 0x01000000ff027b82 */ /* 0x001e220000000a00 */
[----:B------:R-:W-:Y:S01]  /*2a90*/  HFMA2 R11, -RZ, RZ, 0, 3.21865081787109375e-05 ;  /* 0x0000021cff0b7431 */ /* 0x000fe200000001ff */
[----:B0-----:R0:W-:Y:S06]  /*2aa0*/  STG.E desc[UR4][R2.64+0x42c], R5 ;  /* 0x00042c0502007986 */ /* 0x0011ec000c101904 */
[----:B0-----:R-:W0:Y:S01]  /*2ab0*/  LDC.64 R2, c[0x4][RZ] ;  /* 0x01000000ff027b82 */ /* 0x001e220000000a00 */
[----:B------:R-:W-:Y:S01]  /*2ac0*/  IMAD.MOV.U32 R5, RZ, RZ, 0x21e ;  /* 0x0000021eff057424 */ /* 0x000fe200078e00ff */
[----:B0-----:R0:W-:Y:S06]  /*2ad0*/  STG.E desc[UR4][R2.64+0x430], R7 ;  /* 0x0004300702007986 */ /* 0x0011ec000c101904 */
[----:B0-----:R-:W0:Y:S01]  /*2ae0*/  LDC.64 R2, c[0x4][RZ] ;  /* 0x01000000ff027b82 */ /* 0x001e220000000a00 */
[----:B------:R-:W-:Y:S01]  /*2af0*/  HFMA2 R7, -RZ, RZ, 0, 3.24249267578125e-05 ;  /* 0x00000220ff077431 */ /* 0x000fe200000001ff */
[----:B0-----:R0:W-:Y:S06]  /*2b00*/  STG.E desc[UR4][R2.64+0x434], R9 ;  /* 0x0004340902007986 */ /* 0x0011ec000c101904 */
[----:B0-----:R-:W0:Y:S01]  /*2b10*/  LDC.64 R2, c[0x4][RZ] ;  /* 0x01000000ff027b82 */ /* 0x001e220000000a00 */
[----:B------:R-:W-:Y:S01]  /*2b20*/  IMAD.MOV.U32 R9, RZ, RZ, 0x222 ;  /* 0x00000222ff097424 */ /* 0x000fe200078e00ff */
[----:B0-----:R0:W-:Y:S06]  /*2b30*/  STG.E desc[UR4][R2.64+0x438], R11 ;  /* 0x0004380b02007986 */ /* 0x0011ec000c101904 */
[----:B0-----:R-:W0:Y:S01]  /*2b40*/  LDC.64 R2, c[0x4][RZ] ;  /* 0x01000000ff027b82 */ /* 0x001e220000000a00 */
[----:B------:R-:W-:Y:S01]  /*2b50*/  HFMA2 R11, -RZ, RZ, 0, 3.26633453369140625e-05 ;  /* 0x00000224ff0b7431 */ /* 0x000fe200000001ff */
[----:B0-----:R0:W-:Y:S06]  /*2b60*/  STG.E desc[UR4][R2.64+0x43c], R5 ;  /* 0x00043c0502007986 */ /* 0x0011ec000c101904 */
[----:B0-----:R-:W0:Y:S01]  /*2b70*/  LDC.64 R2, c[0x4][RZ] ;  /* 0x01000000ff027b82 */ /* 0x001e220000000a00 */
[----:B------:R-:W-:Y:S01]  /*2b80*/  IMAD.MOV.U32 R5, RZ, RZ, 0x226 ;  /* 0x00000226ff057424 */ /* 0x000fe200078e00ff */
[----:B0-----:R0:W-:Y:S06]  /*2b90*/  STG.E desc[UR4][R2.64+0x440], R7 ;  /* 0x0004400702007986 */ /* 0x0011ec000c101904 */
[----:B0-----:R-:W0:Y:S01]  /*2ba0*/  LDC.64 R2, c[0x4][RZ] ;  /* 0x01000000ff027b82 */ /* 0x001e220000000a00 */
[----:B------:R-:W-:Y:S01]  /*2bb0*/  HFMA2 R7, -RZ, RZ, 0, 3.2901763916015625e-05 ;  /* 0x00000228ff077431 */ /* 0x000fe200000001ff */
[----:B0-----:R0:W-:Y:S06]  /*2bc0*/  STG.E desc[UR4][R2.64+0x444], R9 ;  /* 0x0004440902007986 */ /* 0x0011ec000c101904 */
[----:B0-----:R-:W0:Y:S01]  /*2bd0*/  LDC.64 R2, c[0x4][RZ] ;  /* 0x01000000ff027b82 */ /* 0x001e220000000a00 */
[----:B------:R-:W-:Y:S01]  /*2be0*/  IMAD.MOV.U32 R9, RZ, RZ, 0x22a ;  /* 0x0000022aff097424 */ /* 0x000fe200078e00ff */
[----:B0-----:R0:W-:Y:S06]  /*2bf0*/  STG.E desc[UR4][R2.64+0x448], R11 ;  /* 0x0004480b02007986 */ /* 0x0011ec000c101904 */
[----:B0-----:R-:W0:Y:S01]  /*2c00*/  LDC.64 R2, c[0x4][RZ] ;  /* 0x01000000ff027b82 */ /* 0x001e220000000a00 */
[----:B------:R-:W-:Y:S01]  /*2c10*/  HFMA2 R11, -RZ, RZ, 0, 3.31401824951171875e-05 ;  /* 0x0000022cff0b7431 */ /* 0x000fe200000001ff */
[----:B0-----:R0:W-:Y:S06]  /*2c20*/  STG.E desc[UR4][R2.64+0x44c], R5 ;  /* 0x00044c0502007986 */ /* 0x0011ec000c101904 */
[----:B0-----:R-:W0:Y:S01]  /*2c30*/  LDC.64 R2, c[0x4][RZ] ;  /* 0x01000000ff027b82 */ /* 0x001e220000000a00 */
[----:B------:R-:W-:Y:S01]  /*2c40*/  IMAD.MOV.U32 R5, RZ, RZ, 0x22e ;  /* 0x0000022eff057424 */ /* 0x000fe200078e00ff */
[----:B0-----:R0:W-:Y:S06]  /*2c50*/  STG.E desc[UR4][R2.64+0x450], R7 ;  /* 0x0004500702007986 */ /* 0x0011ec000c101904 */
[----:B0-----:R-:W0:Y:S01]  /*2c60*/  LDC.64 R2, c[0x4][RZ] ;  /* 0x01000000ff027b82 */ /* 0x001e220000000a00 */
[----:B------:R-:W-:Y:S01]  /*2c70*/  HFMA2 R7, -RZ, RZ, 0, 3.337860107421875e-05 ;  /* 0x00000230ff077431 */ /* 0x000fe200000001ff */
[----:B0-----:R0:W-:Y:S06]  /*2c80*/  STG.E desc[UR4][R2.64+0x454], R9 ;  /* 0x0004540902007986 */ /* 0x0011ec000c101904 */
[----:B0-----:R-:W0:Y:S01]  /*2c90*/  LDC.64 R2, c[0x4][RZ] ;  /* 0x01000000ff027b82 */ /* 0x001e220000000a00 */
[----:B------:R-:W-:Y:S01]  /*2ca0*/  IMAD.MOV.U32 R9, RZ, RZ, 0x232 ;  /* 0x00000232ff097424 */ /* 0x000fe200078e00ff */
[----:B0-----:R0:W-:Y:S06]  /*2cb0*/  STG.E desc[UR4][R2.64+0x458], R11 ;  /* 0x0004580b02007986 */ /* 0x0011ec000c101904 */
[----:B0-----:R-:W0:Y:S01]  /*2cc0*/  LDC.64 R2, c[0x4][RZ] ;  /* 0x01000000ff027b82 */ /* 0x001e220000000a00 */
[----:B------:R-:W-:Y:S01]  /*2cd0*/  HFMA2 R11, -RZ, RZ, 0, 3.36170196533203125e-05 ;  /* 0x00000234ff0b7431 */ /* 0x000fe200000001ff */
[----:B0-----:R0:W-:Y:S06]  /*2ce0*/  STG.E desc[UR4][R2.64+0x45c], R5 ;  /* 0x00045c0502007986 */ /* 0x0011ec000c101904 */
[----:B0-----:R-:W0:Y:S01]  /*2cf0*/  LDC.64 R2, c[0x4][RZ] ;  /* 0x01000000ff027b82 */ /* 0x001e220000000a00 */
[----:B------:R-:W-:Y:S01]  /*2d00*/  IMAD.MOV.U32 R5, RZ, RZ, 0x236 ;  /* 0x00000236ff057424 */ /* 0x000fe200078e00ff */
[----:B0-----:R0:W-:Y:S06]  /*2d10*/  STG.E desc[UR4][R2.64+0x460], R7 ;  /* 0x0004600702007986 */ /* 0x0011ec000c101904 */
[----:B0-----:R-:W0:Y:S01]  /*2d20*/  LDC.64 R2, c[0x4][RZ] ;  /* 0x01000000ff027b82 */ /* 0x001e220000000a00 */
[----:B------:R-:W-:Y:S01]  /*2d30*/  HFMA2 R7, -RZ, RZ, 0, 3.3855438232421875e-05 ;  /* 0x00000238ff077431 */ /* 0x000fe200000001ff */
[----:B0-----:R0:W-:Y:S06]  /*2d40*/  STG.E desc[UR4][R2.64+0x464], R9 ;  /* 0x0004640902007986 */ /* 0x0011ec000c101904 */
[----:B0-----:R-:W0:Y:S01]  /*2d50*/  LDC.64 R2, c[0x4][RZ] ;  /* 0x01000000ff027b82 */ /* 0x001e220000000a00 */
[----:B------:R-:W-:Y:S01]  /*2d60*/  IMAD.MOV.U32 R9, RZ, RZ, 0x23a ;  /* 0x0000023aff097424 */ /* 0x000fe200078e00ff */
[----:B0-----:R0:W-:Y:S06]  /*2d70*/  STG.E desc[UR4][R2.64+0x468], R11 ;  /* 0x0004680b02007986 */ /* 0x0011ec000c101904 */
[----:B0-----:R-:W0:Y:S01]  /*2d80*/  LDC.64 R2, c[0x4][RZ] ;  /* 0x01000000ff027b82 */ /* 0x001e220000000a00 */
[----:B------:R-:W-:Y:S01]  /*2d90*/  HFMA2 R11, -RZ, RZ, 0, 3.40938568115234375e-05 ;  /* 0x0000023cff0b7431 */ /* 0x000fe200000001ff */
[----:B0-----:R0:W-:Y:S06]  /*2da0*/  STG.E desc[UR4][R2.64+0x46c], R5 ;  /* 0x00046c0502007986 */ /* 0x0011ec000c101904 */
[----:B0-----:R-:W0:Y:S01]  /*2db0*/  LDC.64 R2, c[0x4][RZ] ;  /* 0x01000000ff027b82 */ /* 0x001e220000000a00 */
[----:B------:R-:W-:Y:S01]  /*2dc0*/  IMAD.MOV.U32 R5, RZ, RZ, 0x23e ;  /* 0x0000023eff057424 */ /* 0x000fe200078e00ff */
[----:B0-----:R0:W-:Y:S06]  /*2dd0*/  STG.E desc[UR4][R2.64+0x470], R7 ;  /* 0x0004700702007986 */ /* 0x0011ec000c101904 */
[----:B0-----:R-:W0:Y:S01]  /*2de0*/  LDC.64 R2, c[0x4][RZ] ;  /* 0x01000000ff027b82 */ /* 0x001e220000000a00 */
[----:B------:R-:W-:Y:S01]  /*2df0*/  HFMA2 R7, -RZ, RZ, 0, 3.4332275390625e-05 ;  /* 0x00000240ff077431 */ /* 0x000fe200000001ff */
[----:B0-----:R0:W-:Y:S06]  /*2e00*/  STG.E desc[UR4][R2.64+0x474], R9 ;  /* 0x0004740902007986 */ /* 0x0011ec000c101904 */
[----:B0-----:R-:W0:Y:S01]  /*2e10*/  LDC.64 R2, c[0x4][RZ] ;  /* 0x01000000ff027b82 */ /* 0x001e220000000a00 */
[----:B------:R-:W-:Y:S01]  /*2e20*/  IMAD.MOV.U32 R9, RZ, RZ, 0x242 ;  /* 0x00000242ff097424 */ /* 0x000fe200078e00ff */
[----:B0-----:R0:W-:Y:S06]  /*2e30*/  STG.E desc[UR4][R2.64+0x478], R11 ;  /* 0x0004780b02007986 */ /* 0x0011ec000c101904 */
[----:B0-----:R-:W0:Y:S01]  /*2e40*/  LDC.64 R2, c[0x4][RZ] ;  /* 0x01000000ff027b82 */ /* 0x001e220000000a00 */
[----:B------:R-:W-:Y:S01]  /*2e50*/  HFMA2 R11, -RZ, RZ, 0, 3.45706939697265625e-05 ;  /* 0x00000244ff0b7431 */ /* 0x000fe200000001ff */
[----:B0-----:R0:W-:Y:S06]  /*2e60*/  STG.E desc[UR4][R2.64+0x47c], R5 ;  /* 0x00047c0502007986 */ /* 0x0011ec000c101904 */
[----:B0-----:R-:W0:Y:S01]  /*2e70*/  LDC.64 R2, c[0x4][RZ] ;  /* 0x01000000ff027b82 */ /* 0x001e220000000a00 */
[----:B------:R-:W-:Y:S01]  /*2e80*/  IMAD.MOV.U32 R5, RZ, RZ, 0x246 ;  /* 0x00000246ff057424 */ /* 0x000fe200078e00ff */
[----:B0-----:R0:W-:Y:S06]  /*2e90*/  STG.E desc[UR4][R2.64+0x480], R7 ;  /* 0x0004800702007986 */ /* 0x0011ec000c101904 */
[----:B0-----:R-:W0:Y:S01]  /*2ea0*/  LDC.64 R2, c[0x4][RZ] ;  /* 0x01000000ff027b82 */ /* 0x001e220000000a00 */
[----:B------:R-:W-:Y:S01]  /*2eb0*/  HFMA2 R7, -RZ, RZ, 0, 3.4809112548828125e-05 ;  /* 0x00000248ff077431 */ /* 0x000fe200000001ff */
[----:B0-----:R0:W-:Y:S06]  /*2ec0*/  STG.E desc[UR4][R2.64+0x484], R9 ;  /* 0x0004840902007986 */ /* 0x0011ec000c101904 */
[----:B0-----:R-:W0:Y:S01]  /*2ed0*/  LDC.64 R2, c[0x4][RZ] ;  /* 0x01000000ff027b82 */ /* 0x001e220000000a00 */
[----:B------:R-:W-:Y:S01]  /*2ee0*/  IMAD.MOV.U32 R9, RZ, RZ, 0x24a ;  /* 0x0000024aff097424 */ /* 0x000fe200078e00ff */
[----:B0-----:R0:W-:Y:S06]  /*2ef0*/  STG.E desc[UR4][R2.64+0x488], R11 ;  /* 0x0004880b02007986 */ /* 0x0011ec000c101904 */
[----:B0-----:R-:W0:Y:S01]  /*2f00*/  LDC.64 R2, c[0x4][RZ] ;  /* 0x01000000ff027b82 */ /* 0x001e220000000a00 */
[----:B------:R-:W-:Y:S01]  /*2f10*/  HFMA2 R11, -RZ, RZ, 0, 3.50475311279296875e-05 ;  /* 0x0000024cff0b7431 */ /* 0x000fe200000001ff */
[----:B0-----:R0:W-:Y:S06]  /*2f20*/  STG.E desc[UR4][R2.64+0x48c], R5 ;  /* 0x00048c0502007986 */ /* 0x0011ec000c101904 */
[----:B0-----:R-:W0:Y:S01]  /*2f30*/  LDC.64 R2, c[0x4][RZ] ;  /* 0x01000000ff027b82 */ /* 0x001e220000000a00 */
[----:B------:R-:W-:Y:S01]  /*2f40*/  IMAD.MOV.U32 R5, RZ, RZ, 0x24e ;  /* 0x0000024eff057424 */ /* 0x000fe200078e00ff */
[----:B0-----:R0:W-:Y:S06]  /*2f50*/  STG.E desc[UR4][R2.64+0x490], R7 ;  /* 0x0004900702007986 */ /* 0x0011ec000c101904 */
[----:B0-----:R-:W0:Y:S01]  /*2f60*/  LDC.64 R2, c[0x4][RZ] ;  /* 0x01000000ff027b82 */ /* 0x001e220000000a00 */
[----:B------:R-:W-:Y:S01]  /*2f70*/  HFMA2 R7, -RZ, RZ, 0, 3.528594970703125e-05 ;  /* 0x00000250ff077431 */ /* 0x000fe200000001ff */
[----:B0-----:R0:W-:Y:S06]  /*2f80*/  STG.E desc[UR4][R2.64+0x494], R9 ;  /* 0x0004940902007986 */ /* 0x0011ec000c101904 */
[----:B0-----:R-:W0:Y:S01]  /*2f90*/  LDC.64 R2, c[0x4][RZ] ;  /* 0x01000000ff027b82 */ /* 0x001e220000000a00 */
[----:B------:R-:W-:Y:S01]  /*2fa0*/  IMAD.MOV.U32 R9, RZ, RZ, 0x252 ;  /* 0x00000252ff097424 */ /* 0x000fe200078e00ff */
[----:B0-----:R0:W-:Y:S06]  /*2fb0*/  STG.E desc[UR4][R2.64+0x498], R11 ;  /* 0x0004980b02007986 */ /* 0x0011ec000c101904 */
[----:B0-----:R-:W0:Y:S01]  /*2fc0*/  LDC.64 R2, c[0x4][RZ] ;  /* 0x01000000ff027b82 */ /* 0x001e220000000a00 */
[----:B------:R-:W-:Y:S01]  /*2fd0*/  HFMA2 R11, -RZ, RZ, 0, 3.55243682861328125e-05 ;  /* 0x00000254ff0b7431 */ /* 0x000fe200000001ff */
[----:B0-----:R0:W-:Y:S06]  /*2fe0*/  STG.E desc[UR4][R2.64+0x49c], R5 ;  /* 0x00049c0502007986 */ /* 0x0011ec000c101904 */
[----:B0-----:R-:W0:Y:S01]  /*2ff0*/  LDC.64 R2, c[0x4][RZ] ;  /* 0x01000000ff027b82 */ /* 0x001e220000000a00 */
[----:B------:R-:W-:Y:S01]  /*3000*/  IMAD.MOV.U32 R5, RZ, RZ, 0x256 ;  /* 0x00000256ff057424 */ /* 0x000fe200078e00ff */
[----:B0-----:R0:W-:Y:S06]  /*3010*/  STG.E desc[UR4][R2.64+0x4a0], R7 ;  /* 0x0004a00702007986 */ /* 0x0011ec000c101904 */
[----:B0-----:R-:W0:Y:S01]  /*3020*/  LDC.64 R2, c[0x4][RZ] ;  /* 0x01000000ff027b82 */ /* 0x001e220000000a00 */
[----:B------:R-:W-:Y:S01]  /*3030*/  HFMA2 R7, -RZ, RZ, 0, 3.5762786865234375e-05 ;  /* 0x00000258ff077431 */ /* 0x000fe200000001ff */
[----:B0-----:R0:W-:Y:S06]  /*3040*/  STG.E desc[UR4][R2.64+0x4a4], R9 ;  /* 0x0004a40902007986 */ /* 0x0011ec000c101904 */
[----:B0-----:R-:W0:Y:S01]  /*3050*/  LDC.64 R2, c[0x4][RZ] ;  /* 0x01000000ff027b82 */ /* 0x001e220000000a00 */
[----:B------:R-:W-:Y:S01]  /*3060*/  IMAD.MOV.U32 R9, RZ, RZ, 0x25a ;  /* 0x0000025aff097424 */ /* 0x000fe200078e00ff */
[----:B0-----:R0:W-:Y:S06]  /*3070*/  STG.E desc[UR4][R2.64+0x4a8], R11 ;  /* 0x0004a80b02007986 */ /* 0x0011ec000c101904 */
[----:B0-----:R-:W0:Y:S01]  /*3080*/  LDC.64 R2, c[0x4][RZ] ;  /* 0x01000000ff027b82 */ /* 0x001e220000000a00 */
[----:B------:R-:W-:Y:S01]  /*3090*/  HFMA2 R11, -RZ, RZ, 0, 3.60012054443359375e-05 ;  /* 0x0000025cff0b7431 */ /* 0x000fe200000001ff */
[----:B0-----:R0:W-:Y:S06]  /*30a0*/  STG.E desc[UR4][R2.64+0x4ac], R5 ;  /* 0x0004ac0502007986 */ /* 0x0011ec000c101904 */
[----:B0-----:R-:W0:Y:S01]  /*30b0*/  LDC.64 R2, c[0x4][RZ] ;  /* 0x01000000ff027b82 */ /* 0x001e220000000a00 */
[----:B------:R-:W-:Y:S01]  /*30c0*/  IMAD.MOV.U32 R5, RZ, RZ, 0x25e ;  /* 0x0000025eff057424 */ /* 0x000fe200078e00ff */
[----:B0-----:R0:W-:Y:S06]  /*30d0*/  STG.E desc[UR4][R2.64+0x4b0], R7 ;  /* 0x0004b00702007986 */ /* 0x0011ec000c101904 */
[----:B0-----:R-:W0:Y:S01]  /*30e0*/  LDC.64 R2, c[0x4][RZ] ;  /* 0x01000000ff027b82 */ /* 0x001e220000000a00 */
[----:B------:R-:W-:Y:S01]  /*30f0*/  HFMA2 R7, -RZ, RZ, 0, 3.62396240234375e-05 ;  /* 0x00000260ff077431 */ /* 0x000fe200000001ff */
[----:B0-----:R0:W-:Y:S06]  /*3100*/  STG.E desc[UR4][R2.64+0x4b4], R9 ;  /* 0x0004b40902007986 */ /* 0x0011ec000c101904 */
[----:B0-----:R-:W0:Y:S01]  /*3110*/  LDC.64 R2, c[0x4][RZ] ;  /* 0x01000000ff027b82 */ /* 0x001e220000000a00 */
[----:B------:R-:W-:Y:S01]  /*3120*/  IMAD.MOV.U32 R9, RZ, RZ, 0x262 ;  /* 0x00000262ff097424 */ /* 0x000fe200078e00ff */
[----:B0-----:R0:W-:Y:S06]  /*3130*/  STG.E desc[UR4][R2.64+0x4b8], R11 ;  /* 0x0004b80b02007986 */ /* 0x0011ec000c101904 */
[----:B0-----:R-:W0:Y:S01]  /*3140*/  LDC.64 R2, c[0x4][RZ] ;  /* 0x01000000ff027b82 */ /* 0x001e220000000a00 */
[----:B------:R-:W-:Y:S01]  /*3150*/  HFMA2 R11, -RZ, RZ, 0, 3.64780426025390625e-05 ;  /* 0x00000264ff0b7431 */ /* 0x000fe200000001ff */
[----:B0-----:R0:W-:Y:S06]  /*3160*/  STG.E desc[UR4][R2.64+0x4bc], R5 ;  /* 0x0004bc0502007986 */ /* 0x0011ec000c101904 */
[----:B0-----:R-:W0:Y:S01]  /*3170*/  LDC.64 R2, c[0x4][RZ] ;  /* 0x01000000ff027b82 */ /* 0x001e220000000a00 */
[----:B------:R-:W-:Y:S01]  /*3180*/  IMAD.MOV.U32 R5, RZ, RZ, 0x266 ;  /* 0x00000266ff057424 */ /* 0x000fe200078e00ff */
[----:B0-----:R0:W-:Y:S06]  /*3190*/  STG.E desc[UR4][R2.64+0x4c0], R7 ;  /* 0x0004c00702007986 */ /* 0x0011ec000c101904 */
[----:B0-----:R-:W0:Y:S01]  /*31a0*/  LDC.64 R2, c[0x4][RZ] ;  /* 0x01000000ff027b82 */ /* 0x001e220000000a00 */
[----:B------:R-:W-:Y:S01]  /*31b0*/  HFMA2 R7, -RZ, RZ, 0, 3.6716461181640625e-05 ;  /* 0x00000268ff077431 */ /* 0x000fe200000001ff */
[----:B0-----:R0:W-:Y:S06]  /*31c0*/  STG.E desc[UR4][R2.64+0x4c4], R9 ;  /* 0x0004c40902007986 */ /* 0x0011ec000c101904 */
[----:B0-----:R-:W0:Y:S01]  /*31d0*/  LDC.64 R2, c[0x4][RZ] ;  /* 0x01000000ff027b82 */ /* 0x001e220000000a00 */
[----:B------:R-:W-:Y:S01]  /*31e0*/  IMAD.MOV.U32 R9, RZ, RZ, 0x26a ;  /* 0x0000026aff097424 */ /* 0x000fe200078e00ff */
[----:B0-----:R0:W-:Y:S06]  /*31f0*/  STG.E desc[UR4][R2.64+0x4c8], R11 ;  /* 0x0004c80b02007986 */ /* 0x0011ec000c101904 */
[----:B0-----:R-:W0:Y:S01]  /*3200*/  LDC.64 R2, c[0x4][RZ] ;  /* 0x01000000ff027b82 */ /* 0x001e220000000a00 */
[----:B------:R-:W-:Y:S01]  /*3210*/  HFMA2 R11, -RZ, RZ, 0, 3.69548797607421875e-05 ;  /* 0x0000026cff0b7431 */ /* 0x000fe200000001ff */
[----:B0-----:R0:W-:Y:S06]  /*3220*/  STG.E desc[UR4][R2.64+0x4cc], R5 ;  /* 0x0004cc0502007986 */ /* 0x0011ec000c101904 */
[----:B0-----:R-:W0:Y:S01]  /*3230*/  LDC.64 R2, c[0x4][RZ] ;  /* 0x01000000ff027b82 */ /* 0x001e220000000a00 */
[----:B------:R-:W-:Y:S01]  /*3240*/  IMAD.MOV.U32 R5, RZ, RZ, 0x26e ;  /* 0x0000026eff057424 */ /* 0x000fe200078e00ff */
[----:B0-----:R0:W-:Y:S06]  /*3250*/  STG.E desc[UR4][R2.64+0x4d0], R7 ;  /* 0x0004d00702007986 */ /* 0x0011ec000c101904 */
[----:B0-----:R-:W0:Y:S01]  /*3260*/  LDC.64 R2, c[0x4][RZ] ;  /* 0x01000000ff027b82 */ /* 0x001e220000000a00 */
[----:B------:R-:W-:Y:S01]  /*3270*/  HFMA2 R7, -RZ, RZ, 0, 3.719329833984375e-05 ;  /* 0x00000270ff077431 */ /* 0x000fe200000001ff */
[----:B0-----:R0:W-:Y:S06]  /*3280*/  STG.E desc[UR4][R2.64+0x4d4], R9 ;  /* 0x0004d40902007986 */ /* 0x0011ec000c101904 */
[----:B0-----:R-:W0:Y:S01]  /*3290*/  LDC.64 R2, c[0x4][RZ] ;  /* 0x01000000ff027b82 */ /* 0x001e220000000a00 */
[----:B------:R-:W-:Y:S01]  /*32a0*/  IMAD.MOV.U32 R9, RZ, RZ, 0x272 ;  /* 0x00000272ff097424 */ /* 0x000fe200078e00ff */
[----:B0-----:R0:W-:Y:S06]  /*32b0*/  STG.E desc[UR4][R2.64+0x4d8], R11 ;  /* 0x0004d80b02007986 */ /* 0x0011ec000c101904 */
[----:B0-----:R-:W0:Y:S01]  /*32c0*/  LDC.64 R2, c[0x4][RZ] ;  /* 0x01000000ff027b82 */ /* 0x001e220000000a00 */
[----:B------:R-:W-:Y:S01]  /*32d0*/  HFMA2 R11, -RZ, RZ, 0, 3.74317169189453125e-05 ;  /* 0x00000274ff0b7431 */ /* 0x000fe200000001ff */
[----:B0-----:R0:W-:Y:S06]  /*32e0*/  STG.E desc[UR4][R2.64+0x4dc], R5 ;  /* 0x0004dc0502007986 */ /* 0x0011ec000c101904 */
[----:B0-----:R-:W0:Y:S01]  /*32f0*/  LDC.64 R2, c[0x4][RZ] ;  /* 0x01000000ff027b82 */ /* 0x001e220000000a00 */
[----:B------:R-:W-:Y:S01]  /*3300*/  IMAD.MOV.U32 R5, RZ, RZ, 0x276 ;  /* 0x00000276ff057424 */ /* 0x000fe200078e00ff */
[----:B0-----:R0:W-:Y:S06]  /*3310*/  STG.E desc[UR4][R2.64+0x4e0], R7 ;  /* 0x0004e00702007986 */ /* 0x0011ec000c101904 */
[----:B0-----:R-:W0:Y:S01]  /*3320*/  LDC.64 R2, c[0x4][RZ] ;  /* 0x01000000ff027b82 */ /* 0x001e220000000a00 */
[----:B------:R-:W-:Y:S01]  /*3330*/  HFMA2 R7, -RZ, RZ, 0, 3.7670135498046875e-05 ;  /* 0x00000278ff077431 */ /* 0x000fe200000001ff */
[----:B0-----:R0:W-:Y:S06]  /*3340*/  STG.E desc[UR4][R2.64+0x4e4], R9 ;  /* 0x0004e40902007986 */ /* 0x0011ec000c101904 */
[----:B0-----:R-:W0:Y:S01]  /*3350*/  LDC.64 R2, c[0x4][RZ] ;  /* 0x01000000ff027b82 */ /* 0x001e220000000a00 */
[----:B------:R-:W-:Y:S01]  /*3360*/  IMAD.MOV.U32 R9, RZ, RZ, 0x27a ;  /* 0x0000027aff097424 */ /* 0x000fe200078e00ff */
[----:B0-----:R0:W-:Y:S06]  /*3370*/  STG.E desc[UR4][R2.64+0x4e8], R11 ;  /* 0x0004e80b02007986 */ /* 0x0011ec000c101904 */
[----:B0-----:R-:W0:Y:S01]  /*3380*/  LDC.64 R2, c[0x4][RZ] ;  /* 0x01000000ff027b82 */ /* 0x001e220000000a00 */
[----:B------:R-:W-:Y:S01]  /*3390*/  HFMA2 R11, -RZ, RZ, 0, 3.79085540771484375e-05 ;  /* 0x0000027cff0b7431 */ /* 0x000fe200000001ff */
[----:B0-----:R0:W-:Y:S06]  /*33a0*/  STG.E desc[UR4][R2.64+0x4ec], R5 ;  /* 0x0004ec0502007986 */ /* 0x0011ec000c101904 */
[----:B0-----:R-:W0:Y:S01]  /*33b0*/  LDC.64 R2, c[0x4][RZ] ;  /* 0x01000000ff027b82 */ /* 0x001e220000000a00 */
[----:B------:R-:W-:Y:S01]  /*33c0*/  IMAD.MOV.U32 R5, RZ, RZ, 0x27e ;  /* 0x0000027eff057424 */ /* 0x000fe200078e00ff */
[----:B0-----:R0:W-:Y:S06]  /*33d0*/  STG.E desc[UR4][R2.64+0x4f0], R7 ;  /* 0x0004f00702007986 */ /* 0x0011ec000c101904 */
[----:B0-----:R-:W0:Y:S01]  /*33e0*/  LDC.64 R2, c[0x4][RZ] ;  /* 0x01000000ff027b82 */ /* 0x001e220000000a00 */
[----:B------:R-:W-:Y:S01]  /*33f0*/  HFMA2 R7, -RZ, RZ, 0, 3.814697265625e-05 ;  /* 0x00000280ff077431 */ /* 0x000fe200000001ff */
[----:B0-----:R0:W-:Y:S06]  /*3400*/  STG.E desc[UR4][R2.64+0x4f4], R9 ;  /* 0x0004f40902007986 */ /* 0x0011ec000c101904 */
[----:B0-----:R-:W0:Y:S01]  /*3410*/  LDC.64 R2, c[0x4][RZ] ;  /* 0x01000000ff027b82 */ /* 0x001e220000000a00 */
[----:B------:R-:W-:Y:S01]  /*3420*/  IMAD.MOV.U32 R9, RZ, RZ, 0x282 ;  /* 0x00000282ff097424 */ /* 0x000fe200078e00ff */
[----:B0-----:R0:W-:Y:S06]  /*3430*/  STG.E desc[UR4][R2.64+0x4f8], R11 ;  /* 0x0004f80b02007986 */ /* 0x0011ec000c101904 */
[----:B0-----:R-:W0:Y:S01]  /*3440*/  LDC.64 R2, c[0x4][RZ] ;  /* 0x01000000ff027b82 */ /* 0x001e220000000a00 */
[----:B------:R-:W-:Y:S01]  /*3450*/  HFMA2 R11, -RZ, RZ, 0, 3.83853912353515625e-05 ;  /* 0x00000284ff0b7431 */ /* 0x000fe200000001ff */
[----:B0-----:R0:W-:Y:S06]  /*3460*/  STG.E desc[UR4][R2.64+0x4fc], R5 ;  /* 0x0004fc0502007986 */ /* 0x0011ec000c101904 */
[----:B0-----:R-:W0:Y:S01]  /*3470*/  LDC.64 R2, c[0x4][RZ] ;  /* 0x01000000ff027b82 */ /* 0x001e220000000a00 */
[----:B------:R-:W-:Y:S01]  /*3480*/  IMAD.MOV.U32 R5, RZ, RZ, 0x286 ;  /* 0x00000286ff057424 */ /* 0x000fe200078e00ff */
[----:B0-----:R0:W-:Y:S06]  /*3490*/  STG.E desc[UR4][R2.64+0x500], R7 ;  /* 0x0005000702007986 */ /* 0x0011ec000c101904 */
[----:B0-----:R-:W0:Y:S01]  /*34a0*/  LDC.64 R2, c[0x4][RZ] ;  /* 0x01000000ff027b82 */ /* 0x001e220000000a00 */
[----:B------:R-:W-:Y:S01]  /*34b0*/  HFMA2 R7, -RZ, RZ, 0, 3.8623809814453125e-05 ;  /* 0x00000288ff077431 */ /* 0x000fe200000001ff */
[----:B0-----:R0:W-:Y:S06]  /*34c0*/  STG.E desc[UR4][R2.64+0x504], R9 ;  /* 0x0005040902007986 */ /* 0x0011ec000c101904 */
[----:B0-----:R-:W0:Y:S01]  /*34d0*/  LDC.64 R2, c[0x4][RZ] ;  /* 0x01000000ff027b82 */ /* 0x001e220000000a00 */
[----:B------:R-:W-:Y:S01]  /*34e0*/  IMAD.MOV.U32 R9, RZ, RZ, 0x28a ;  /* 0x0000028aff097424 */ /* 0x000fe200078e00ff */
[----:B0-----:R0:W-:Y:S06]  /*34f0*/  STG.E desc[UR4][R2.64+0x508], R11 ;  /* 0x0005080b02007986 */ /* 0x0011ec000c101904 */
[----:B0-----:R-:W0:Y:S01]  /*3500*/  LDC.64 R2, c[0x4][RZ] ;  /* 0x01000000ff027b82 */ /* 0x001e220000000a00 */
[----:B------:R-:W-:Y:S01]  /*3510*/  HFMA2 R11, -RZ, RZ, 0, 3.88622283935546875e-05 ;  /* 0x0000028cff0b7431 */ /* 0x000fe200000001ff */
[----:B0-----:R0:W-:Y:S06]  /*3520*/  STG.E desc[UR4][R2.64+0x50c], R5 ;  /* 0x00050c0502007986 */ /* 0x0011ec000c101904 */
[----:B0-----:R-:W0:Y:S01]  /*3530*/  LDC.64 R2, c[0x4][RZ] ;  /* 0x01000000ff027b82 */ /* 0x001e220000000a00 */
[----:B------:R-:W-:Y:S01]  /*3540*/  IMAD.MOV.U32 R5, RZ, RZ, 0x28e ;  /* 0x0000028eff057424 */ /* 0x000fe200078e00ff */
[----:B0-----:R0:W-:Y:S06]  /*3550*/  STG.E desc[UR4][R2.64+0x510], R7 ;  /* 0x0005100702007986 */ /* 0x0011ec000c101904 */
[----:B0-----:R-:W0:Y:S01]  /*3560*/  LDC.64 R2, c[0x4][RZ] ;  /* 0x01000000ff027b82 */ /* 0x001e220000000a00 */
[----:B------:R-:W-:Y:S01]  /*3570*/  HFMA2 R7, -RZ, RZ, 0, 3.910064697265625e-05 ;  /* 0x00000290ff077431 */ /* 0x000fe200000001ff */
[----:B0-----:R0:W-:Y:S06]  /*3580*/  STG.E desc[UR4][R2.64+0x514], R9 ;  /* 0x0005140902007986 */ /* 0x0011ec000c101904 */
[----:B0-----:R-:W0:Y:S01]  /*3590*/  LDC.64 R2, c[0x4][RZ] ;  /* 0x01000000ff027b82 */ /* 0x001e220000000a00 */
[----:B------:R-:W-:Y:S01]  /*35a0*/  IMAD.MOV.U32 R9, RZ, RZ, 0x292 ;  /* 0x00000292ff097424 */ /* 0x000fe200078e00ff */
[----:B0-----:R0:W-:Y:S06]  /*35b0*/  STG.E desc[UR4][R2.64+0x518], R11 ;  /* 0x0005180b02007986 */ /* 0x0011ec000c101904 */
[----:B0-----:R-:W0:Y:S01]  /*35c0*/  LDC.64 R2, c[0x4][RZ] ;  /* 0x01000000ff027b82 */ /* 0x001e220000000a00 */
[----:B------:R-:W-:Y:S01]  /*35d0*/  HFMA2 R11, -RZ, RZ, 0, 3.93390655517578125e-05 ;  /* 0x00000294ff0b7431 */ /* 0x000fe200000001ff */
[----:B0-----:R0:W-:Y:S06]  /*35e0*/  STG.E desc[UR4][R2.64+0x51c], R5 ;  /* 0x00051c0502007986 */ /* 0x0011ec000c101904 */
[----:B0-----:R-:W0:Y:S01]  /*35f0*/  LDC.64 R2, c[0x4][RZ] ;  /* 0x01000000ff027b82 */ /* 0x001e220000000a00 */
[----:B------:R-:W-:Y:S01]  /*3600*/  IMAD.MOV.U32 R5, RZ, RZ, 0x296 ;  /* 0x00000296ff057424 */ /* 0x000fe200078e00ff */
[----:B0-----:R0:W-:Y:S06]  /*3610*/  STG.E desc[UR4][R2.64+0x520], R7 ;  /* 0x0005200702007986 */ /* 0x0011ec000c101904 */
[----:B0-----:R-:W0:Y:S01]  /*3620*/  LDC.64 R2, c[0x4][RZ] ;  /* 0x01000000ff027b82 */ /* 0x001e220000000a00 */
[----:B------:R-:W-:Y:S01]  /*3630*/  HFMA2 R7, -RZ, RZ, 0, 3.9577484130859375e-05 ;  /* 0x00000298ff077431 */ /* 0x000fe200000001ff */
[----:B0-----:R0:W-:Y:S06]  /*3640*/  STG.E desc[UR4][R2.64+0x524], R9 ;  /* 0x0005240902007986 */ /* 0x0011ec000c101904 */
[----:B0-----:R-:W0:Y:S01]  /*3650*/  LDC.64 R2, c[0x4][RZ] ;  /* 0x01000000ff027b82 */ /* 0x001e220000000a00 */
[----:B------:R-:W-:Y:S01]  /*3660*/  IMAD.MOV.U32 R9, RZ, RZ, 0x29a ;  /* 0x0000029aff097424 */ /* 0x000fe200078e00ff */
[----:B0-----:R0:W-:Y:S06]  /*3670*/  STG.E desc[UR4][R2.64+0x528], R11 ;  /* 0x0005280b02007986 */ /* 0x0011ec000c101904 */
[----:B0-----:R-:W0:Y:S01]  /*3680*/  LDC.64 R2, c[0x4][RZ] ;  /* 0x01000000ff027b82 */ /* 0x001e220000000a00 */
[----:B------:R-:W-:Y:S01]  /*3690*/  HFMA2 R11, -RZ, RZ, 0, 3.98159027099609375e-05 ;  /* 0x0000029cff0b7431 */ /* 0x000fe200000001ff */
[----:B0-----:R0:W-:Y:S06]  /*36a0*/  STG.E desc[UR4][R2.64+0x52c], R5 ;  /* 0x00052c0502007986 */ /* 0x0011ec000c101904 */
[----:B0-----:R-:W0:Y:S01]  /*36b0*/  LDC.64 R2, c[0x4][RZ] ;  /* 0x01000000ff027b82 */ /* 0x001e220000000a00 */
[----:B------:R-:W-:Y:S01]  /*36c0*/  IMAD.MOV.U32 R5, RZ, RZ, 0x29e ;  /* 0x0000029eff057424 */ /* 0x000fe200078e00ff */
[----:B0-----:R0:W-:Y:S06]  /*36d0*/  STG.E desc[UR4][R2.64+0x530], R7 ;  /* 0x0005300702007986 */ /* 0x0011ec000c101904 */
[----:B0-----:R-:W0:Y:S01]  /*36e0*/  LDC.64 R2, c[0x4][RZ] ;  /* 0x01000000ff027b82 */ /* 0x001e220000000a00 */
[----:B------:R-:W-:Y:S01]  /*36f0*/  HFMA2 R7, -RZ, RZ, 0, 4.00543212890625e-05 ;  /* 0x000002a0ff077431 */ /* 0x000fe200000001ff */
[----:B0-----:R0:W-:Y:S06]  /*3700*/  STG.E desc[UR4][R2.64+0x534], R9 ;  /* 0x0005340902007986 */ /* 0x0011ec000c101904 */
[----:B0-----:R-:W0:Y:S01]  /*3710*/  LDC.64 R2, c[0x4][RZ] ;  /* 0x01000000ff027b82 */ /* 0x001e220000000a00 */
[----:B------:R-:W-:Y:S01]  /*3720*/  IMAD.MOV.U32 R9, RZ, RZ, 0x2a2 ;  /* 0x000002a2ff097424 */ /* 0x000fe200078e00ff */
[----:B0-----:R0:W-:Y:S06]  /*3730*/  STG.E desc[UR4][R2.64+0x538], R11 ;  /* 0x0005380b02007986 */ /* 0x0011ec000c101904 */
[----:B0-----:R-:W0:Y:S01]  /*3740*/  LDC.64 R2, c[0x4][RZ] ;  /* 0x01000000ff027b82 */ /* 0x001e220000000a00 */
[----:B------:R-:W-:Y:S01]  /*3750*/  HFMA2 R11, -RZ, RZ, 0, 4.02927398681640625e-05 ;  /* 0x000002a4ff0b7431 */ /* 0x000fe200000001ff */
[----:B0-----:R0:W-:Y:S06]  /*3760*/  STG.E desc[UR4][R2.64+0x53c], R5 ;  /* 0x00053c0502007986 */ /* 0x0011ec000c101904 */
[----:B0-----:R-:W0:Y:S01]  /*3770*/  LDC.64 R2, c[0x4][RZ] ;  /* 0x01000000ff027b82 */ /* 0x001e220000000a00 */
[----:B------:R-:W-:Y:S01]  /*3780*/  IMAD.MOV.U32 R5, RZ, RZ, 0x2a6 ;  /* 0x000002a6ff057424 */ /* 0x000fe200078e00ff */
[----:B0-----:R0:W-:Y:S06]  /*3790*/  STG.E desc[UR4][R2.64+0x540], R7 ;  /* 0x0005400702007986 */ /* 0x0011ec000c101904 */
[----:B0-----:R-:W0:Y:S01]  /*37a0*/  LDC.64 R2, c[0x4][RZ] ;  /* 0x01000000ff027b82 */ /* 0x001e220000000a00 */
[----:B------:R-:W-:Y:S01]  /*37b0*/  HFMA2 R7, -RZ, RZ, 0, 4.0531158447265625e-05 ;  /* 0x000002a8ff077431 */ /* 0x000fe200000001ff */
[----:B0-----:R0:W-:Y:S06]  /*37c0*/  STG.E desc[UR4][R2.64+0x544], R9 ;  /* 0x0005440902007986 */ /* 0x0011ec000c101904 */
[----:B0-----:R-:W0:Y:S01]  /*37d0*/  LDC.64 R2, c[0x4][RZ] ;  /* 0x01000000ff027b82 */ /* 0x001e220000000a00 */
[----:B------:R-:W-:Y:S01]  /*37e0*/  IMAD.MOV.U32 R9, RZ, RZ, 0x2aa ;  /* 0x000002aaff097424 */ /* 0x000fe200078e00ff */
[----:B0-----:R0:W-:Y:S06]  /*37f0*/  STG.E desc[UR4][R2.64+0x548], R11 ;  /* 0x0005480b02007986 */ /* 0x0011ec000c101904 */
[----:B0-----:R-:W0:Y:S01]  /*3800*/  LDC.64 R2, c[0x4][RZ] ;  /* 0x01000000ff027b82 */ /* 0x001e220000000a00 */
[----:B------:R-:W-:Y:S01]  /*3810*/  HFMA2 R11, -RZ, RZ, 0, 4.07695770263671875e-05 ;  /* 0x000002acff0b7431 */ /* 0x000fe200000001ff */
[----:B0-----:R0:W-:Y:S06]  /*3820*/  STG.E desc[UR4][R2.64+0x54c], R5 ;  /* 0x00054c0502007986 */ /* 0x0011ec000c101904 */
[----:B0-----:R-:W0:Y:S01]  /*3830*/  LDC.64 R2, c[0x4][RZ] ;  /* 0x01000000ff027b82 */ /* 0x001e220000000a00 */
[----:B------:R-:W-:Y:S01]  /*3840*/  IMAD.MOV.U32 R5, RZ, RZ, 0x2ae ;  /* 0x000002aeff057424 */ /* 0x000fe200078e00ff */
[----:B0-----:R0:W-:Y:S06]  /*3850*/  STG.E desc[UR4][R2.64+0x550], R7 ;  /* 0x0005500702007986 */ /* 0x0011ec000c101904 */
[----:B0-----:R-:W0:Y:S01]  /*3860*/  LDC.64 R2, c[0x4][RZ] ;  /* 0x01000000ff027b82 */ /* 0x001e220000000a00 */
[----:B------:R-:W-:Y:S01]  /*3870*/  HFMA2 R7, -RZ, RZ, 0, 4.100799560546875e-05 ;  /* 0x000002b0ff077431 */ /* 0x000fe200000001ff */
[----:B0-----:R0:W-:Y:S06]  /*3880*/  STG.E desc[UR4][R2.64+0x554], R9 ;  /* 0x0005540902007986 */ /* 0x0011ec000c101904 */
[----:B0-----:R-:W0:Y:S01]  /*3890*/  LDC.64 R2, c[0x4][RZ] ;  /* 0x01000000ff027b82 */ /* 0x001e220000000a00 */
[----:B------:R-:W-:Y:S01]  /*38a0*/  IMAD.MOV.U32 R9, RZ, RZ, 0x2b2 ;  /* 0x000002b2ff097424 */ /* 0x000fe200078e00ff */
[----:B0-----:R0:W-:Y:S06]  /*38b0*/  STG.E desc[UR4][R2.64+0x558], R11 ;  /* 0x0005580b02007986 */ /* 0x0011ec000c101904 */
[----:B0-----:R-:W0:Y:S01]  /*38c0*/  LDC.64 R2, c[0x4][RZ] ;  /* 0x01000000ff027b82 */ /* 0x001e220000000a00 */
[----:B------:R-:W-:Y:S01]  /*38d0*/  HFMA2 R11, -RZ, RZ, 0, 4.12464141845703125e-05 ;  /* 0x000002b4ff0b7431 */ /* 0x000fe200000001ff */
[----:B0-----:R0:W-:Y:S06]  /*38e0*/  STG.E desc[UR4][R2.64+0x55c], R5 ;  /* 0x00055c0502007986 */ /* 0x0011ec000c101904 */
[----:B0-----:R-:W0:Y:S01]  /*38f0*/  LDC.64 R2, c[0x4][RZ] ;  /* 0x01000000ff027b82 */ /* 0x001e220000000a00 */
[----:B------:R-:W-:Y:S01]  /*3900*/  IMAD.MOV.U32 R5, RZ, RZ, 0x2b6 ;  /* 0x000002b6ff057424 */ /* 0x000fe200078e00ff */
[----:B0-----:R0:W-:Y:S06]  /*3910*/  STG.E desc[UR4][R2.64+0x560], R7 ;  /* 0x0005600702007986 */ /* 0x0011ec000c101904 */
[----:B0-----:R-:W0:Y:S01]  /*3920*/  LDC.64 R2, c[0x4][RZ] ;  /* 0x01000000ff027b82 */ /* 0x001e220000000a00 */
[----:B------:R-:W-:Y:S01]  /*3930*/  HFMA2 R7, -RZ, RZ, 0, 4.1484832763671875e-05 ;  /* 0x000002b8ff077431 */ /* 0x000fe200000001ff */
[----:B0-----:R0:W-:Y:S06]  /*3940*/  STG.E desc[UR4][R2.64+0x564], R9 ;  /* 0x0005640902007986 */ /* 0x0011ec000c101904 */
[----:B0-----:R-:W0:Y:S01]  /*3950*/  LDC.64 R2, c[0x4][RZ] ;  /* 0x01000000ff027b82 */ /* 0x001e220000000a00 */
[----:B------:R-:W-:Y:S01]  /*3960*/  IMAD.MOV.U32 R9, RZ, RZ, 0x2ba ;  /* 0x000002baff097424 */ /* 0x000fe200078e00ff */
[----:B0-----:R0:W-:Y:S06]  /*3970*/  STG.E desc[UR4][R2.64+0x568], R11 ;  /* 0x0005680b02007986 */ /* 0x0011ec000c101904 */
[----:B0-----:R-:W0:Y:S01]  /*3980*/  LDC.64 R2, c[0x4][RZ] ;  /* 0x01000000ff027b82 */ /* 0x001e220000000a00 */
[----:B------:R-:W-:Y:S01]  /*3990*/  HFMA2 R11, -RZ, RZ, 0, 4.17232513427734375e-05 ;  /* 0x000002bcff0b7431 */ /* 0x000fe200000001ff */
[----:B0-----:R0:W-:Y:S06]  /*39a0*/  STG.E desc[UR4][R2.64+0x56c], R5 ;  /* 0x00056c0502007986 */ /* 0x0011ec000c101904 */
[----:B0-----:R-:W0:Y:S01]  /*39b0*/  LDC.64 R2, c[0x4][RZ] ;  /* 0x01000000ff027b82 */ /* 0x001e220000000a00 */
[----:B------:R-:W-:Y:S01]  /*39c0*/  IMAD.MOV.U32 R5, RZ, RZ, 0x2be ;  /* 0x000002beff057424 */ /* 0x000fe200078e00ff */
[----:B0-----:R0:W-:Y:S06]  /*39d0*/  STG.E desc[UR4][R2.64+0x570], R7 ;  /* 0x0005700702007986 */ /* 0x0011ec000c101904 */
[----:B0-----:R-:W0:Y:S01]  /*39e0*/  LDC.64 R2, c[0x4][RZ] ;  /* 0x01000000ff027b82 */ /* 0x001e220000000a00 */
[----:B------:R-:W-:Y:S01]  /*39f0*/  HFMA2 R7, -RZ, RZ, 0, 4.1961669921875e-05 ;  /* 0x000002c0ff077431 */ /* 0x000fe200000001ff */
[----:B0-----:R0:W-:Y:S06]  /*3a00*/  STG.E desc[UR4][R2.64+0x574], R9 ;  /* 0x0005740902007986 */ /* 0x0011ec000c101904 */
[----:B0-----:R-:W0:Y:S01]  /*3a10*/  LDC.64 R2, c[0x4][RZ] ;  /* 0x01000000ff027b82 */ /* 0x001e220000000a00 */
[----:B------:R-:W-:Y:S01]  /*3a20*/  IMAD.MOV.U32 R9, RZ, RZ, 0x2c2 ;  /* 0x000002c2ff097424 */ /* 0x000fe200078e00ff */
[----:B0-----:R0:W-:Y:S06]  /*3a30*/  STG.E desc[UR4][R2.64+0x578], R11 ;  /* 0x0005780b02007986 */ /* 0x0011ec000c101904 */
[----:B0-----:R-:W0:Y:S01]  /*3a40*/  LDC.64 R2, c[0x4][RZ] ;  /* 0x01000000ff027b82 */ /* 0x001e220000000a00 */
[----:B------:R-:W-:Y:S01]  /*3a50*/  HFMA2 R11, -RZ, RZ, 0, 4.22000885009765625e-05 ;  /* 0x000002c4ff0b7431 */ /* 0x000fe200000001ff */
[----:B0-----:R0:W-:Y:S06]  /*3a60*/  STG.E desc[UR4][R2.64+0x57c], R5 ;  /* 0x00057c0502007986 */ /* 0x0011ec000c101904 */
[----:B0-----:R-:W0:Y:S01]  /*3a70*/  LDC.64 R2, c[0x4][RZ] ;  /* 0x01000000ff027b82 */ /* 0x001e220000000a00 */
[----:B------:R-:W-:Y:S01]  /*3a80*/  IMAD.MOV.U32 R5, RZ, RZ, 0x2c6 ;  /* 0x000002c6ff057424 */ /* 0x000fe200078e00ff */
[----:B0-----:R0:W-:Y:S06]  /*3a90*/  STG.E desc[UR4][R2.64+0x580], R7 ;  /* 0x0005800702007986 */ /* 0x0011ec000c101904 */
[----:B0-----:R-:W0:Y:S01]  /*3aa0*/  LDC.64 R2, c[0x4][RZ] ;  /* 0x01000000ff027b82 */ /* 0x001e220000000a00 */
[----:B------:R-:W-:Y:S01]  /*3ab0*/  HFMA2 R7, -RZ, RZ, 0, 4.2438507080078125e-05 ;  /* 0x000002c8ff077431 */ /* 0x000fe200000001ff */
[----:B0-----:R0:W-:Y:S06]  /*3ac0*/  STG.E desc[UR4][R2.64+0x584], R9 ;  /* 0x0005840902007986 */ /* 0x0011ec000c101904 */
[----:B0-----:R-:W0:Y:S01]  /*3ad0*/  LDC.64 R2, c[0x4][RZ] ;  /* 0x01000000ff027b82 */ /* 0x001e220000000a00 */
[----:B------:R-:W-:Y:S01]  /*3ae0*/  IMAD.MOV.U32 R9, RZ, RZ, 0x2ca ;  /* 0x000002caff097424 */ /* 0x000fe200078e00ff */
[----:B0-----:R0:W-:Y:S06]  /*3af0*/  STG.E desc[UR4][R2.64+0x588], R11 ;  /* 0x0005880b02007986 */ /* 0x0011ec000c101904 */
[----:B0-----:R-:W0:Y:S01]  /*3b00*/  LDC.64 R2, c[0x4][RZ] ;  /* 0x01000000ff027b82 */ /* 0x001e220000000a00 */
[----:B------:R-:W-:Y:S01]  /*3b10*/  HFMA2 R11, -RZ, RZ, 0, 4.26769256591796875e-05 ;  /* 0x000002ccff0b7431 */ /* 0x000fe200000001ff */
[----:B0-----:R0:W-:Y:S06]  /*3b20*/  STG.E desc[UR4][R2.64+0x58c], R5 ;  /* 0x00058c0502007986 */ /* 0x0011ec000c101904 */
[----:B0-----:R-:W0:Y:S01]  /*3b30*/  LDC.64 R2, c[0x4][RZ] ;  /* 0x01000000ff027b82 */ /* 0x001e220000000a00 */
[----:B------:R-:W-:Y:S01]  /*3b40*/  IMAD.MOV.U32 R5, RZ, RZ, 0x2ce ;  /* 0x000002ceff057424 */ /* 0x000fe200078e00ff */
[----:B0-----:R0:W-:Y:S06]  /*3b50*/  STG.E desc[UR4][R2.64+0x590], R7 ;  /* 0x0005900702007986 */ /* 0x0011ec000c101904 */
[----:B0-----:R-:W0:Y:S01]  /*3b60*/  LDC.64 R2, c[0x4][RZ] ;  /* 0x01000000ff027b82 */ /* 0x001e220000000a00 */
[----:B------:R-:W-:Y:S01]  /*3b70*/  HFMA2 R7, -RZ, RZ, 0, 4.291534423828125e-05 ;  /* 0x000002d0ff077431 */ /* 0x000fe200000001ff */
[----:B0-----:R0:W-:Y:S06]  /*3b80*/  STG.E desc[UR4][R2.64+0x594], R9 ;  /* 0x0005940902007986 */ /* 0x0011ec000c101904 */
[----:B0-----:R-:W0:Y:S01]  /*3b90*/  LDC.64 R2, c[0x4][RZ] ;  /* 0x01000000ff027b82 */ /* 0x001e220000000a00 */
[----:B------:R-:W-:Y:S01]  /*3ba0*/  IMAD.MOV.U32 R9, RZ, RZ, 0x2d2 ;  /* 0x000002d2ff097424 */ /* 0x000fe200078e00ff */
[----:B0-----:R0:W-:Y:S06]  /*3bb0*/  STG.E desc[UR4][R2.64+0x598], R11 ;  /* 0x0005980b02007986 */ /* 0x0011ec000c101904 */
[----:B0-----:R-:W0:Y:S01]  /*3bc0*/  LDC.64 R2, c[0x4][RZ] ;  /* 0x01000000ff027b82 */ /* 0x001e220000000a00 */
[----:B------:R-:W-:Y:S01]  /*3bd0*/  HFMA2 R11, -RZ, RZ, 0, 4.31537628173828125e-05 ;  /* 0x000002d4ff0b7431 */ /* 0x000fe200000001ff */
[----:B0-----:R0:W-:Y:S06]  /*3be0*/  STG.E desc[UR4][R2.64+0x59c], R5 ;  /* 0x00059c0502007986 */ /* 0x0011ec000c101904 */
[----:B0-----:R-:W0:Y:S01]  /*3bf0*/  LDC.64 R2, c[0x4][RZ] ;  /* 0x01000000ff027b82 */ /* 0x001e220000000a00 */
[----:B------:R-:W-:Y:S01]  /*3c00*/  IMAD.MOV.U32 R5, RZ, RZ, 0x2d6 ;  /* 0x000002d6ff057424 */ /* 0x000fe200078e00ff */
[----:B0-----:R0:W-:Y:S06]  /*3c10*/  STG.E desc[UR4][R2.64+0x5a0], R7 ;  /* 0x0005a00702007986 */ /* 0x0011ec000c101904 */
[----:B0-----:R-:W0:Y:S01]  /*3c20*/  LDC.64 R2, c[0x4][RZ] ;  /* 0x01000000ff027b82 */ /* 0x001e220000000a00 */
[----:B------:R-:W-:Y:S01]  /*3c30*/  HFMA2 R7, -RZ, RZ, 0, 4.3392181396484375e-05 ;  /* 0x000002d8ff077431 */ /* 0x000fe200000001ff */
[----:B0-----:R0:W-:Y:S06]  /*3c40*/  STG.E desc[UR4][R2.64+0x5a4], R9 ;  /* 0x0005a40902007986 */ /* 0x0011ec000c101904 */
[----:B0-----:R-:W0:Y:S01]  /*3c50*/  LDC.64 R2, c[0x4][RZ] ;  /* 0x01000000ff027b82 */ /* 0x001e220000000a00 */
[----:B------:R-:W-:Y:S01]  /*3c60*/  IMAD.MOV.U32 R9, RZ, RZ, 0x2da ;  /* 0x000002daff097424 */ /* 0x000fe200078e00ff */
[----:B0-----:R0:W-:Y:S06]  /*3c70*/  STG.E desc[UR4][R2.64+0x5a8], R11 ;  /* 0x0005a80b02007986 */ /* 0x0011ec000c101904 */
[----:B0-----:R-:W0:Y:S01]  /*3c80*/  LDC.64 R2, c[0x4][RZ] ;  /* 0x01000000ff027b82 */ /* 0x001e220000000a00 */
[----:B------:R-:W-:Y:S01]  /*3c90*/  HFMA2 R11, -RZ, RZ, 0, 4.36305999755859375e-05 ;  /* 0x000002dcff0b7431 */ /* 0x000fe200000001ff */
[----:B0-----:R0:W-:Y:S06]  /*3ca0*/  STG.E desc[UR4][R2.64+0x5ac], R5 ;  /* 0x0005ac0502007986 */ /* 0x0011ec000c101904 */
[----:B0-----:R-:W0:Y:S01]  /*3cb0*/  LDC.64 R2, c[0x4][RZ] ;  /* 0x01000000ff027b82 */ /* 0x001e220000000a00 */
[----:B------:R-:W-:Y:S01]  /*3cc0*/  IMAD.MOV.U32 R5, RZ, RZ, 0x2de ;  /* 0x000002deff057424 */ /* 0x000fe200078e00ff */
[----:B0-----:R0:W-:Y:S06]  /*3cd0*/  STG.E desc[UR4][R2.64+0x5b0], R7 ;  /* 0x0005b00702007986 */ /* 0x0011ec000c101904 */
[----:B0-----:R-:W0:Y:S01]  /*3ce0*/  LDC.64 R2, c[0x4][RZ] ;  /* 0x01000000ff027b82 */ /* 0x001e220000000a00 */
[----:B------:R-:W-:Y:S01]  /*3cf0*/  HFMA2 R7, -RZ, RZ, 0, 4.38690185546875e-05 ;  /* 0x000002e0ff077431 */ /* 0x000fe200000001ff */
[----:B0-----:R0:W-:Y:S06]  /*3d00*/  STG.E desc[UR4][R2.64+0x5b4], R9 ;  /* 0x0005b40902007986 */ /* 0x0011ec000c101904 */
[----:B0-----:R-:W0:Y:S01]  /*3d10*/  LDC.64 R2, c[0x4][RZ] ;  /* 0x01000000ff027b82 */ /* 0x001e220000000a00 */
[----:B------:R-:W-:Y:S01]  /*3d20*/  IMAD.MOV.U32 R9, RZ, RZ, 0x2e2 ;  /* 0x000002e2ff097424 */ /* 0x000fe200078e00ff */
[----:B0-----:R0:W-:Y:S06]  /*3d30*/  STG.E desc[UR4][R2.64+0x5b8], R11 ;  /* 0x0005b80b02007986 */ /* 0x0011ec000c101904 */
[----:B0-----:R-:W0:Y:S01]  /*3d40*/  LDC.64 R2, c[0x4][RZ] ;  /* 0x01000000ff027b82 */ /* 0x001e220000000a00 */
[----:B------:R-:W-:Y:S01]  /*3d50*/  HFMA2 R11, -RZ, RZ, 0, 4.41074371337890625e-05 ;  /* 0x000002e4ff0b7431 */ /* 0x000fe200000001ff */
[----:B0-----:R0:W-:Y:S06]  /*3d60*/  STG.E desc[UR4][R2.64+0x5bc], R5 ;  /* 0x0005bc0502007986 */ /* 0x0011ec000c101904 */
[----:B0-----:R-:W0:Y:S01]  /*3d70*/  LDC.64 R2, c[0x4][RZ] ;  /* 0x01000000ff027b82 */ /* 0x001e220000000a00 */
[----:B------:R-:W-:Y:S01]  /*3d80*/  IMAD.MOV.U32 R5, RZ, RZ, 0x2e6 ;  /* 0x000002e6ff057424 */ /* 0x000fe200078e00ff */
[----:B0-----:R0:W-:Y:S06]  /*3d90*/  STG.E desc[UR4][R2.64+0x5c0], R7 ;  /* 0x0005c00702007986 */ /* 0x0011ec000c101904 */
[----:B0-----:R-:W0:Y:S01]  /*3da0*/  LDC.64 R2, c[0x4][RZ] ;  /* 0x01000000ff027b82 */ /* 0x001e220000000a00 */
[----:B------:R-:W-:Y:S01]  /*3db0*/  HFMA2 R7, -RZ, RZ, 0, 4.4345855712890625e-05 ;  /* 0x000002e8ff077431 */ /* 0x000fe200000001ff */
[----:B0-----:R0:W-:Y:S06]  /*3dc0*/  STG.E desc[UR4][R2.64+0x5c4], R9 ;  /* 0x0005c40902007986 */ /* 0x0011ec000c101904 */
[----:B0-----:R-:W0:Y:S01]  /*3dd0*/  LDC.64 R2, c[0x4][RZ] ;  /* 0x01000000ff027b82 */ /* 0x001e220000000a00 */
[----:B------:R-:W-:Y:S01]  /*3de0*/  IMAD.MOV.U32 R9, RZ, RZ, 0x2ea ;  /* 0x000002eaff097424 */ /* 0x000fe200078e00ff */
[----:B0-----:R0:W-:Y:S06]  /*3df0*/  STG.E desc[UR4][R2.64+0x5c8], R11 ;  /* 0x0005c80b02007986 */ /* 0x0011ec000c101904 */
[----:B0-----:R-:W0:Y:S01]  /*3e00*/  LDC.64 R2, c[0x4][RZ] ;  /* 0x01000000ff027b82 */ /* 0x001e220000000a00 */
[----:B------:R-:W-:Y:S01]  /*3e10*/  HFMA2 R11, -RZ, RZ, 0, 4.45842742919921875e-05 ;  /* 0x000002ecff0b7431 */ /* 0x000fe200000001ff */
[----:B0-----:R0:W-:Y:S06]  /*3e20*/  STG.E desc[UR4][R2.64+0x5cc], R5 ;  /* 0x0005cc0502007986 */ /* 0x0011ec000c101904 */
[----:B0-----:R-:W0:Y:S01]  /*3e30*/  LDC.64 R2, c[0x4][RZ] ;  /* 0x01000000ff027b82 */ /* 0x001e220000000a00 */
[----:B------:R-:W-:Y:S01]  /*3e40*/  IMAD.MOV.U32 R5, RZ, RZ, 0x2ee ;  /* 0x000002eeff057424 */ /* 0x000fe200078e00ff */
[----:B0-----:R0:W-:Y:S06]  /*3e50*/  STG.E desc[UR4][R2.64+0x5d0], R7 ;  /* 0x0005d00702007986 */ /* 0x0011ec000c101904 */
[----:B0-----:R-:W0:Y:S01]  /*3e60*/  LDC.64 R2, c[0x4][RZ] ;  /* 0x01000000ff027b82 */ /* 0x001e220000000a00 */
[----:B------:R-:W-:Y:S01]  /*3e70*/  HFMA2 R7, -RZ, RZ, 0, 4.482269287109375e-05 ;  /* 0x000002f0ff077431 */ /* 0x000fe200000001ff */
[----:B0-----:R0:W-:Y:S06]  /*3e80*/  STG.E desc[UR4][R2.64+0x5d4], R9 ;  /* 0x0005d40902007986 */ /* 0x0011ec000c101904 */
[----:B0-----:R-:W0:Y:S01]  /*3e90*/  LDC.64 R2, c[0x4][RZ] ;  /* 0x01000000ff027b82 */ /* 0x001e220000000a00 */
[----:B------:R-:W-:Y:S01]  /*3ea0*/  IMAD.MOV.U32 R9, RZ, RZ, 0x2f2 ;  /* 0x000002f2ff097424 */ /* 0x000fe200078e00ff */
[----:B0-----:R0:W-:Y:S06]  /*3eb0*/  STG.E desc[UR4][R2.64+0x5d8], R11 ;  /* 0x0005d80b02007986 */ /* 0x0011ec000c101904 */
[----:B0-----:R-:W0:Y:S01]  /*3ec0*/  LDC.64 R2, c[0x4][RZ] ;  /* 0x01000000ff027b82 */ /* 0x001e220000000a00 */
[----:B------:R-:W-:Y:S01]  /*3ed0*/  HFMA2 R11, -RZ, RZ, 0, 4.50611114501953125e-05 ;  /* 0x000002f4ff0b7431 */ /* 0x000fe200000001ff */
[----:B0-----:R0:W-:Y:S06]  /*3ee0*/  STG.E desc[UR4][R2.64+0x5dc], R5 ;  /* 0x0005dc0502007986 */ /* 0x0011ec000c101904 */
[----:B0-----:R-:W0:Y:S01]  /*3ef0*/  LDC.64 R2, c[0x4][RZ] ;  /* 0x01000000ff027b82 */ /* 0x001e220000000a00 */
[----:B------:R-:W-:Y:S01]  /*3f00*/  IMAD.MOV.U32 R5, RZ, RZ, 0x2f6 ;  /* 0x000002f6ff057424 */ /* 0x000fe200078e00ff */
[----:B0-----:R0:W-:Y:S06]  /*3f10*/  STG.E desc[UR4][R2.64+0x5e0], R7 ;  /* 0x0005e00702007986 */ /* 0x0011ec000c101904 */
[----:B0-----:R-:W0:Y:S01]  /*3f20*/  LDC.64 R2, c[0x4][RZ] ;  /* 0x01000000ff027b82 */ /* 0x001e220000000a00 */
[----:B------:R-:W-:Y:S01]  /*3f30*/  HFMA2 R7, -RZ, RZ, 0, 4.5299530029296875e-05 ;  /* 0x000002f8ff077431 */ /* 0x000fe200000001ff */
[----:B0-----:R0:W-:Y:S06]  /*3f40*/  STG.E desc[UR4][R2.64+0x5e4], R9 ;  /* 0x0005e40902007986 */ /* 0x0011ec000c101904 */
[----:B0-----:R-:W0:Y:S01]  /*3f50*/  LDC.64 R2, c[0x4][RZ] ;  /* 0x01000000ff027b82 */ /* 0x001e220000000a00 */
[----:B------:R-:W-:Y:S01]  /*3f60*/  IMAD.MOV.U32 R9, RZ, RZ, 0x2fa ;  /* 0x000002faff097424 */ /* 0x000fe200078e00ff */
[----:B0-----:R0:W-:Y:S06]  /*3f70*/  STG.E desc[UR4][R2.64+0x5e8], R11 ;  /* 0x0005e80b02007986 */ /* 0x0011ec000c101904 */
[----:B0-----:R-:W0:Y:S01]  /*3f80*/  LDC.64 R2, c[0x4][RZ] ;  /* 0x01000000ff027b82 */ /* 0x001e220000000a00 */
[----:B------:R-:W-:Y:S01]  /*3f90*/  HFMA2 R11, -RZ, RZ, 0, 4.55379486083984375e-05 ;  /* 0x000002fcff0b7431 */ /* 0x000fe200000001ff */
[----:B0-----:R0:W-:Y:S06]  /*3fa0*/  STG.E desc[UR4][R2.64+0x5ec], R5 ;  /* 0x0005ec0502007986 */ /* 0x0011ec000c101904 */
[----:B0-----:R-:W0:Y:S01]  /*3fb0*/  LDC.64 R2, c[0x4][RZ] ;  /* 0x01000000ff027b82 */ /* 0x001e220000000a00 */
[----:B------:R-:W-:Y:S01]  /*3fc0*/  IMAD.MOV.U32 R5, RZ, RZ, 0x2fe ;  /* 0x000002feff057424 */ /* 0x000fe200078e00ff */
[----:B0-----:R0:W-:Y:S06]  /*3fd0*/  STG.E desc[UR4][R2.64+0x5f0], R7 ;  /* 0x0005f00702007986 */ /* 0x0011ec000c101904 */
[----:B0-----:R-:W0:Y:S01]  /*3fe0*/  LDC.64 R2, c[0x4][RZ] ;  /* 0x01000000ff027b82 */ /* 0x001e220000000a00 */
[----:B------:R-:W-:Y:S01]  /*3ff0*/  HFMA2 R7, -RZ, RZ, 0, 4.57763671875e-05 ;  /* 0x00000300ff077431 */ /* 0x000fe200000001ff */
[----:B0-----:R0:W-:Y:S06]  /*4000*/  STG.E desc[UR4][R2.64+0x5f4], R9 ;  /* 0x0005f40902007986 */ /* 0x0011ec000c101904 */
[----:B0-----:R-:W0:Y:S01]  /*4010*/  LDC.64 R2, c[0x4][RZ] ;  /* 0x01000000ff027b82 */ /* 0x001e220000000a00 */
[----:B------:R-:W-:Y:S01]  /*4020*/  IMAD.MOV.U32 R9, RZ, RZ, 0x302 ;  /* 0x00000302ff097424 */ /* 0x000fe200078e00ff */
[----:B0-----:R0:W-:Y:S06]  /*4030*/  STG.E desc[UR4][R2.64+0x5f8], R11 ;  /* 0x0005f80b02007986 */ /* 0x0011ec000c101904 */
[----:B0-----:R-:W0:Y:S01]  /*4040*/  LDC.64 R2, c[0x4][RZ] ;  /* 0x01000000ff027b82 */ /* 0x001e220000000a00 */
[----:B------:R-:W-:Y:S01]  /*4050*/  HFMA2 R11, -RZ, RZ, 0, 4.60147857666015625e-05 ;  /* 0x00000304ff0b7431 */ /* 0x000fe200000001ff */
[----:B0-----:R0:W-:Y:S06]  /*4060*/  STG.E desc[UR4][R2.64+0x5fc], R5 ;  /* 0x0005fc0502007986 */ /* 0x0011ec000c101904 */
[----:B0-----:R-:W0:Y:S01]  /*4070*/  LDC.64 R2, c[0x4][RZ] ;  /* 0x01000000ff027b82 */ /* 0x001e220000000a00 */
[----:B------:R-:W-:Y:S01]  /*4080*/  IMAD.MOV.U32 R5, RZ, RZ, 0x306 ;  /* 0x00000306ff057424 */ /* 0x000fe200078e00ff */
[----:B0-----:R0:W-:Y:S06]  /*4090*/  STG.E desc[UR4][R2.64+0x600], R7 ;  /* 0x0006000702007986 */ /* 0x0011ec000c101904 */
[----:B0-----:R-:W0:Y:S01]  /*40a0*/  LDC.64 R2, c[0x4][RZ] ;  /* 0x01000000ff027b82 */ /* 0x001e220000000a00 */
[----:B------:R-:W-:Y:S01]  /*40b0*/  HFMA2 R7, -RZ, RZ, 0, 4.6253204345703125e-05 ;  /* 0x00000308ff077431 */ /* 0x000fe200000001ff */
[----:B0-----:R0:W-:Y:S06]  /*40c0*/  STG.E desc[UR4][R2.64+0x604], R9 ;  /* 0x0006040902007986 */ /* 0x0011ec000c101904 */
[----:B0-----:R-:W0:Y:S01]  /*40d0*/  LDC.64 R2, c[0x4][RZ] ;  /* 0x01000000ff027b82 */ /* 0x001e220000000a00 */
[----:B------:R-:W-:Y:S01]  /*40e0*/  IMAD.MOV.U32 R9, RZ, RZ, 0x30a ;  /* 0x0000030aff097424 */ /* 0x000fe200078e00ff */
[----:B0-----:R0:W-:Y:S06]  /*40f0*/  STG.E desc[UR4][R2.64+0x608], R11 ;  /* 0x0006080b02007986 */ /* 0x0011ec000c101904 */
[----:B0-----:R-:W0:Y:S01]  /*4100*/  LDC.64 R2, c[0x4][RZ] ;  /* 0x01000000ff027b82 */ /* 0x001e220000000a00 */
[----:B------:R-:W-:Y:S01]  /*4110*/  HFMA2 R11, -RZ, RZ, 0, 4.64916229248046875e-05 ;  /* 0x0000030cff0b7431 */ /* 0x000fe200000001ff */
[----:B0-----:R0:W-:Y:S06]  /*4120*/  STG.E desc[UR4][R2.64+0x60c], R5 ;  /* 0x00060c0502007986 */ /* 0x0011ec000c101904 */
[----:B0-----:R-:W0:Y:S01]  /*4130*/  LDC.64 R2, c[0x4][RZ] ;  /* 0x01000000ff027b82 */ /* 0x001e220000000a00 */
[----:B------:R-:W-:Y:S01]  /*4140*/  IMAD.MOV.U32 R5, RZ, RZ, 0x30e ;  /* 0x0000030eff057424 */ /* 0x000fe200078e00ff */
[----:B0-----:R0:W-:Y:S06]  /*4150*/  STG.E desc[UR4][R2.64+0x610], R7 ;  /* 0x0006100702007986 */ /* 0x0011ec000c101904 */
[----:B0-----:R-:W0:Y:S01]  /*4160*/  LDC.64 R2, c[0x4][RZ] ;  /* 0x01000000ff027b82 */ /* 0x001e220000000a00 */
[----:B------:R-:W-:Y:S01]  /*4170*/  HFMA2 R7, -RZ, RZ, 0, 4.673004150390625e-05 ;  /* 0x00000310ff077431 */ /* 0x000fe200000001ff */
[----:B0-----:R0:W-:Y:S06]  /*4180*/  STG.E desc[UR4][R2.64+0x614], R9 ;  /* 0x0006140902007986 */ /* 0x0011ec000c101904 */
[----:B0-----:R-:W0:Y:S01]  /*4190*/  LDC.64 R2, c[0x4][RZ] ;  /* 0x01000000ff027b82 */ /* 0x001e220000000a00 */
[----:B------:R-:W-:Y:S01]  /*41a0*/  IMAD.MOV.U32 R9, RZ, RZ, 0x312 ;  /* 0x00000312ff097424 */ /* 0x000fe200078e00ff */
[----:B0-----:R0:W-:Y:S06]  /*41b0*/  STG.E desc[UR4][R2.64+0x618], R11 ;  /* 0x0006180b02007986 */ /* 0x0011ec000c101904 */
[----:B0-----:R-:W0:Y:S01]  /*41c0*/  LDC.64 R2, c[0x4][RZ] ;  /* 0x01000000ff027b82 */ /* 0x001e220000000a00 */
[----:B------:R-:W-:Y:S01]  /*41d0*/  HFMA2 R11, -RZ, RZ, 0, 4.69684600830078125e-05 ;  /* 0x00000314ff0b7431 */ /* 0x000fe200000001ff */
[----:B0-----:R0:W-:Y:S06]  /*41e0*/  STG.E desc[UR4][R2.64+0x61c], R5 ;  /* 0x00061c0502007986 */ /* 0x0011ec000c101904 */
[----:B0-----:R-:W0:Y:S01]  /*41f0*/  LDC.64 R2, c[0x4][RZ] ;  /* 0x01000000ff027b82 */ /* 0x001e220000000a00 */
[----:B------:R-:W-:Y:S01]  /*4200*/  IMAD.MOV.U32 R5, RZ, RZ, 0x316 ;  /* 0x00000316ff057424 */ /* 0x000fe200078e00ff */
[----:B0-----:R0:W-:Y:S06]  /*4210*/  STG.E desc[UR4][R2.64+0x620], R7 ;  /* 0x0006200702007986 */ /* 0x0011ec000c101904 */
[----:B0-----:R-:W0:Y:S01]  /*4220*/  LDC.64 R2, c[0x4][RZ] ;  /* 0x01000000ff027b82 */ /* 0x001e220000000a00 */
[----:B------:R-:W-:Y:S01]  /*4230*/  HFMA2 R7, -RZ, RZ, 0, 4.7206878662109375e-05 ;  /* 0x00000318ff077431 */ /* 0x000fe200000001ff */
[----:B0-----:R0:W-:Y:S06]  /*4240*/  STG.E desc[UR4][R2.64+0x624], R9 ;  /* 0x0006240902007986 */ /* 0x0011ec000c101904 */
[----:B0-----:R-:W0:Y:S01]  /*4250*/  LDC.64 R2, c[0x4][RZ] ;  /* 0x01000000ff027b82 */ /* 0x001e220000000a00 */
[----:B------:R-:W-:Y:S01]  /*4260*/  IMAD.MOV.U32 R9, RZ, RZ, 0x31a ;  /* 0x0000031aff097424 */ /* 0x000fe200078e00ff */
[----:B0-----:R0:W-:Y:S06]  /*4270*/  STG.E desc[UR4][R2.64+0x628], R11 ;  /* 0x0006280b02007986 */ /* 0x0011ec000c101904 */
[----:B0-----:R-:W0:Y:S01]  /*4280*/  LDC.64 R2, c[0x4][RZ] ;  /* 0x01000000ff027b82 */ /* 0x001e220000000a00 */
[----:B------:R-:W-:Y:S01]  /*4290*/  HFMA2 R11, -RZ, RZ, 0, 4.74452972412109375e-05 ;  /* 0x0000031cff0b7431 */ /* 0x000fe200000001ff */
[----:B0-----:R0:W-:Y:S06]  /*42a0*/  STG.E desc[UR4][R2.64+0x62c], R5 ;  /* 0x00062c0502007986 */ /* 0x0011ec000c101904 */
[----:B0-----:R-:W0:Y:S01]  /*42b0*/  LDC.64 R2, c[0x4][RZ] ;  /* 0x01000000ff027b82 */ /* 0x001e220000000a00 */
[----:B------:R-:W-:Y:S01]  /*42c0*/  IMAD.MOV.U32 R5, RZ, RZ, 0x31e ;  /* 0x0000031eff057424 */ /* 0x000fe200078e00ff */
[----:B0-----:R0:W-:Y:S06]  /*42d0*/  STG.E desc[UR4][R2.64+0x630], R7 ;  /* 0x0006300702007986 */ /* 0x0011ec000c101904 */
[----:B0-----:R-:W0:Y:S01]  /*42e0*/  LDC.64 R2, c[0x4][RZ] ;  /* 0x01000000ff027b82 */ /* 0x001e220000000a00 */
[----:B------:R-:W-:Y:S01]  /*42f0*/  HFMA2 R7, -RZ, RZ, 0, 4.76837158203125e-05 ;  /* 0x00000320ff077431 */ /* 0x000fe200000001ff */
[----:B0-----:R0:W-:Y:S06]  /*4300*/  STG.E desc[UR4][R2.64+0x634], R9 ;  /* 0x0006340902007986 */ /* 0x0011ec000c101904 */
[----:B0-----:R-:W0:Y:S01]  /*4310*/  LDC.64 R2, c[0x4][RZ] ;  /* 0x01000000ff027b82 */ /* 0x001e220000000a00 */
[----:B------:R-:W-:Y:S01]  /*4320*/  IMAD.MOV.U32 R9, RZ, RZ, 0x322 ;  /* 0x00000322ff097424 */ /* 0x000fe200078e00ff */
[----:B0-----:R0:W-:Y:S06]  /*4330*/  STG.E desc[UR4][R2.64+0x638], R11 ;  /* 0x0006380b02007986 */ /* 0x0011ec000c101904 */
[----:B0-----:R-:W0:Y:S01]  /*4340*/  LDC.64 R2, c[0x4][RZ] ;  /* 0x01000000ff027b82 */ /* 0x001e220000000a00 */
[----:B------:R-:W-:Y:S01]  /*4350*/  HFMA2 R11, -RZ, RZ, 0, 4.79221343994140625e-05 ;  /* 0x00000324ff0b7431 */ /* 0x000fe200000001ff */
[----:B0-----:R0:W-:Y:S06]  /*4360*/  STG.E desc[UR4][R2.64+0x63c], R5 ;  /* 0x00063c0502007986 */ /* 0x0011ec000c101904 */
[----:B0-----:R-:W0:Y:S01]  /*4370*/  LDC.64 R2, c[0x4][RZ] ;  /* 0x01000000ff027b82 */ /* 0x001e220000000a00 */
[----:B------:R-:W-:Y:S01]  /*4380*/  IMAD.MOV.U32 R5, RZ, RZ, 0x326 ;  /* 0x00000326ff057424 */ /* 0x000fe200078e00ff */
[----:B0-----:R0:W-:Y:S06]  /*4390*/  STG.E desc[UR4][R2.64+0x640], R7 ;  /* 0x0006400702007986 */ /* 0x0011ec000c101904 */
[----:B0-----:R-:W0:Y:S01]  /*43a0*/  LDC.64 R2, c[0x4][RZ] ;  /* 0x01000000ff027b82 */ /* 0x001e220000000a00 */
[----:B------:R-:W-:Y:S01]  /*43b0*/  HFMA2 R7, -RZ, RZ, 0, 4.8160552978515625e-05 ;  /* 0x00000328ff077431 */ /* 0x000fe200000001ff */
[----:B0-----:R0:W-:Y:S06]  /*43c0*/  STG.E desc[UR4][R2.64+0x644], R9 ;  /* 0x0006440902007986 */ /* 0x0011ec000c101904 */
[----:B0-----:R-:W0:Y:S01]  /*43d0*/  LDC.64 R2, c[0x4][RZ] ;  /* 0x01000000ff027b82 */ /* 0x001e220000000a00 */
[----:B------:R-:W-:Y:S01]  /*43e0*/  IMAD.MOV.U32 R9, RZ, RZ, 0x32a ;  /* 0x0000032aff097424 */ /* 0x000fe200078e00ff */
[----:B0-----:R0:W-:Y:S06]  /*43f0*/  STG.E desc[UR4][R2.64+0x648], R11 ;  /* 0x0006480b02007986 */ /* 0x0011ec000c101904 */
[----:B0-----:R-:W0:Y:S01]  /*4400*/  LDC.64 R2, c[0x4][RZ] ;  /* 0x01000000ff027b82 */ /* 0x001e220000000a00 */
[----:B------:R-:W-:Y:S01]  /*4410*/  HFMA2 R11, -RZ, RZ, 0, 4.83989715576171875e-05 ;  /* 0x0000032cff0b7431 */ /* 0x000fe200000001ff */
[----:B0-----:R0:W-:Y:S06]  /*4420*/  STG.E desc[UR4][R2.64+0x64c], R5 ;  /* 0x00064c0502007986 */ /* 0x0011ec000c101904 */
[----:B0-----:R-:W0:Y:S01]  /*4430*/  LDC.64 R2, c[0x4][RZ] ;  /* 0x01000000ff027b82 */ /* 0x001e220000000a00 */
[----:B------:R-:W-:Y:S01]  /*4440*/  IMAD.MOV.U32 R5, RZ, RZ, 0x32e ;  /* 0x0000032eff057424 */ /* 0x000fe200078e00ff */
[----:B0-----:R0:W-:Y:S06]  /*4450*/  STG.E desc[UR4][R2.64+0x650], R7 ;  /* 0x0006500702007986 */ /* 0x0011ec000c101904 */
[----:B0-----:R-:W0:Y:S01]  /*4460*/  LDC.64 R2, c[0x4][RZ] ;  /* 0x01000000ff027b82 */ /* 0x001e220000000a00 */
[----:B------:R-:W-:Y:S01]  /*4470*/  HFMA2 R7, -RZ, RZ, 0, 4.863739013671875e-05 ;  /* 0x00000330ff077431 */ /* 0x000fe200000001ff */
[----:B0-----:R0:W-:Y:S06]  /*4480*/  STG.E desc[UR4][R2.64+0x654], R9 ;  /* 0x0006540902007986 */ /* 0x0011ec000c101904 */
[----:B0-----:R-:W0:Y:S01]  /*4490*/  LDC.64 R2, c[0x4][RZ] ;  /* 0x01000000ff027b82 */ /* 0x001e220000000a00 */
[----:B------:R-:W-:Y:S01]  /*44a0*/  IMAD.MOV.U32 R9, RZ, RZ, 0x332 ;  /* 0x00000332ff097424 */ /* 0x000fe200078e00ff */
[----:B0-----:R0:W-:Y:S06]  /*44b0*/  STG.E desc[UR4][R2.64+0x658], R11 ;  /* 0x0006580b02007986 */ /* 0x0011ec000c101904 */
[----:B0-----:R-:W0:Y:S01]  /*44c0*/  LDC.64 R2, c[0x4][RZ] ;  /* 0x01000000ff027b82 */ /* 0x001e220000000a00 */
[----:B------:R-:W-:Y:S01]  /*44d0*/  HFMA2 R11, -RZ, RZ, 0, 4.88758087158203125e-05 ;  /* 0x00000334ff0b7431 */ /* 0x000fe200000001ff */
[----:B0-----:R0:W-:Y:S06]  /*44e0*/  STG.E desc[UR4][R2.64+0x65c], R5 ;  /* 0x00065c0502007986 */ /* 0x0011ec000c101904 */
[----:B0-----:R-:W0:Y:S01]  /*44f0*/  LDC.64 R2, c[0x4][RZ] ;  /* 0x01000000ff027b82 */ /* 0x001e220000000a00 */
[----:B------:R-:W-:Y:S01]  /*4500*/  IMAD.MOV.U32 R5, RZ, RZ, 0x336 ;  /* 0x00000336ff057424 */ /* 0x000fe200078e00ff */
[----:B0-----:R0:W-:Y:S06]  /*4510*/  STG.E desc[UR4][R2.64+0x660], R7 ;  /* 0x0006600702007986 */ /* 0x0011ec000c101904 */
[----:B0-----:R-:W0:Y:S01]  /*4520*/  LDC.64 R2, c[0x4][RZ] ;  /* 0x01000000ff027b82 */ /* 0x001e220000000a00 */
[----:B------:R-:W-:Y:S01]  /*4530*/  HFMA2 R7, -RZ, RZ, 0, 4.9114227294921875e-05 ;  /* 0x00000338ff077431 */ /* 0x000fe200000001ff */
[----:B0-----:R0:W-:Y:S06]  /*4540*/  STG.E desc[UR4][R2.64+0x664], R9 ;  /* 0x0006640902007986 */ /* 0x0011ec000c101904 */
[----:B0-----:R-:W0:Y:S01]  /*4550*/  LDC.64 R2, c[0x4][RZ] ;  /* 0x01000000ff027b82 */ /* 0x001e220000000a00 */
[----:B------:R-:W-:Y:S01]  /*4560*/  IMAD.MOV.U32 R9, RZ, RZ, 0x33a ;  /* 0x0000033aff097424 */ /* 0x000fe200078e00ff */
[----:B0-----:R0:W-:Y:S06]  /*4570*/  STG.E desc[UR4][R2.64+0x668], R11 ;  /* 0x0006680b02007986 */ /* 0x0011ec000c101904 */
[----:B0-----:R-:W0:Y:S01]  /*4580*/  LDC.64 R2, c[0x4][RZ] ;  /* 0x01000000ff027b82 */ /* 0x001e220000000a00 */
[----:B------:R-:W-:Y:S01]  /*4590*/  HFMA2 R11, -RZ, RZ, 0, 4.93526458740234375e-05 ;  /* 0x0000033cff0b7431 */ /* 0x000fe200000001ff */
[----:B0-----:R0:W-:Y:S06]  /*45a0*/  STG.E desc[UR4][R2.64+0x66c], R5 ;  /* 0x00066c0502007986 */ /* 0x0011ec000c101904 */
[----:B0-----:R-:W0:Y:S01]  /*45b0*/  LDC.64 R2, c[0x4][RZ] ;  /* 0x01000000ff027b82 */ /* 0x001e220000000a00 */
[----:B------:R-:W-:Y:S01]  /*45c0*/  IMAD.MOV.U32 R5, RZ, RZ, 0x33e ;  /* 0x0000033eff057424 */ /* 0x000fe200078e00ff */
[----:B0-----:R0:W-:Y:S06]  /*45d0*/  STG.E desc[UR4][R2.64+0x670], R7 ;  /* 0x0006700702007986 */ /* 0x0011ec000c101904 */
[----:B0-----:R-:W0:Y:S01]  /*45e0*/  LDC.64 R2, c[0x4][RZ] ;  /* 0x01000000ff027b82 */ /* 0x001e220000000a00 */
[----:B------:R-:W-:Y:S01]  /*45f0*/  HFMA2 R7, -RZ, RZ, 0, 4.9591064453125e-05 ;  /* 0x00000340ff077431 */ /* 0x000fe200000001ff */
[----:B0-----:R0:W-:Y:S06]  /*4600*/  STG.E desc[UR4][R2.64+0x674], R9 ;  /* 0x0006740902007986 */ /* 0x0011ec000c101904 */
[----:B0-----:R-:W0:Y:S01]  /*4610*/  LDC.64 R2, c[0x4][RZ] ;  /* 0x01000000ff027b82 */ /* 0x001e220000000a00 */
[----:B------:R-:W-:Y:S01]  /*4620*/  IMAD.MOV.U32 R9, RZ, RZ, 0x342 ;  /* 0x00000342ff097424 */ /* 0x000fe200078e00ff */
[----:B0-----:R0:W-:Y:S06]  /*4630*/  STG.E desc[UR4][R2.64+0x678], R11 ;  /* 0x0006780b02007986 */ /* 0x0011ec000c101904 */
[----:B0-----:R-:W0:Y:S01]  /*4640*/  LDC.64 R2, c[0x4][RZ] ;  /* 0x01000000ff027b82 */ /* 0x001e220000000a00 */
[----:B------:R-:W-:Y:S01]  /*4650*/  HFMA2 R11, -RZ, RZ, 0, 4.98294830322265625e-05 ;  /* 0x00000344ff0b7431 */ /* 0x000fe200000001ff */
[----:B0-----:R0:W-:Y:S06]  /*4660*/  STG.E desc[UR4][R2.64+0x67c], R5 ;  /* 0x00067c0502007986 */ /* 0x0011ec000c101904 */
[----:B0-----:R-:W0:Y:S01]  /*4670*/  LDC.64 R2, c[0x4][RZ] ;  /* 0x01000000ff027b82 */ /* 0x001e220000000a00 */
[----:B------:R-:W-:Y:S01]  /*4680*/  IMAD.MOV.U32 R5, RZ, RZ, 0x346 ;  /* 0x00000346ff057424 */ /* 0x000fe200078e00ff */
[----:B0-----:R0:W-:Y:S06]  /*4690*/  STG.E desc[UR4][R2.64+0x680], R7 ;  /* 0x0006800702007986 */ /* 0x0011ec000c101904 */
[----:B0-----:R-:W0:Y:S01]  /*46a0*/  LDC.64 R2, c[0x4][RZ] ;  /* 0x01000000ff027b82 */ /* 0x001e220000000a00 */
[----:B------:R-:W-:Y:S01]  /*46b0*/  HFMA2 R7, -RZ, RZ, 0, 5.0067901611328125e-05 ;  /* 0x00000348ff077431 */ /* 0x000fe200000001ff */
[----:B0-----:R0:W-:Y:S06]  /*46c0*/  STG.E desc[UR4][R2.64+0x684], R9 ;  /* 0x0006840902007986 */ /* 0x0011ec000c101904 */
[----:B0-----:R-:W0:Y:S01]  /*46d0*/  LDC.64 R2, c[0x4][RZ] ;  /* 0x01000000ff027b82 */ /* 0x001e220000000a00 */
[----:B------:R-:W-:Y:S01]  /*46e0*/  IMAD.MOV.U32 R9, RZ, RZ, 0x34a ;  /* 0x0000034aff097424 */ /* 0x000fe200078e00ff */
[----:B0-----:R0:W-:Y:S06]  /*46f0*/  STG.E desc[UR4][R2.64+0x688], R11 ;  /* 0x0006880b02007986 */ /* 0x0011ec000c101904 */
[----:B0-----:R-:W0:Y:S01]  /*4700*/  LDC.64 R2, c[0x4][RZ] ;  /* 0x01000000ff027b82 */ /* 0x001e220000000a00 */
[----:B------:R-:W-:Y:S01]  /*4710*/  HFMA2 R11, -RZ, RZ, 0, 5.03063201904296875e-05 ;  /* 0x0000034cff0b7431 */ /* 0x000fe200000001ff */
[----:B0-----:R0:W-:Y:S06]  /*4720*/  STG.E desc[UR4][R2.64+0x68c], R5 ;  /* 0x00068c0502007986 */ /* 0x0011ec000c101904 */
[----:B0-----:R-:W0:Y:S01]  /*4730*/  LDC.64 R2, c[0x4][RZ] ;  /* 0x01000000ff027b82 */ /* 0x001e220000000a00 */
[----:B------:R-:W-:Y:S01]  /*4740*/  IMAD.MOV.U32 R5, RZ, RZ, 0x34e ;  /* 0x0000034eff057424 */ /* 0x000fe200078e00ff */
[----:B0-----:R0:W-:Y:S06]  /*4750*/  STG.E desc[UR4][R2.64+0x690], R7 ;  /* 0x0006900702007986 */ /* 0x0011ec000c101904 */
[----:B0-----:R-:W0:Y:S01]  /*4760*/  LDC.64 R2, c[0x4][RZ] ;  /* 0x01000000ff027b82 */ /* 0x001e220000000a00 */
[----:B------:R-:W-:Y:S01]  /*4770*/  HFMA2 R7, -RZ, RZ, 0, 5.054473876953125e-05 ;  /* 0x00000350ff077431 */ /* 0x000fe200000001ff */
[----:B0-----:R0:W-:Y:S06]  /*4780*/  STG.E desc[UR4][R2.64+0x694], R9 ;  /* 0x0006940902007986 */ /* 0x0011ec000c101904 */
[----:B0-----:R-:W0:Y:S01]  /*4790*/  LDC.64 R2, c[0x4][RZ] ;  /* 0x01000000ff027b82 */ /* 0x001e220000000a00 */
[----:B------:R-:W-:Y:S01]  /*47a0*/  IMAD.MOV.U32 R9, RZ, RZ, 0x352 ;  /* 0x00000352ff097424 */ /* 0x000fe200078e00ff */
[----:B0-----:R0:W-:Y:S06]  /*47b0*/  STG.E desc[UR4][R2.64+0x698], R11 ;  /* 0x0006980b02007986 */ /* 0x0011ec000c101904 */
[----:B0-----:R-:W0:Y:S01]  /*47c0*/  LDC.64 R2, c[0x4][RZ] ;  /* 0x01000000ff027b82 */ /* 0x001e220000000a00 */
[----:B------:R-:W-:Y:S01]  /*47d0*/  HFMA2 R11, -RZ, RZ, 0, 5.07831573486328125e-05 ;  /* 0x00000354ff0b7431 */ /* 0x000fe200000001ff */
[----:B0-----:R0:W-:Y:S06]  /*47e0*/  STG.E desc[UR4][R2.64+0x69c], R5 ;  /* 0x00069c0502007986 */ /* 0x0011ec000c101904 */
[----:B0-----:R-:W0:Y:S01]  /*47f0*/  LDC.64 R2, c[0x4][RZ] ;  /* 0x01000000ff027b82 */ /* 0x001e220000000a00 */
[----:B------:R-:W-:Y:S01]  /*4800*/  IMAD.MOV.U32 R5, RZ, RZ, 0x356 ;  /* 0x00000356ff057424 */ /* 0x000fe200078e00ff */
[----:B0-----:R0:W-:Y:S06]  /*4810*/  STG.E desc[UR4][R2.64+0x6a0], R7 ;  /* 0x0006a00702007986 */ /* 0x0011ec000c101904 */
[----:B0-----:R-:W0:Y:S01]  /*4820*/  LDC.64 R2, c[0x4][RZ] ;  /* 0x01000000ff027b82 */ /* 0x001e220000000a00 */
[----:B------:R-:W-:Y:S01]  /*4830*/  HFMA2 R7, -RZ, RZ, 0, 5.1021575927734375e-05 ;  /* 0x00000358ff077431 */ /* 0x000fe200000001ff */
[----:B0-----:R0:W-:Y:S06]  /*4840*/  STG.E desc[UR4][R2.64+0x6a4], R9 ;  /* 0x0006a40902007986 */ /* 0x0011ec000c101904 */
[----:B0-----:R-:W0:Y:S01]  /*4850*/  LDC.64 R2, c[0x4][RZ] ;  /* 0x01000000ff027b82 */ /* 0x001e220000000a00 */
[----:B------:R-:W-:Y:S01]  /*4860*/  IMAD.MOV.U32 R9, RZ, RZ, 0x35a ;  /* 0x0000035aff097424 */ /* 0x000fe200078e00ff */
[----:B0-----:R0:W-:Y:S06]  /*4870*/  STG.E desc[UR4][R2.64+0x6a8], R11 ;  /* 0x0006a80b02007986 */ /* 0x0011ec000c101904 */
[----:B0-----:R-:W0:Y:S01]  /*4880*/  LDC.64 R2, c[0x4][RZ] ;  /* 0x01000000ff027b82 */ /* 0x001e220000000a00 */
[----:B------:R-:W-:Y:S01]  /*4890*/  HFMA2 R11, -RZ, RZ, 0, 5.12599945068359375e-05 ;  /* 0x0000035cff0b7431 */ /* 0x000fe200000001ff */
[----:B0-----:R0:W-:Y:S06]  /*48a0*/  STG.E desc[UR4][R2.64+0x6ac], R5 ;  /* 0x0006ac0502007986 */ /* 0x0011ec000c101904 */
[----:B0-----:R-:W0:Y:S01]  /*48b0*/  LDC.64 R2, c[0x4][RZ] ;  /* 0x01000000ff027b82 */ /* 0x001e220000000a00 */
[----:B------:R-:W-:Y:S01]  /*48c0*/  IMAD.MOV.U32 R5, RZ, RZ, 0x35e ;  /* 0x0000035eff057424 */ /* 0x000fe200078e00ff */
[----:B0-----:R0:W-:Y:S06]  /*48d0*/  STG.E desc[UR4][R2.64+0x6b0], R7 ;  /* 0x0006b00702007986 */ /* 0x0011ec000c101904 */
[----:B0-----:R-:W0:Y:S01]  /*48e0*/  LDC.64 R2, c[0x4][RZ] ;  /* 0x01000000ff027b82 */ /* 0x001e220000000a00 */
[----:B------:R-:W-:Y:S01]  /*48f0*/  HFMA2 R7, -RZ, RZ, 0, 5.14984130859375e-05 ;  /* 0x00000360ff077431 */ /* 0x000fe200000001ff */
[----:B0-----:R0:W-:Y:S06]  /*4900*/  STG.E desc[UR4][R2.64+0x6b4], R9 ;  /* 0x0006b40902007986 */ /* 0x0011ec000c101904 */
[----:B0-----:R-:W0:Y:S01]  /*4910*/  LDC.64 R2, c[0x4][RZ] ;  /* 0x01000000ff027b82 */ /* 0x001e220000000a00 */
[----:B------:R-:W-:Y:S01]  /*4920*/  IMAD.MOV.U32 R9, RZ, RZ, 0x362 ;  /* 0x00000362ff097424 */ /* 0x000fe200078e00ff */
[----:B0-----:R0:W-:Y:S06]  /*4930*/  STG.E desc[UR4][R2.64+0x6b8], R11 ;  /* 0x0006b80b02007986 */ /* 0x0011ec000c101904 */
[----:B0-----:R-:W0:Y:S01]  /*4940*/  LDC.64 R2, c[0x4][RZ] ;  /* 0x01000000ff027b82 */ /* 0x001e220000000a00 */
[----:B------:R-:W-:Y:S01]  /*4950*/  HFMA2 R11, -RZ, RZ, 0, 5.17368316650390625e-05 ;  /* 0x00000364ff0b7431 */ /* 0x000fe200000001ff */
[----:B0-----:R0:W-:Y:S06]  /*4960*/  STG.E desc[UR4][R2.64+0x6bc], R5 ;  /* 0x0006bc0502007986 */ /* 0x0011ec000c101904 */
[----:B0-----:R-:W0:Y:S01]  /*4970*/  LDC.64 R2, c[0x4][RZ] ;  /* 0x01000000ff027b82 */ /* 0x001e220000000a00 */
[----:B------:R-:W-:Y:S01]  /*4980*/  IMAD.MOV.U32 R5, RZ, RZ, 0x366 ;  /* 0x00000366ff057424 */ /* 0x000fe200078e00ff */
[----:B0-----:R0:W-:Y:S06]  /*4990*/  STG.E desc[UR4][R2.64+0x6c0], R7 ;  /* 0x0006c00702007986 */ /* 0x0011ec000c101904 */
[----:B0-----:R-:W0:Y:S01]  /*49a0*/  LDC.64 R2, c[0x4][RZ] ;  /* 0x01000000ff027b82 */ /* 0x001e220000000a00 */
[----:B------:R-:W-:Y:S01]  /*49b0*/  HFMA2 R7, -RZ, RZ, 0, 5.1975250244140625e-05 ;  /* 0x00000368ff077431 */ /* 0x000fe200000001ff */
[----:B0-----:R0:W-:Y:S06]  /*49c0*/  STG.E desc[UR4][R2.64+0x6c4], R9 ;  /* 0x0006c40902007986 */ /* 0x0011ec000c101904 */
[----:B0-----:R-:W0:Y:S01]  /*49d0*/  LDC.64 R2, c[0x4][RZ] ;  /* 0x01000000ff027b82 */ /* 0x001e220000000a00 */
[----:B------:R-:W-:Y:S01]  /*49e0*/  IMAD.MOV.U32 R9, RZ, RZ, 0x36a ;  /* 0x0000036aff097424 */ /* 0x000fe200078e00ff */
[----:B0-----:R0:W-:Y:S06]  /*49f0*/  STG.E desc[UR4][R2.64+0x6c8], R11 ;  /* 0x0006c80b02007986 */ /* 0x0011ec000c101904 */
[----:B0-----:R-:W0:Y:S01]  /*4a00*/  LDC.64 R2, c[0x4][RZ] ;  /* 0x01000000ff027b82 */ /* 0x001e220000000a00 */
[----:B------:R-:W-:Y:S01]  /*4a10*/  HFMA2 R11, -RZ, RZ, 0, 5.22136688232421875e-05 ;  /* 0x0000036cff0b7431 */ /* 0x000fe200000001ff */
[----:B0-----:R0:W-:Y:S06]  /*4a20*/  STG.E desc[UR4][R2.64+0x6cc], R5 ;  /* 0x0006cc0502007986 */ /* 0x0011ec000c101904 */
[----:B0-----:R-:W0:Y:S01]  /*4a30*/  LDC.64 R2, c[0x4][RZ] ;  /* 0x01000000ff027b82 */ /* 0x001e220000000a00 */
[----:B------:R-:W-:Y:S01]  /*4a40*/  IMAD.MOV.U32 R5, RZ, RZ, 0x36e ;  /* 0x0000036eff057424 */ /* 0x000fe200078e00ff */
[----:B0-----:R0:W-:Y:S06]  /*4a50*/  STG.E desc[UR4][R2.64+0x6d0], R7 ;  /* 0x0006d00702007986 */ /* 0x0011ec000c101904 */
[----:B0-----:R-:W0:Y:S01]  /*4a60*/  LDC.64 R2, c[0x4][RZ] ;  /* 0x01000000ff027b82 */ /* 0x001e220000000a00 */
[----:B------:R-:W-:Y:S01]  /*4a70*/  HFMA2 R7, -RZ, RZ, 0, 5.245208740234375e-05 ;  /* 0x00000370ff077431 */ /* 0x000fe200000001ff */
[----:B0-----:R0:W-:Y:S06]  /*4a80*/  STG.E desc[UR4][R2.64+0x6d4], R9 ;  /* 0x0006d40902007986 */ /* 0x0011ec000c101904 */
[----:B0-----:R-:W0:Y:S01]  /*4a90*/  LDC.64 R2, c[0x4][RZ] ;  /* 0x01000000ff027b82 */ /* 0x001e220000000a00 */
[----:B------:R-:W-:Y:S01]  /*4aa0*/  IMAD.MOV.U32 R9, RZ, RZ, 0x372 ;  /* 0x00000372ff097424 */ /* 0x000fe200078e00ff */
[----:B0-----:R0:W-:Y:S06]  /*4ab0*/  STG.E desc[UR4][R2.64+0x6d8], R11 ;  /* 0x0006d80b02007986 */ /* 0x0011ec000c101904 */
[----:B0-----:R-:W0:Y:S01]  /*4ac0*/  LDC.64 R2, c[0x4][RZ] ;  /* 0x01000000ff027b82 */ /* 0x001e220000000a00 */
[----:B------:R-:W-:Y:S01]  /*4ad0*/  HFMA2 R11, -RZ, RZ, 0, 5.26905059814453125e-05 ;  /* 0x00000374ff0b7431 */ /* 0x000fe200000001ff */
[----:B0-----:R0:W-:Y:S06]  /*4ae0*/  STG.E desc[UR4][R2.64+0x6dc], R5 ;  /* 0x0006dc0502007986 */ /* 0x0011ec000c101904 */
[----:B0-----:R-:W0:Y:S01]  /*4af0*/  LDC.64 R2, c[0x4][RZ] ;  /* 0x01000000ff027b82 */ /* 0x001e220000000a00 */
[----:B------:R-:W-:Y:S01]  /*4b00*/  IMAD.MOV.U32 R5, RZ, RZ, 0x376 ;  /* 0x00000376ff057424 */ /* 0x000fe200078e00ff */
[----:B0-----:R0:W-:Y:S06]  /*4b10*/  STG.E desc[UR4][R2.64+0x6e0], R7 ;  /* 0x0006e00702007986 */ /* 0x0011ec000c101904 */
[----:B0-----:R-:W0:Y:S01]  /*4b20*/  LDC.64 R2, c[0x4][RZ] ;  /* 0x01000000ff027b82 */ /* 0x001e220000000a00 */
[----:B------:R-:W-:Y:S01]  /*4b30*/  HFMA2 R7, -RZ, RZ, 0, 5.2928924560546875e-05 ;  /* 0x00000378ff077431 */ /* 0x000fe200000001ff */
[----:B0-----:R0:W-:Y:S06]  /*4b40*/  STG.E desc[UR4][R2.64+0x6e4], R9 ;  /* 0x0006e40902007986 */ /* 0x0011ec000c101904 */
[----:B0-----:R-:W0:Y:S01]  /*4b50*/  LDC.64 R2, c[0x4][RZ] ;  /* 0x01000000ff027b82 */ /* 0x001e220000000a00 */
[----:B------:R-:W-:Y:S01]  /*4b60*/  IMAD.MOV.U32 R9, RZ, RZ, 0x37a ;  /* 0x0000037aff097424 */ /* 0x000fe200078e00ff */
[----:B0-----:R0:W-:Y:S06]  /*4b70*/  STG.E desc[UR4][R2.64+0x6e8], R11 ;  /* 0x0006e80b02007986 */ /* 0x0011ec000c101904 */
[----:B0-----:R-:W0:Y:S01]  /*4b80*/  LDC.64 R2, c[0x4][RZ] ;  /* 0x01000000ff027b82 */ /* 0x001e220000000a00 */
[----:B------:R-:W-:Y:S01]  /*4b90*/  HFMA2 R11, -RZ, RZ, 0, 5.31673431396484375e-05 ;  /* 0x0000037cff0b7431 */ /* 0x000fe200000001ff */
[----:B0-----:R0:W-:Y:S06]  /*4ba0*/  STG.E desc[UR4][R2.64+0x6ec], R5 ;  /* 0x0006ec0502007986 */ /* 0x0011ec000c101904 */
[----:B0-----:R-:W0:Y:S01]  /*4bb0*/  LDC.64 R2, c[0x4][RZ] ;  /* 0x01000000ff027b82 */ /* 0x001e220000000a00 */
[----:B------:R-:W-:Y:S01]  /*4bc0*/  IMAD.MOV.U32 R5, RZ, RZ, 0x37e ;  /* 0x0000037eff057424 */ /* 0x000fe200078e00ff */
[----:B0-----:R0:W-:Y:S06]  /*4bd0*/  STG.E desc[UR4][R2.64+0x6f0], R7 ;  /* 0x0006f00702007986 */ /* 0x0011ec000c101904 */
[----:B0-----:R-:W0:Y:S01]  /*4be0*/  LDC.64 R2, c[0x4][RZ] ;  /* 0x01000000ff027b82 */ /* 0x001e220000000a00 */
[----:B------:R-:W-:Y:S01]  /*4bf0*/  HFMA2 R7, -RZ, RZ, 0, 5.340576171875e-05 ;  /* 0x00000380ff077431 */ /* 0x000fe200000001ff */
[----:B0-----:R0:W-:Y:S06]  /*4c00*/  STG.E desc[UR4][R2.64+0x6f4], R9 ;  /* 0x0006f40902007986 */ /* 0x0011ec000c101904 */
[----:B0-----:R-:W0:Y:S01]  /*4c10*/  LDC.64 R2, c[0x4][RZ] ;  /* 0x01000000ff027b82 */ /* 0x001e220000000a00 */
[----:B------:R-:W-:Y:S01]  /*4c20*/  IMAD.MOV.U32 R9, RZ, RZ, 0x382 ;  /* 0x00000382ff097424 */ /* 0x000fe200078e00ff */
[----:B0-----:R0:W-:Y:S06]  /*4c30*/  STG.E desc[UR4][R2.64+0x6f8], R11 ;  /* 0x0006f80b02007986 */ /* 0x0011ec000c101904 */
[----:B0-----:R-:W0:Y:S01]  /*4c40*/  LDC.64 R2, c[0x4][RZ] ;  /* 0x01000000ff027b82 */ /* 0x001e220000000a00 */
[----:B------:R-:W-:Y:S01]  /*4c50*/  HFMA2 R11, -RZ, RZ, 0, 5.36441802978515625e-05 ;  /* 0x00000384ff0b7431 */ /* 0x000fe200000001ff */
[----:B0-----:R0:W-:Y:S06]  /*4c60*/  STG.E desc[UR4][R2.64+0x6fc], R5 ;  /* 0x0006fc0502007986 */ /* 0x0011ec000c101904 */
[----:B0-----:R-:W0:Y:S01]  /*4c70*/  LDC.64 R2, c[0x4][RZ] ;  /* 0x01000000ff027b82 */ /* 0x001e220000000a00 */
[----:B------:R-:W-:Y:S01]  /*4c80*/  IMAD.MOV.U32 R5, RZ, RZ, 0x386 ;  /* 0x00000386ff057424 */ /* 0x000fe200078e00ff */
[----:B0-----:R0:W-:Y:S06]  /*4c90*/  STG.E desc[UR4][R2.64+0x700], R7 ;  /* 0x0007000702007986 */ /* 0x0011ec000c101904 */
[----:B0-----:R-:W0:Y:S01]  /*4ca0*/  LDC.64 R2, c[0x4][RZ] ;  /* 0x01000000ff027b82 */ /* 0x001e220000000a00 */
[----:B------:R-:W-:Y:S01]  /*4cb0*/  HFMA2 R7, -RZ, RZ, 0, 5.3882598876953125e-05 ;  /* 0x00000388ff077431 */ /* 0x000fe200000001ff */
[----:B0-----:R0:W-:Y:S06]  /*4cc0*/  STG.E desc[UR4][R2.64+0x704], R9 ;  /* 0x0007040902007986 */ /* 0x0011ec000c101904 */
[----:B0-----:R-:W0:Y:S01]  /*4cd0*/  LDC.64 R2, c[0x4][RZ] ;  /* 0x01000000ff027b82 */ /* 0x001e220000000a00 */
[----:B------:R-:W-:Y:S01]  /*4ce0*/  IMAD.MOV.U32 R9, RZ, RZ, 0x38a ;  /* 0x0000038aff097424 */ /* 0x000fe200078e00ff */
[----:B0-----:R0:W-:Y:S06]  /*4cf0*/  STG.E desc[UR4][R2.64+0x708], R11 ;  /* 0x0007080b02007986 */ /* 0x0011ec000c101904 */
[----:B0-----:R-:W0:Y:S01]  /*4d00*/  LDC.64 R2, c[0x4][RZ] ;  /* 0x01000000ff027b82 */ /* 0x001e220000000a00 */
[----:B------:R-:W-:Y:S01]  /*4d10*/  HFMA2 R11, -RZ, RZ, 0, 5.41210174560546875e-05 ;  /* 0x0000038cff0b7431 */ /* 0x000fe200000001ff */
[----:B0-----:R0:W-:Y:S06]  /*4d20*/  STG.E desc[UR4][R2.64+0x70c], R5 ;  /* 0x00070c0502007986 */ /* 0x0011ec000c101904 */
[----:B0-----:R-:W0:Y:S01]  /*4d30*/  LDC.64 R2, c[0x4][RZ] ;  /* 0x01000000ff027b82 */ /* 0x001e220000000a00 */
[----:B------:R-:W-:Y:S01]  /*4d40*/  IMAD.MOV.U32 R5, RZ, RZ, 0x38e ;  /* 0x0000038eff057424 */ /* 0x000fe200078e00ff */
[----:B0-----:R0:W-:Y:S06]  /*4d50*/  STG.E desc[UR4][R2.64+0x710], R7 ;  /* 0x0007100702007986 */ /* 0x0011ec000c101904 */
[----:B0-----:R-:W0:Y:S01]  /*4d60*/  LDC.64 R2, c[0x4][RZ] ;  /* 0x01000000ff027b82 */ /* 0x001e220000000a00 */
[----:B------:R-:W-:Y:S01]  /*4d70*/  HFMA2 R7, -RZ, RZ, 0, 5.435943603515625e-05 ;  /* 0x00000390ff077431 */ /* 0x000fe200000001ff */
[----:B0-----:R0:W-:Y:S06]  /*4d80*/  STG.E desc[UR4][R2.64+0x714], R9 ;  /* 0x0007140902007986 */ /* 0x0011ec000c101904 */
[----:B0-----:R-:W0:Y:S01]  /*4d90*/  LDC.64 R2, c[0x4][RZ] ;  /* 0x01000000ff027b82 */ /* 0x001e220000000a00 */
[----:B------:R-:W-:Y:S01]  /*4da0*/  IMAD.MOV.U32 R9, RZ, RZ, 0x392 ;  /* 0x00000392ff097424 */ /* 0x000fe200078e00ff */
[----:B0-----:R0:W-:Y:S06]  /*4db0*/  STG.E desc[UR4][R2.64+0x718], R11 ;  /* 0x0007180b02007986 */ /* 0x0011ec000c101904 */
[----:B0-----:R-:W0:Y:S01]  /*4dc0*/  LDC.64 R2, c[0x4][RZ] ;  /* 0x01000000ff027b82 */ /* 0x001e220000000a00 */
[----:B------:R-:W-:Y:S01]  /*4dd0*/  HFMA2 R11, -RZ, RZ, 0, 5.45978546142578125e-05 ;  /* 0x00000394ff0b7431 */ /* 0x000fe200000001ff */
[----:B0-----:R0:W-:Y:S06]  /*4de0*/  STG.E desc[UR4][R2.64+0x71c], R5 ;  /* 0x00071c0502007986 */ /* 0x0011ec000c101904 */
[----:B0-----:R-:W0:Y:S01]  /*4df0*/  LDC.64 R2, c[0x4][RZ] ;  /* 0x01000000ff027b82 */ /* 0x001e220000000a00 */
[----:B------:R-:W-:Y:S01]  /*4e00*/  IMAD.MOV.U32 R5, RZ, RZ, 0x396 ;  /* 0x00000396ff057424 */ /* 0x000fe200078e00ff */
[----:B0-----:R0:W-:Y:S06]  /*4e10*/  STG.E desc[UR4][R2.64+0x720], R7 ;  /* 0x0007200702007986 */ /* 0x0011ec000c101904 */
[----:B0-----:R-:W0:Y:S01]  /*4e20*/  LDC.64 R2, c[0x4][RZ] ;  /* 0x01000000ff027b82 */ /* 0x001e220000000a00 */
[----:B------:R-:W-:Y:S01]  /*4e30*/  HFMA2 R7, -RZ, RZ, 0, 5.4836273193359375e-05 ;  /* 0x00000398ff077431 */ /* 0x000fe200000001ff */
[----:B0-----:R0:W-:Y:S06]  /*4e40*/  STG.E desc[UR4][R2.64+0x724], R9 ;  /* 0x0007240902007986 */ /* 0x0011ec000c101904 */
[----:B0-----:R-:W0:Y:S01]  /*4e50*/  LDC.64 R2, c[0x4][RZ] ;  /* 0x01000000ff027b82 */ /* 0x001e220000000a00 */
[----:B------:R-:W-:Y:S01]  /*4e60*/  IMAD.MOV.U32 R9, RZ, RZ, 0x39a ;  /* 0x0000039aff097424 */ /* 0x000fe200078e00ff */
[----:B0-----:R0:W-:Y:S06]  /*4e70*/  STG.E desc[UR4][R2.64+0x728], R11 ;  /* 0x0007280b02007986 */ /* 0x0011ec000c101904 */
[----:B0-----:R-:W0:Y:S01]  /*4e80*/  LDC.64 R2, c[0x4][RZ] ;  /* 0x01000000ff027b82 */ /* 0x001e220000000a00 */
[----:B------:R-:W-:Y:S01]  /*4e90*/  HFMA2 R11, -RZ, RZ, 0, 5.50746917724609375e-05 ;  /* 0x0000039cff0b7431 */ /* 0x000fe200000001ff */
[----:B0-----:R0:W-:Y:S06]  /*4ea0*/  STG.E desc[UR4][R2.64+0x72c], R5 ;  /* 0x00072c0502007986 */ /* 0x0011ec000c101904 */
[----:B0-----:R-:W0:Y:S01]  /*4eb0*/  LDC.64 R2, c[0x4][RZ] ;  /* 0x01000000ff027b82 */ /* 0x001e220000000a00 */
[----:B------:R-:W-:Y:S01]  /*4ec0*/  IMAD.MOV.U32 R5, RZ, RZ, 0x39e ;  /* 0x0000039eff057424 */ /* 0x000fe200078e00ff */
[----:B0-----:R0:W-:Y:S06]  /*4ed0*/  STG.E desc[UR4][R2.64+0x730], R7 ;  /* 0x0007300702007986 */ /* 0x0011ec000c101904 */
[----:B0-----:R-:W0:Y:S01]  /*4ee0*/  LDC.64 R2, c[0x4][RZ] ;  /* 0x01000000ff027b82 */ /* 0x001e220000000a00 */
[----:B------:R-:W-:Y:S01]  /*4ef0*/  HFMA2 R7, -RZ, RZ, 0, 5.53131103515625e-05 ;  /* 0x000003a0ff077431 */ /* 0x000fe200000001ff */
[----:B0-----:R0:W-:Y:S06]  /*4f00*/  STG.E desc[UR4][R2.64+0x734], R9 ;  /* 0x0007340902007986 */ /* 0x0011ec000c101904 */
[----:B0-----:R-:W0:Y:S01]  /*4f10*/  LDC.64 R2, c[0x4][RZ] ;  /* 0x01000000ff027b82 */ /* 0x001e220000000a00 */
[----:B------:R-:W-:Y:S01]  /*4f20*/  IMAD.MOV.U32 R9, RZ, RZ, 0x3a2 ;  /* 0x000003a2ff097424 */ /* 0x000fe200078e00ff */
[----:B0-----:R0:W-:Y:S06]  /*4f30*/  STG.E desc[UR4][R2.64+0x738], R11 ;  /* 0x0007380b02007986 */ /* 0x0011ec000c101904 */
[----:B0-----:R-:W0:Y:S01]  /*4f40*/  LDC.64 R2, c[0x4][RZ] ;  /* 0x01000000ff027b82 */ /* 0x001e220000000a00 */
[----:B------:R-:W-:Y:S01]  /*4f50*/  HFMA2 R11, -RZ, RZ, 0, 5.55515289306640625e-05 ;  /* 0x000003a4ff0b7431 */ /* 0x000fe200000001ff */
[----:B0-----:R0:W-:Y:S06]  /*4f60*/  STG.E desc[UR4][R2.64+0x73c], R5 ;  /* 0x00073c0502007986 */ /* 0x0011ec000c101904 */
[----:B0-----:R-:W0:Y:S01]  /*4f70*/  LDC.64 R2, c[0x4][RZ] ;  /* 0x01000000ff027b82 */ /* 0x001e220000000a00 */
[----:B------:R-:W-:Y:S01]  /*4f80*/  IMAD.MOV.U32 R5, RZ, RZ, 0x3a6 ;  /* 0x000003a6ff057424 */ /* 0x000fe200078e00ff */
[----:B0-----:R0:W-:Y:S06]  /*4f90*/  STG.E desc[UR4][R2.64+0x740], R7 ;  /* 0x0007400702007986 */ /* 0x0011ec000c101904 */
[----:B0-----:R-:W0:Y:S01]  /*4fa0*/  LDC.64 R2, c[0x4][RZ] ;  /* 0x01000000ff027b82 */ /* 0x001e220000000a00 */
[----:B------:R-:W-:Y:S01]  /*4fb0*/  HFMA2 R7, -RZ, RZ, 0, 5.5789947509765625e-05 ;  /* 0x000003a8ff077431 */ /* 0x000fe200000001ff */
[----:B0-----:R0:W-:Y:S06]  /*4fc0*/  STG.E desc[UR4][R2.64+0x744], R9 ;  /* 0x0007440902007986 */ /* 0x0011ec000c101904 */
[----:B0-----:R-:W0:Y:S01]  /*4fd0*/  LDC.64 R2, c[0x4][RZ] ;  /* 0x01000000ff027b82 */ /* 0x001e220000000a00 */
[----:B------:R-:W-:Y:S01]  /*4fe0*/  IMAD.MOV.U32 R9, RZ, RZ, 0x3aa ;  /* 0x000003aaff097424 */ /* 0x000fe200078e00ff */
[----:B0-----:R0:W-:Y:S06]  /*4ff0*/  STG.E desc[UR4][R2.64+0x748], R11 ;  /* 0x0007480b02007986 */ /* 0x0011ec000c101904 */
[----:B0-----:R-:W0:Y:S01]  /*5000*/  LDC.64 R2, c[0x4][RZ] ;  /* 0x01000000ff027b82 */ /* 0x001e220000000a00 */
[----:B------:R-:W-:Y:S01]  /*5010*/  HFMA2 R11, -RZ, RZ, 0, 5.60283660888671875e-05 ;  /* 0x000003acff0b7431 */ /* 0x000fe200000001ff */
[----:B0-----:R0:W-:Y:S06]  /*5020*/  STG.E desc[UR4][R2.64+0x74c], R5 ;  /* 0x00074c0502007986 */ /* 0x0011ec000c101904 */
[----:B0-----:R-:W0:Y:S01]  /*5030*/  LDC.64 R2, c[0x4][RZ] ;  /* 0x01000000ff027b82 */ /* 0x001e220000000a00 */
[----:B------:R-:W-:Y:S01]  /*5040*/  IMAD.MOV.U32 R5, RZ, RZ, 0x3ae ;  /* 0x000003aeff057424 */ /* 0x000fe200078e00ff */
[----:B0-----:R0:W-:Y:S06]  /*5050*/  STG.E desc[UR4][R2.64+0x750], R7 ;  /* 0x0007500702007986 */ /* 0x0011ec000c101904 */
[----:B0-----:R-:W0:Y:S01]  /*5060*/  LDC.64 R2, c[0x4][RZ] ;  /* 0x01000000ff027b82 */ /* 0x001e220000000a00 */
[----:B------:R-:W-:Y:S01]  /*5070*/  HFMA2 R7, -RZ, RZ, 0, 5.626678466796875e-05 ;  /* 0x000003b0ff077431 */ /* 0x000fe200000001ff */
[----:B0-----:R0:W-:Y:S06]  /*5080*/  STG.E desc[UR4][R2.64+0x754], R9 ;  /* 0x0007540902007986 */ /* 0x0011ec000c101904 */
[----:B0-----:R-:W0:Y:S01]  /*5090*/  LDC.64 R2, c[0x4][RZ] ;  /* 0x01000000ff027b82 */ /* 0x001e220000000a00 */
[----:B------:R-:W-:Y:S01]  /*50a0*/  IMAD.MOV.U32 R9, RZ, RZ, 0x3b2 ;  /* 0x000003b2ff097424 */ /* 0x000fe200078e00ff */
[----:B0-----:R0:W-:Y:S06]  /*50b0*/  STG.E desc[UR4][R2.64+0x758], R11 ;  /* 0x0007580b02007986 */ /* 0x0011ec000c101904 */
[----:B0-----:R-:W0:Y:S01]  /*50c0*/  LDC.64 R2, c[0x4][RZ] ;  /* 0x01000000ff027b82 */ /* 0x001e220000000a00 */
[----:B------:R-:W-:Y:S01]  /*50d0*/  HFMA2 R11, -RZ, RZ, 0, 5.65052032470703125e-05 ;  /* 0x000003b4ff0b7431 */ /* 0x000fe200000001ff */
[----:B0-----:R0:W-:Y:S06]  /*50e0*/  STG.E desc[UR4][R2.64+0x75c], R5 ;  /* 0x00075c0502007986 */ /* 0x0011ec000c101904 */
[----:B0-----:R-:W0:Y:S01]  /*50f0*/  LDC.64 R2, c[0x4][RZ] ;  /* 0x01000000ff027b82 */ /* 0x001e220000000a00 */
[----:B------:R-:W-:Y:S01]  /*5100*/  IMAD.MOV.U32 R5, RZ, RZ, 0x3b6 ;  /* 0x000003b6ff057424 */ /* 0x000fe200078e00ff */
[----:B0-----:R0:W-:Y:S06]  /*5110*/  STG.E desc[UR4][R2.64+0x760], R7 ;  /* 0x0007600702007986 */ /* 0x0011ec000c101904 */
[----:B0-----:R-:W0:Y:S01]  /*5120*/  LDC.64 R2, c[0x4][RZ] ;  /* 0x01000000ff027b82 */ /* 0x001e220000000a00 */
[----:B------:R-:W-:Y:S01]  /*5130*/  HFMA2 R7, -RZ, RZ, 0, 5.6743621826171875e-05 ;  /* 0x000003b8ff077431 */ /* 0x000fe200000001ff */
[----:B0-----:R0:W-:Y:S06]  /*5140*/  STG.E desc[UR4][R2.64+0x764], R9 ;  /* 0x0007640902007986 */ /* 0x0011ec000c101904 */
[----:B0-----:R-:W0:Y:S01]  /*5150*/  LDC.64 R2, c[0x4][RZ] ;  /* 0x01000000ff027b82 */ /* 0x001e220000000a00 */
[----:B------:R-:W-:Y:S01]  /*5160*/  IMAD.MOV.U32 R9, RZ, RZ, 0x3ba ;  /* 0x000003baff097424 */ /* 0x000fe200078e00ff */
[----:B0-----:R0:W-:Y:S06]  /*5170*/  STG.E desc[UR4][R2.64+0x768], R11 ;  /* 0x0007680b02007986 */ /* 0x0011ec000c101904 */
[----:B0-----:R-:W0:Y:S01]  /*5180*/  LDC.64 R2, c[0x4][RZ] ;  /* 0x01000000ff027b82 */ /* 0x001e220000000a00 */
[----:B------:R-:W-:Y:S01]  /*5190*/  HFMA2 R11, -RZ, RZ, 0, 5.69820404052734375e-05 ;  /* 0x000003bcff0b7431 */ /* 0x000fe200000001ff */
[----:B0-----:R0:W-:Y:S06]  /*51a0*/  STG.E desc[UR4][R2.64+0x76c], R5 ;  /* 0x00076c0502007986 */ /* 0x0011ec000c101904 */
[----:B0-----:R-:W0:Y:S01]  /*51b0*/  LDC.64 R2, c[0x4][RZ] ;  /* 0x01000000ff027b82 */ /* 0x001e220000000a00 */
[----:B------:R-:W-:Y:S01]  /*51c0*/  IMAD.MOV.U32 R5, RZ, RZ, 0x3be ;  /* 0x000003beff057424 */ /* 0x000fe200078e00ff */
[----:B0-----:R0:W-:Y:S06]  /*51d0*/  STG.E desc[UR4][R2.64+0x770], R7 ;  /* 0x0007700702007986 */ /* 0x0011ec000c101904 */
[----:B0-----:R-:W0:Y:S01]  /*51e0*/  LDC.64 R2, c[0x4][RZ] ;  /* 0x01000000ff027b82 */ /* 0x001e220000000a00 */
[----:B------:R-:W-:Y:S01]  /*51f0*/  HFMA2 R7, -RZ, RZ, 0, 5.7220458984375e-05 ;  /* 0x000003c0ff077431 */ /* 0x000fe200000001ff */
[----:B0-----:R0:W-:Y:S06]  /*5200*/  STG.E desc[UR4][R2.64+0x774], R9 ;  /* 0x0007740902007986 */ /* 0x0011ec000c101904 */
[----:B0-----:R-:W0:Y:S01]  /*5210*/  LDC.64 R2, c[0x4][RZ] ;  /* 0x01000000ff027b82 */ /* 0x001e220000000a00 */
[----:B------:R-:W-:Y:S01]  /*5220*/  IMAD.MOV.U32 R9, RZ, RZ, 0x3c2 ;  /* 0x000003c2ff097424 */ /* 0x000fe200078e00ff */
[----:B0-----:R0:W-:Y:S06]  /*5230*/  STG.E desc[UR4][R2.64+0x778], R11 ;  /* 0x0007780b02007986 */ /* 0x0011ec000c101904 */
[----:B0-----:R-:W0:Y:S01]  /*5240*/  LDC.64 R2, c[0x4][RZ] ;  /* 0x01000000ff027b82 */ /* 0x001e220000000a00 */
[----:B------:R-:W-:Y:S01]  /*5250*/  HFMA2 R11, -RZ, RZ, 0, 5.74588775634765625e-05 ;  /* 0x000003c4ff0b7431 */ /* 0x000fe200000001ff */
[----:B0-----:R0:W-:Y:S06]  /*5260*/  STG.E desc[UR4][R2.64+0x77c], R5 ;  /* 0x00077c0502007986 */ /* 0x0011ec000c101904 */
[----:B0-----:R-:W0:Y:S01]  /*5270*/  LDC.64 R2, c[0x4][RZ] ;  /* 0x01000000ff027b82 */ /* 0x001e220000000a00 */
[----:B------:R-:W-:Y:S01]  /*5280*/  IMAD.MOV.U32 R5, RZ, RZ, 0x3c6 ;  /* 0x000003c6ff057424 */ /* 0x000fe200078e00ff */
[----:B0-----:R0:W-:Y:S06]  /*5290*/  STG.E desc[UR4][R2.64+0x780], R7 ;  /* 0x0007800702007986 */ /* 0x0011ec000c101904 */
[----:B0-----:R-:W0:Y:S01]  /*52a0*/  LDC.64 R2, c[0x4][RZ] ;  /* 0x01000000ff027b82 */ /* 0x001e220000000a00 */
[----:B------:R-:W-:Y:S01]  /*52b0*/  HFMA2 R7, -RZ, RZ, 0, 5.7697296142578125e-05 ;  /* 0x000003c8ff077431 */ /* 0x000fe200000001ff */
[----:B0-----:R0:W-:Y:S06]  /*52c0*/  STG.E desc[UR4][R2.64+0x784], R9 ;  /* 0x0007840902007986 */ /* 0x0011ec000c101904 */
[----:B0-----:R-:W0:Y:S01]  /*52d0*/  LDC.64 R2, c[0x4][RZ] ;  /* 0x01000000ff027b82 */ /* 0x001e220000000a00 */
[----:B------:R-:W-:Y:S01]  /*52e0*/  IMAD.MOV.U32 R9, RZ, RZ, 0x3ca ;  /* 0x000003caff097424 */ /* 0x000fe200078e00ff */
[----:B0-----:R0:W-:Y:S06]  /*52f0*/  STG.E desc[UR4][R2.64+0x788], R11 ;  /* 0x0007880b02007986 */ /* 0x0011ec000c101904 */
[----:B0-----:R-:W0:Y:S01]  /*5300*/  LDC.64 R2, c[0x4][RZ] ;  /* 0x01000000ff027b82 */ /* 0x001e220000000a00 */
[----:B------:R-:W-:Y:S01]  /*5310*/  HFMA2 R11, -RZ, RZ, 0, 5.79357147216796875e-05 ;  /* 0x000003ccff0b7431 */ /* 0x000fe200000001ff */
[----:B0-----:R0:W-:Y:S06]  /*5320*/  STG.E desc[UR4][R2.64+0x78c], R5 ;  /* 0x00078c0502007986 */ /* 0x0011ec000c101904 */
[----:B0-----:R-:W0:Y:S01]  /*5330*/  LDC.64 R2, c[0x4][RZ] ;  /* 0x01000000ff027b82 */ /* 0x001e220000000a00 */
[----:B------:R-:W-:Y:S01]  /*5340*/  IMAD.MOV.U32 R5, RZ, RZ, 0x3ce ;  /* 0x000003ceff057424 */ /* 0x000fe200078e00ff */
[----:B0-----:R0:W-:Y:S06]  /*5350*/  STG.E desc[UR4][R2.64+0x790], R7 ;  /* 0x0007900702007986 */ /* 0x0011ec000c101904 */
[----:B0-----:R-:W0:Y:S01]  /*5360*/  LDC.64 R2, c[0x4][RZ] ;  /* 0x01000000ff027b82 */ /* 0x001e220000000a00 */
[----:B------:R-:W-:Y:S01]  /*5370*/  HFMA2 R7, -RZ, RZ, 0, 5.817413330078125e-05 ;  /* 0x000003d0ff077431 */ /* 0x000fe200000001ff */
[----:B0-----:R0:W-:Y:S06]  /*5380*/  STG.E desc[UR4][R2.64+0x794], R9 ;  /* 0x0007940902007986 */ /* 0x0011ec000c101904 */
[----:B0-----:R-:W0:Y:S01]  /*5390*/  LDC.64 R2, c[0x4][RZ] ;  /* 0x01000000ff027b82 */ /* 0x001e220000000a00 */
[----:B------:R-:W-:Y:S01]  /*53a0*/  IMAD.MOV.U32 R9, RZ, RZ, 0x3d2 ;  /* 0x000003d2ff097424 */ /* 0x000fe200078e00ff */
[----:B0-----:R0:W-:Y:S06]  /*53b0*/  STG.E desc[UR4][R2.64+0x798], R11 ;  /* 0x0007980b02007986 */ /* 0x0011ec000c101904 */
[----:B0-----:R-:W0:Y:S01]  /*53c0*/  LDC.64 R2, c[0x4][RZ] ;  /* 0x01000000ff027b82 */ /* 0x001e220000000a00 */
[----:B------:R-:W-:Y:S01]  /*53d0*/  HFMA2 R11, -RZ, RZ, 0, 5.84125518798828125e-05 ;  /* 0x000003d4ff0b7431 */ /* 0x000fe200000001ff */
[----:B0-----:R0:W-:Y:S06]  /*53e0*/  STG.E desc[UR4][R2.64+0x79c], R5 ;  /* 0x00079c0502007986 */ /* 0x0011ec000c101904 */
[----:B0-----:R-:W0:Y:S01]  /*53f0*/  LDC.64 R2, c[0x4][RZ] ;  /* 0x01000000ff027b82 */ /* 0x001e220000000a00 */
[----:B------:R-:W-:Y:S01]  /*5400*/  IMAD.MOV.U32 R5, RZ, RZ, 0x3d6 ;  /* 0x000003d6ff057424 */ /* 0x000fe200078e00ff */
[----:B0-----:R0:W-:Y:S06]  /*5410*/  STG.E desc[UR4][R2.64+0x7a0], R7 ;  /* 0x0007a00702007986 */ /* 0x0011ec000c101904 */
[----:B0-----:R-:W0:Y:S01]  /*5420*/  LDC.64 R2, c[0x4][RZ] ;  /* 0x01000000ff027b82 */ /* 0x001e220000000a00 */
[----:B------:R-:W-:Y:S01]  /*5430*/  HFMA2 R7, -RZ, RZ, 0, 5.8650970458984375e-05 ;  /* 0x000003d8ff077431 */ /* 0x000fe200000001ff */
[----:B0-----:R0:W-:Y:S06]  /*5440*/  STG.E desc[UR4][R2.64+0x7a4], R9 ;  /* 0x0007a40902007986 */ /* 0x0011ec000c101904 */
[----:B0-----:R-:W0:Y:S01]  /*5450*/  LDC.64 R2, c[0x4][RZ] ;  /* 0x01000000ff027b82 */ /* 0x001e220000000a00 */
[----:B------:R-:W-:Y:S01]  /*5460*/  IMAD.MOV.U32 R9, RZ, RZ, 0x3da ;  /* 0x000003daff097424 */ /* 0x000fe200078e00ff */
[----:B0-----:R0:W-:Y:S06]  /*5470*/  STG.E desc[UR4][R2.64+0x7a8], R11 ;  /* 0x0007a80b02007986 */ /* 0x0011ec000c101904 */
[----:B0-----:R-:W0:Y:S01]  /*5480*/  LDC.64 R2, c[0x4][RZ] ;  /* 0x01000000ff027b82 */ /* 0x001e220000000a00 */
[----:B------:R-:W-:Y:S01]  /*5490*/  HFMA2 R11, -RZ, RZ, 0, 5.88893890380859375e-05 ;  /* 0x000003dcff0b7431 */ /* 0x000fe200000001ff */
[----:B0-----:R0:W-:Y:S06]  /*54a0*/  STG.E desc[UR4][R2.64+0x7ac], R5 ;  /* 0x0007ac0502007986 */ /* 0x0011ec000c101904 */
[----:B0-----:R-:W0:Y:S01]  /*54b0*/  LDC.64 R2, c[0x4][RZ] ;  /* 0x01000000ff027b82 */ /* 0x001e220000000a00 */
[----:B------:R-:W-:Y:S01]  /*54c0*/  IMAD.MOV.U32 R5, RZ, RZ, 0x3de ;  /* 0x000003deff057424 */ /* 0x000fe200078e00ff */
[----:B0-----:R0:W-:Y:S06]  /*54d0*/  STG.E desc[UR4][R2.64+0x7b0], R7 ;  /* 0x0007b00702007986 */ /* 0x0011ec000c101904 */
[----:B0-----:R-:W0:Y:S01]  /*54e0*/  LDC.64 R2, c[0x4][RZ] ;  /* 0x01000000ff027b82 */ /* 0x001e220000000a00 */
[----:B------:R-:W-:Y:S01]  /*54f0*/  HFMA2 R7, -RZ, RZ, 0, 5.91278076171875e-05 ;  /* 0x000003e0ff077431 */ /* 0x000fe200000001ff */
[----:B0-----:R0:W-:Y:S06]  /*5500*/  STG.E desc[UR4][R2.64+0x7b4], R9 ;  /* 0x0007b40902007986 */ /* 0x0011ec000c101904 */
[----:B0-----:R-:W0:Y:S01]  /*5510*/  LDC.64 R2, c[0x4][RZ] ;  /* 0x01000000ff027b82 */ /* 0x001e220000000a00 */
[----:B------:R-:W-:Y:S01]  /*5520*/  IMAD.MOV.U32 R9, RZ, RZ, 0x3e2 ;  /* 0x000003e2ff097424 */ /* 0x000fe200078e00ff */
[----:B0-----:R0:W-:Y:S06]  /*5530*/  STG.E desc[UR4][R2.64+0x7b8], R11 ;  /* 0x0007b80b02007986 */ /* 0x0011ec000c101904 */
[----:B0-----:R-:W0:Y:S01]  /*5540*/  LDC.64 R2, c[0x4][RZ] ;  /* 0x01000000ff027b82 */ /* 0x001e220000000a00 */
[----:B------:R-:W-:Y:S01]  /*5550*/  HFMA2 R11, -RZ, RZ, 0, 5.93662261962890625e-05 ;  /* 0x000003e4ff0b7431 */ /* 0x000fe200000001ff */
[----:B0-----:R0:W-:Y:S06]  /*5560*/  STG.E desc[UR4][R2.64+0x7bc], R5 ;  /* 0x0007bc0502007986 */ /* 0x0011ec000c101904 */
[----:B0-----:R-:W0:Y:S01]  /*5570*/  LDC.64 R2, c[0x4][RZ] ;  /* 0x01000000ff027b82 */ /* 0x001e220000000a00 */
[----:B------:R-:W-:Y:S01]  /*5580*/  IMAD.MOV.U32 R5, RZ, RZ, 0x3e6 ;  /* 0x000003e6ff057424 */ /* 0x000fe200078e00ff */
[----:B0-----:R0:W-:Y:S06]  /*5590*/  STG.E desc[UR4][R2.64+0x7c0], R7 ;  /* 0x0007c00702007986 */ /* 0x0011ec000c101904 */
[----:B0-----:R-:W0:Y:S01]  /*55a0*/  LDC.64 R2, c[0x4][RZ] ;  /* 0x01000000ff027b82 */ /* 0x001e220000000a00 */
[----:B------:R-:W-:Y:S01]  /*55b0*/  HFMA2 R7, -RZ, RZ, 0, 5.9604644775390625e-05 ;  /* 0x000003e8ff077431 */ /* 0x000fe200000001ff */
[----:B0-----:R0:W-:Y:S06]  /*55c0*/  STG.E desc[UR4][R2.64+0x7c4], R9 ;  /* 0x0007c40902007986 */ /* 0x0011ec000c101904 */
[----:B0-----:R-:W0:Y:S01]  /*55d0*/  LDC.64 R2, c[0x4][RZ] ;  /* 0x01000000ff027b82 */ /* 0x001e220000000a00 */
[----:B------:R-:W-:Y:S01]  /*55e0*/  IMAD.MOV.U32 R9, RZ, RZ, 0x3ea ;  /* 0x000003eaff097424 */ /* 0x000fe200078e00ff */
[----:B0-----:R0:W-:Y:S06]  /*55f0*/  STG.E desc[UR4][R2.64+0x7c8], R11 ;  /* 0x0007c80b02007986 */ /* 0x0011ec000c101904 */
[----:B0-----:R-:W0:Y:S01]  /*5600*/  LDC.64 R2, c[0x4][RZ] ;  /* 0x01000000ff027b82 */ /* 0x001e220000000a00 */
[----:B------:R-:W-:Y:S01]  /*5610*/  HFMA2 R11, -RZ, RZ, 0, 5.98430633544921875e-05 ;  /* 0x000003ecff0b7431 */ /* 0x000fe200000001ff */
[----:B0-----:R0:W-:Y:S06]  /*5620*/  STG.E desc[UR4][R2.64+0x7cc], R5 ;  /* 0x0007cc0502007986 */ /* 0x0011ec000c101904 */
[----:B0-----:R-:W0:Y:S01]  /*5630*/  LDC.64 R2, c[0x4][RZ] ;  /* 0x01000000ff027b82 */ /* 0x001e220000000a00 */
[----:B------:R-:W-:Y:S01]  /*5640*/  IMAD.MOV.U32 R5, RZ, RZ, 0x3ee ;  /* 0x000003eeff057424 */ /* 0x000fe200078e00ff */
[----:B0-----:R0:W-:Y:S06]  /*5650*/  STG.E desc[UR4][R2.64+0x7d0], R7 ;  /* 0x0007d00702007986 */ /* 0x0011ec000c101904 */
[----:B0-----:R-:W0:Y:S01]  /*5660*/  LDC.64 R2, c[0x4][RZ] ;  /* 0x01000000ff027b82 */ /* 0x001e220000000a00 */
[----:B------:R-:W-:Y:S01]  /*5670*/  HFMA2 R7, -RZ, RZ, 0, 6.008148193359375e-05 ;  /* 0x000003f0ff077431 */ /* 0x000fe200000001ff */
[----:B0-----:R0:W-:Y:S06]  /*5680*/  STG.E desc[UR4][R2.64+0x7d4], R9 ;  /* 0x0007d40902007986 */ /* 0x0011ec000c101904 */
[----:B0-----:R-:W0:Y:S01]  /*5690*/  LDC.64 R2, c[0x4][RZ] ;  /* 0x01000000ff027b82 */ /* 0x001e220000000a00 */
[----:B------:R-:W-:Y:S01]  /*56a0*/  IMAD.MOV.U32 R9, RZ, RZ, 0x3f2 ;  /* 0x000003f2ff097424 */ /* 0x000fe200078e00ff */
[----:B0-----:R0:W-:Y:S06]  /*56b0*/  STG.E desc[UR4][R2.64+0x7d8], R11 ;  /* 0x0007d80b02007986 */ /* 0x0011ec000c101904 */
[----:B0-----:R-:W0:Y:S01]  /*56c0*/  LDC.64 R2, c[0x4][RZ] ;  /* 0x01000000ff027b82 */ /* 0x001e220000000a00 */
[----:B------:R-:W-:Y:S01]  /*56d0*/  HFMA2 R11, -RZ, RZ, 0, 6.03199005126953125e-05 ;  /* 0x000003f4ff0b7431 */ /* 0x000fe200000001ff */
[----:B0-----:R0:W-:Y:S06]  /*56e0*/  STG.E desc[UR4][R2.64+0x7dc], R5 ;  /* 0x0007dc0502007986 */ /* 0x0011ec000c101904 */
[----:B0-----:R-:W0:Y:S01]  /*56f0*/  LDC.64 R2, c[0x4][RZ] ;  /* 0x01000000ff027b82 */ /* 0x001e220000000a00 */
[----:B------:R-:W-:Y:S01]  /*5700*/  IMAD.MOV.U32 R5, RZ, RZ, 0x3f6 ;  /* 0x000003f6ff057424 */ /* 0x000fe200078e00ff */
[----:B0-----:R0:W-:Y:S06]  /*5710*/  STG.E desc[UR4][R2.64+0x7e0], R7 ;  /* 0x0007e00702007986 */ /* 0x0011ec000c101904 */
[----:B0-----:R-:W0:Y:S01]  /*5720*/  LDC.64 R2, c[0x4][RZ] ;  /* 0x01000000ff027b82 */ /* 0x001e220000000a00 */
[----:B------:R-:W-:Y:S01]  /*5730*/  HFMA2 R7, -RZ, RZ, 0, 6.0558319091796875e-05 ;  /* 0x000003f8ff077431 */ /* 0x000fe200000001ff */
[----:B0-----:R0:W-:Y:S06]  /*5740*/  STG.E desc[UR4][R2.64+0x7e4], R9 ;  /* 0x0007e40902007986 */ /* 0x0011ec000c101904 */
[----:B0-----:R-:W0:Y:S01]  /*5750*/  LDC.64 R2, c[0x4][RZ] ;  /* 0x01000000ff027b82 */ /* 0x001e220000000a00 */
[----:B------:R-:W-:Y:S01]  /*5760*/  IMAD.MOV.U32 R9, RZ, RZ, 0x3fa ;  /* 0x000003faff097424 */ /* 0x000fe200078e00ff */
[----:B0-----:R0:W-:Y:S06]  /*5770*/  STG.E desc[UR4][R2.64+0x7e8], R11 ;  /* 0x0007e80b02007986 */ /* 0x0011ec000c101904 */
[----:B0-----:R-:W0:Y:S01]  /*5780*/  LDC.64 R2, c[0x4][RZ] ;  /* 0x01000000ff027b82 */ /* 0x001e220000000a00 */
[----:B------:R-:W-:Y:S01]  /*5790*/  HFMA2 R11, -RZ, RZ, 0, 6.07967376708984375e-05 ;  /* 0x000003fcff0b7431 */ /* 0x000fe200000001ff */
[----:B0-----:R0:W-:Y:S06]  /*57a0*/  STG.E desc[UR4][R2.64+0x7ec], R5 ;  /* 0x0007ec0502007986 */ /* 0x0011ec000c101904 */
[----:B0-----:R-:W0:Y:S01]  /*57b0*/  LDC.64 R2, c[0x4][RZ] ;  /* 0x01000000ff027b82 */ /* 0x001e220000000a00 */
[----:B------:R-:W-:Y:S01]  /*57c0*/  IMAD.MOV.U32 R5, RZ, RZ, 0x3fe ;  /* 0x000003feff057424 */ /* 0x000fe200078e00ff */
[----:B0-----:R0:W-:Y:S06]  /*57d0*/  STG.E desc[UR4][R2.64+0x7f0], R7 ;  /* 0x0007f00702007986 */ /* 0x0011ec000c101904 */
[----:B0-----:R-:W0:Y:S01]  /*57e0*/  LDC.64 R2, c[0x4][RZ] ;  /* 0x01000000ff027b82 */ /* 0x001e220000000a00 */
[----:B------:R-:W-:Y:S01]  /*57f0*/  HFMA2 R7, -RZ, RZ, 0, 6.103515625e-05 ;  /* 0x00000400ff077431 */ /* 0x000fe200000001ff */
[----:B0-----:R0:W-:Y:S06]  /*5800*/  STG.E desc[UR4][R2.64+0x7f4], R9 ;  /* 0x0007f40902007986 */ /* 0x0011ec000c101904 */
[----:B0-----:R-:W0:Y:S01]  /*5810*/  LDC.64 R2, c[0x4][RZ] ;  /* 0x01000000ff027b82 */ /* 0x001e220000000a00 */
[----:B------:R-:W-:Y:S01]  /*5820*/  IMAD.MOV.U32 R9, RZ, RZ, 0x402 ;  /* 0x00000402ff097424 */ /* 0x000fe200078e00ff */
[----:B0-----:R0:W-:Y:S06]  /*5830*/  STG.E desc[UR4][R2.64+0x7f8], R11 ;  /* 0x0007f80b02007986 */ /* 0x0011ec000c101904 */
[----:B0-----:R-:W0:Y:S01]  /*5840*/  LDC.64 R2, c[0x4][RZ] ;  /* 0x01000000ff027b82 */ /* 0x001e220000000a00 */
[----:B------:R-:W-:Y:S01]  /*5850*/  HFMA2 R11, -RZ, RZ, 0, 6.12735748291015625e-05 ;  /* 0x00000404ff0b7431 */ /* 0x000fe200000001ff */
[----:B0-----:R0:W-:Y:S06]  /*5860*/  STG.E desc[UR4][R2.64+0x7fc], R5 ;  /* 0x0007fc0502007986 */ /* 0x0011ec000c101904 */
[----:B0-----:R-:W0:Y:S01]  /*5870*/  LDC.64 R2, c[0x4][RZ] ;  /* 0x01000000ff027b82 */ /* 0x001e220000000a00 */
[----:B------:R-:W-:Y:S01]  /*5880*/  IMAD.MOV.U32 R5, RZ, RZ, 0x406 ;  /* 0x00000406ff057424 */ /* 0x000fe200078e00ff */
[----:B0-----:R0:W-:Y:S06]  /*5890*/  STG.E desc[UR4][R2.64+0x800], R7 ;  /* 0x0008000702007986 */ /* 0x0011ec000c101904 */
[----:B0-----:R-:W0:Y:S01]  /*58a0*/  LDC.64 R2, c[0x4][RZ] ;  /* 0x01000000ff027b82 */ /* 0x001e220000000a00 */
[----:B------:R-:W-:Y:S01]  /*58b0*/  HFMA2 R7, -RZ, RZ, 0, 6.1511993408203125e-05 ;  /* 0x00000408ff077431 */ /* 0x000fe200000001ff */
[----:B0-----:R0:W-:Y:S06]  /*58c0*/  STG.E desc[UR4][R2.64+0x804], R9 ;  /* 0x0008040902007986 */ /* 0x0011ec000c101904 */
[----:B0-----:R-:W0:Y:S01]  /*58d0*/  LDC.64 R2, c[0x4][RZ] ;  /* 0x01000000ff027b82 */ /* 0x001e220000000a00 */
[----:B------:R-:W-:Y:S01]  /*58e0*/  IMAD.MOV.U32 R9, RZ, RZ, 0x40a ;  /* 0x0000040aff097424 */ /* 0x000fe200078e00ff */
[----:B0-----:R0:W-:Y:S06]  /*58f0*/  STG.E desc[UR4][R2.64+0x808], R11 ;  /* 0x0008080b02007986 */ /* 0x0011ec000c101904 */
[----:B0-----:R-:W0:Y:S01]  /*5900*/  LDC.64 R2, c[0x4][RZ] ;  /* 0x01000000ff027b82 */ /* 0x001e220000000a00 */
[----:B------:R-:W-:Y:S01]  /*5910*/  HFMA2 R11, -RZ, RZ, 0, 6.17504119873046875e-05 ;  /* 0x0000040cff0b7431 */ /* 0x000fe200000001ff */
[----:B0-----:R0:W-:Y:S06]  /*5920*/  STG.E desc[UR4][R2.64+0x80c], R5 ;  /* 0x00080c0502007986 */ /* 0x0011ec000c101904 */
[----:B0-----:R-:W0:Y:S01]  /*5930*/  LDC.64 R2, c[0x4][RZ] ;  /* 0x01000000ff027b82 */ /* 0x001e220000000a00 */
[----:B------:R-:W-:Y:S01]  /*5940*/  IMAD.MOV.U32 R5, RZ, RZ, 0x40e ;  /* 0x0000040eff057424 */ /* 0x000fe200078e00ff */
[----:B0-----:R0:W-:Y:S06]  /*5950*/  STG.E desc[UR4][R2.64+0x810], R7 ;  /* 0x0008100702007986 */ /* 0x0011ec000c101904 */
[----:B0-----:R-:W0:Y:S01]  /*5960*/  LDC.64 R2, c[0x4][RZ] ;  /* 0x01000000ff027b82 */ /* 0x001e220000000a00 */
[----:B------:R-:W-:Y:S01]  /*5970*/  HFMA2 R7, -RZ, RZ, 0, 6.198883056640625e-05 ;  /* 0x00000410ff077431 */ /* 0x000fe200000001ff */
[----:B0-----:R0:W-:Y:S06]  /*5980*/  STG.E desc[UR4][R2.64+0x814], R9 ;  /* 0x0008140902007986 */ /* 0x0011ec000c101904 */
[----:B0-----:R-:W0:Y:S01]  /*5990*/  LDC.64 R2, c[0x4][RZ] ;  /* 0x01000000ff027b82 */ /* 0x001e220000000a00 */
[----:B------:R-:W-:Y:S01]  /*59a0*/  IMAD.MOV.U32 R9, RZ, RZ, 0x412 ;  /* 0x00000412ff097424 */ /* 0x000fe200078e00ff */
[----:B0-----:R0:W-:Y:S06]  /*59b0*/  STG.E desc[UR4][R2.64+0x818], R11 ;  /* 0x0008180b02007986 */ /* 0x0011ec000c101904 */
[----:B0-----:R-:W0:Y:S01]  /*59c0*/  LDC.64 R2, c[0x4][RZ] ;  /* 0x01000000ff027b82 */ /* 0x001e220000000a00 */
[----:B------:R-:W-:Y:S01]  /*59d0*/  HFMA2 R11, -RZ, RZ, 0, 6.22272491455078125e-05 ;  /* 0x00000414ff0b7431 */ /* 0x000fe200000001ff */
[----:B0-----:R0:W-:Y:S06]  /*59e0*/  STG.E desc[UR4][R2.64+0x81c], R5 ;  /* 0x00081c0502007986 */ /* 0x0011ec000c101904 */
[----:B0-----:R-:W0:Y:S01]  /*59f0*/  LDC.64 R2, c[0x4][RZ] ;  /* 0x01000000ff027b82 */ /* 0x001e220000000a00 */
[----:B------:R-:W-:Y:S01]  /*5a00*/  IMAD.MOV.U32 R5, RZ, RZ, 0x416 ;  /* 0x00000416ff057424 */ /* 0x000fe200078e00ff */
[----:B0-----:R0:W-:Y:S06]  /*5a10*/  STG.E desc[UR4][R2.64+0x820], R7 ;  /* 0x0008200702007986 */ /* 0x0011ec000c101904 */
[----:B0-----:R-:W0:Y:S01]  /*5a20*/  LDC.64 R2, c[0x4][RZ] ;  /* 0x01000000ff027b82 */ /* 0x001e220000000a00 */
[----:B------:R-:W-:Y:S01]  /*5a30*/  HFMA2 R7, -RZ, RZ, 0, 6.2465667724609375e-05 ;  /* 0x00000418ff077431 */ /* 0x000fe200000001ff */
[----:B0-----:R0:W-:Y:S06]  /*5a40*/  STG.E desc[UR4][R2.64+0x824], R9 ;  /* 0x0008240902007986 */ /* 0x0011ec000c101904 */
[----:B0-----:R-:W0:Y:S01]  /*5a50*/  LDC.64 R2, c[0x4][RZ] ;  /* 0x01000000ff027b82 */ /* 0x001e220000000a00 */
[----:B------:R-:W-:Y:S01]  /*5a60*/  IMAD.MOV.U32 R9, RZ, RZ, 0x41a ;  /* 0x0000041aff097424 */ /* 0x000fe200078e00ff */
[----:B0-----:R0:W-:Y:S06]  /*5a70*/  STG.E desc[UR4][R2.64+0x828], R11 ;  /* 0x0008280b02007986 */ /* 0x0011ec000c101904 */
[----:B0-----:R-:W0:Y:S01]  /*5a80*/  LDC.64 R2, c[0x4][RZ] ;  /* 0x01000000ff027b82 */ /* 0x001e220000000a00 */
[----:B------:R-:W-:Y:S01]  /*5a90*/  HFMA2 R11, -RZ, RZ, 0, 6.27040863037109375e-05 ;  /* 0x0000041cff0b7431 */ /* 0x000fe200000001ff */
[----:B0-----:R0:W-:Y:S06]  /*5aa0*/  STG.E desc[UR4][R2.64+0x82c], R5 ;  /* 0x00082c0502007986 */ /* 0x0011ec000c101904 */
[----:B0-----:R-:W0:Y:S01]  /*5ab0*/  LDC.64 R2, c[0x4][RZ] ;  /* 0x01000000ff027b82 */ /* 0x001e220000000a00 */
[----:B------:R-:W-:Y:S01]  /*5ac0*/  IMAD.MOV.U32 R5, RZ, RZ, 0x41e ;  /* 0x0000041eff057424 */ /* 0x000fe200078e00ff */
[----:B0-----:R0:W-:Y:S06]  /*5ad0*/  STG.E desc[UR4][R2.64+0x830], R7 ;  /* 0x0008300702007986 */ /* 0x0011ec000c101904 */
[----:B0-----:R-:W0:Y:S01]  /*5ae0*/  LDC.64 R2, c[0x4][RZ] ;  /* 0x01000000ff027b82 */ /* 0x001e220000000a00 */
[----:B------:R-:W-:Y:S01]  /*5af0*/  HFMA2 R7, -RZ, RZ, 0, 6.29425048828125e-05 ;  /* 0x00000420ff077431 */ /* 0x000fe200000001ff */
[----:B0-----:R0:W-:Y:S06]  /*5b00*/  STG.E desc[UR4][R2.64+0x834], R9 ;  /* 0x0008340902007986 */ /* 0x0011ec000c101904 */
[----:B0-----:R-:W0:Y:S01]  /*5b10*/  LDC.64 R2, c[0x4][RZ] ;  /* 0x01000000ff027b82 */ /* 0x001e220000000a00 */
[----:B------:R-:W-:Y:S01]  /*5b20*/  IMAD.MOV.U32 R9, RZ, RZ, 0x422 ;  /* 0x00000422ff097424 */ /* 0x000fe200078e00ff */
[----:B0-----:R0:W-:Y:S06]  /*5b30*/  STG.E desc[UR4][R2.64+0x838], R11 ;  /* 0x0008380b02007986 */ /* 0x0011ec000c101904 */
[----:B0-----:R-:W0:Y:S01]  /*5b40*/  LDC.64 R2, c[0x4][RZ] ;  /* 0x01000000ff027b82 */ /* 0x001e220000000a00 */
[----:B------:R-:W-:Y:S01]  /*5b50*/  HFMA2 R11, -RZ, RZ, 0, 6.31809234619140625e-05 ;  /* 0x00000424ff0b7431 */ /* 0x000fe200000001ff */
[----:B0-----:R0:W-:Y:S06]  /*5b60*/  STG.E desc[UR4][R2.64+0x83c], R5 ;  /* 0x00083c0502007986 */ /* 0x0011ec000c101904 */
[----:B0-----:R-:W0:Y:S01]  /*5b70*/  LDC.64 R2, c[0x4][RZ] ;  /* 0x01000000ff027b82 */ /* 0x001e220000000a00 */
[----:B------:R-:W-:Y:S01]  /*5b80*/  IMAD.MOV.U32 R5, RZ, RZ, 0x426 ;  /* 0x00000426ff057424 */ /* 0x000fe200078e00ff */
[----:B0-----:R0:W-:Y:S06]  /*5b90*/  STG.E desc[UR4][R2.64+0x840], R7 ;  /* 0x0008400702007986 */ /* 0x0011ec000c101904 */
[----:B0-----:R-:W0:Y:S01]  /*5ba0*/  LDC.64 R2, c[0x4][RZ] ;  /* 0x01000000ff027b82 */ /* 0x001e220000000a00 */
[----:B------:R-:W-:Y:S01]  /*5bb0*/  HFMA2 R7, -RZ, RZ, 0, 6.3419342041015625e-05 ;  /* 0x00000428ff077431 */ /* 0x000fe200000001ff */
[----:B0-----:R0:W-:Y:S06]  /*5bc0*/  STG.E desc[UR4][R2.64+0x844], R9 ;  /* 0x0008440902007986 */ /* 0x0011ec000c101904 */
[----:B0-----:R-:W0:Y:S01]  /*5bd0*/  LDC.64 R2, c[0x4][RZ] ;  /* 0x01000000ff027b82 */ /* 0x001e220000000a00 */
[----:B------:R-:W-:Y:S01]  /*5be0*/  IMAD.MOV.U32 R9, RZ, RZ, 0x42a ;  /* 0x0000042aff097424 */ /* 0x000fe200078e00ff */
[----:B0-----:R0:W-:Y:S06]  /*5bf0*/  STG.E desc[UR4][R2.64+0x848], R11 ;  /* 0x0008480b02007986 */ /* 0x0011ec000c101904 */
[----:B0-----:R-:W0:Y:S01]  /*5c00*/  LDC.64 R2, c[0x4][RZ] ;  /* 0x01000000ff027b82 */ /* 0x001e220000000a00 */
[----:B------:R-:W-:Y:S01]  /*5c10*/  HFMA2 R11, -RZ, RZ, 0, 6.36577606201171875e-05 ;  /* 0x0000042cff0b7431 */ /* 0x000fe200000001ff */
[----:B0-----:R0:W-:Y:S06]  /*5c20*/  STG.E desc[UR4][R2.64+0x84c], R5 ;  /* 0x00084c0502007986 */ /* 0x0011ec000c101904 */
[----:B0-----:R-:W0:Y:S01]  /*5c30*/  LDC.64 R2, c[0x4][RZ] ;  /* 0x01000000ff027b82 */ /* 0x001e220000000a00 */
[----:B------:R-:W-:Y:S01]  /*5c40*/  IMAD.MOV.U32 R5, RZ, RZ, 0x42e ;  /* 0x0000042eff057424 */ /* 0x000fe200078e00ff */
[----:B0-----:R0:W-:Y:S06]  /*5c50*/  STG.E desc[UR4][R2.64+0x850], R7 ;  /* 0x0008500702007986 */ /* 0x0011ec000c101904 */
[----:B0-----:R-:W0:Y:S01]  /*5c60*/  LDC.64 R2, c[0x4][RZ] ;  /* 0x01000000ff027b82 */ /* 0x001e220000000a00 */
[----:B------:R-:W-:Y:S01]  /*5c70*/  HFMA2 R7, -RZ, RZ, 0, 6.389617919921875e-05 ;  /* 0x00000430ff077431 */ /* 0x000fe200000001ff */
[----:B0-----:R0:W-:Y:S06]  /*5c80*/  STG.E desc[UR4][R2.64+0x854], R9 ;  /* 0x0008540902007986 */ /* 0x0011ec000c101904 */
[----:B0-----:R-:W0:Y:S01]  /*5c90*/  LDC.64 R2, c[0x4][RZ] ;  /* 0x01000000ff027b82 */ /* 0x001e220000000a00 */
[----:B------:R-:W-:Y:S01]  /*5ca0*/  IMAD.MOV.U32 R9, RZ, RZ, 0x432 ;  /* 0x00000432ff097424 */ /* 0x000fe200078e00ff */
[----:B0-----:R0:W-:Y:S06]  /*5cb0*/  STG.E desc[UR4][R2.64+0x858], R11 ;  /* 0x0008580b02007986 */ /* 0x0011ec000c101904 */
[----:B0-----:R-:W0:Y:S01]  /*5cc0*/  LDC.64 R2, c[0x4][RZ] ;  /* 0x01000000ff027b82 */ /* 0x001e220000000a00 */
[----:B------:R-:W-:Y:S01]  /*5cd0*/  HFMA2 R11, -RZ, RZ, 0, 6.41345977783203125e-05 ;  /* 0x00000434ff0b7431 */ /* 0x000fe200000001ff */
[----:B0-----:R0:W-:Y:S06]  /*5ce0*/  STG.E desc[UR4][R2.64+0x85c], R5 ;  /* 0x00085c0502007986 */ /* 0x0011ec000c101904 */
[----:B0-----:R-:W0:Y:S01]  /*5cf0*/  LDC.64 R2, c[0x4][RZ] ;  /* 0x01000000ff027b82 */ /* 0x001e220000000a00 */
[----:B------:R-:W-:Y:S01]  /*5d00*/  IMAD.MOV.U32 R5, RZ, RZ, 0x436 ;  /* 0x00000436ff057424 */ /* 0x000fe200078e00ff */
[----:B0-----:R0:W-:Y:S06]  /*5d10*/  STG.E desc[UR4][R2.64+0x860], R7 ;  /* 0x0008600702007986 */ /* 0x0011ec000c101904 */
[----:B0-----:R-:W0:Y:S01]  /*5d20*/  LDC.64 R2, c[0x4][RZ] ;  /* 0x01000000ff027b82 */ /* 0x001e220000000a00 */
[----:B------:R-:W-:Y:S01]  /*5d30*/  HFMA2 R7, -RZ, RZ, 0, 6.4373016357421875e-05 ;  /* 0x00000438ff077431 */ /* 0x000fe200000001ff */
[----:B0-----:R0:W-:Y:S06]  /*5d40*/  STG.E desc[UR4][R2.64+0x864], R9 ;  /* 0x0008640902007986 */ /* 0x0011ec000c101904 */
[----:B0-----:R-:W0:Y:S01]  /*5d50*/  LDC.64 R2, c[0x4][RZ] ;  /* 0x01000000ff027b82 */ /* 0x001e220000000a00 */
[----:B------:R-:W-:Y:S01]  /*5d60*/  IMAD.MOV.U32 R9, RZ, RZ, 0x43a ;  /* 0x0000043aff097424 */ /* 0x000fe200078e00ff */
[----:B0-----:R0:W-:Y:S06]  /*5d70*/  STG.E desc[UR4][R2.64+0x868], R11 ;  /* 0x0008680b02007986 */ /* 0x0011ec000c101904 */
[----:B0-----:R-:W0:Y:S01]  /*5d80*/  LDC.64 R2, c[0x4][RZ] ;  /* 0x01000000ff027b82 */ /* 0x001e220000000a00 */
[----:B------:R-:W-:Y:S01]  /*5d90*/  HFMA2 R11, -RZ, RZ, 0, 6.46114349365234375e-05 ;  /* 0x0000043cff0b7431 */ /* 0x000fe200000001ff */
[----:B0-----:R0:W-:Y:S06]  /*5da0*/  STG.E desc[UR4][R2.64+0x86c], R5 ;  /* 0x00086c0502007986 */ /* 0x0011ec000c101904 */
[----:B0-----:R-:W0:Y:S01]  /*5db0*/  LDC.64 R2, c[0x4][RZ] ;  /* 0x01000000ff027b82 */ /* 0x001e220000000a00 */
[----:B------:R-:W-:Y:S01]  /*5dc0*/  IMAD.MOV.U32 R5, RZ, RZ, 0x43e ;  /* 0x0000043eff057424 */ /* 0x000fe200078e00ff */
[----:B0-----:R0:W-:Y:S06]  /*5dd0*/  STG.E desc[UR4][R2.64+0x870], R7 ;  /* 0x0008700702007986 */ /* 0x0011ec000c101904 */
[----:B0-----:R-:W0:Y:S01]  /*5de0*/  LDC.64 R2, c[0x4][RZ] ;  /* 0x01000000ff027b82 */ /* 0x001e220000000a00 */
[----:B------:R-:W-:Y:S01]  /*5df0*/  HFMA2 R7, -RZ, RZ, 0, 6.4849853515625e-05 ;  /* 0x00000440ff077431 */ /* 0x000fe200000001ff */
[----:B0-----:R0:W-:Y:S06]  /*5e00*/  STG.E desc[UR4][R2.64+0x874], R9 ;  /* 0x0008740902007986 */ /* 0x0011ec000c101904 */
[----:B0-----:R-:W0:Y:S01]  /*5e10*/  LDC.64 R2, c[0x4][RZ] ;  /* 0x01000000ff027b82 */ /* 0x001e220000000a00 */
[----:B------:R-:W-:Y:S01]  /*5e20*/  IMAD.MOV.U32 R9, RZ, RZ, 0x442 ;  /* 0x00000442ff097424 */ /* 0x000fe200078e00ff */
[----:B0-----:R0:W-:Y:S06]  /*5e30*/  STG.E desc[UR4][R2.64+0x878], R11 ;  /* 0x0008780b02007986 */ /* 0x0011ec000c101904 */
[----:B0-----:R-:W0:Y:S01]  /*5e40*/  LDC.64 R2, c[0x4][RZ] ;  /* 0x01000000ff027b82 */ /* 0x001e220000000a00 */
[----:B------:R-:W-:Y:S01]  /*5e50*/  HFMA2 R11, -RZ, RZ, 0, 6.50882720947265625e-05 ;  /* 0x00000444ff0b7431 */ /* 0x000fe200000001ff */
[----:B0-----:R0:W-:Y:S06]  /*5e60*/  STG.E desc[UR4][R2.64+0x87c], R5 ;  /* 0x00087c0502007986 */ /* 0x0011ec000c101904 */
[----:B0-----:R-:W0:Y:S01]  /*5e70*/  LDC.64 R2, c[0x4][RZ] ;  /* 0x01000000ff027b82 */ /* 0x001e220000000a00 */
[----:B------:R-:W-:Y:S01]  /*5e80*/  IMAD.MOV.U32 R5, RZ, RZ, 0x446 ;  /* 0x00000446ff057424 */ /* 0x000fe200078e00ff */
[----:B0-----:R0:W-:Y:S06]  /*5e90*/  STG.E desc[UR4][R2.64+0x880], R7 ;  /* 0x0008800702007986 */ /* 0x0011ec000c101904 */
[----:B0-----:R-:W0:Y:S01]  /*5ea0*/  LDC.64 R2, c[0x4][RZ] ;  /* 0x01000000ff027b82 */ /* 0x001e220000000a00 */
[----:B------:R-:W-:Y:S01]  /*5eb0*/  HFMA2 R7, -RZ, RZ, 0, 6.5326690673828125e-05 ;  /* 0x00000448ff077431 */ /* 0x000fe200000001ff */
[----:B0-----:R0:W-:Y:S06]  /*5ec0*/  STG.E desc[UR4][R2.64+0x884], R9 ;  /* 0x0008840902007986 */ /* 0x0011ec000c101904 */
[----:B0-----:R-:W0:Y:S01]  /*5ed0*/  LDC.64 R2, c[0x4][RZ] ;  /* 0x01000000ff027b82 */ /* 0x001e220000000a00 */
[----:B------:R-:W-:Y:S01]  /*5ee0*/  IMAD.MOV.U32 R9, RZ, RZ, 0x44a ;  /* 0x0000044aff097424 */ /* 0x000fe200078e00ff */
[----:B0-----:R0:W-:Y:S06]  /*5ef0*/  STG.E desc[UR4][R2.64+0x888], R11 ;  /* 0x0008880b02007986 */ /* 0x0011ec000c101904 */
[----:B0-----:R-:W0:Y:S01]  /*5f00*/  LDC.64 R2, c[0x4][RZ] ;  /* 0x01000000ff027b82 */ /* 0x001e220000000a00 */
[----:B------:R-:W-:Y:S01]  /*5f10*/  HFMA2 R11, -RZ, RZ, 0, 6.55651092529296875e-05 ;  /* 0x0000044cff0b7431 */ /* 0x000fe200000001ff */
[----:B0-----:R0:W-:Y:S06]  /*5f20*/  STG.E desc[UR4][R2.64+0x88c], R5 ;  /* 0x00088c0502007986 */ /* 0x0011ec000c101904 */
[----:B0-----:R-:W0:Y:S01]  /*5f30*/  LDC.64 R2, c[0x4][RZ] ;  /* 0x01000000ff027b82 */ /* 0x001e220000000a00 */
[----:B------:R-:W-:Y:S01]  /*5f40*/  IMAD.MOV.U32 R5, RZ, RZ, 0x44e ;  /* 0x0000044eff057424 */ /* 0x000fe200078e00ff */
[----:B0-----:R0:W-:Y:S06]  /*5f50*/  STG.E desc[UR4][R2.64+0x890], R7 ;  /* 0x0008900702007986 */ /* 0x0011ec000c101904 */
[----:B0-----:R-:W0:Y:S01]  /*5f60*/  LDC.64 R2, c[0x4][RZ] ;  /* 0x01000000ff027b82 */ /* 0x001e220000000a00 */
[----:B------:R-:W-:Y:S01]  /*5f70*/  HFMA2 R7, -RZ, RZ, 0, 6.580352783203125e-05 ;  /* 0x00000450ff077431 */ /* 0x000fe200000001ff */
[----:B0-----:R0:W-:Y:S06]  /*5f80*/  STG.E desc[UR4][R2.64+0x894], R9 ;  /* 0x0008940902007986 */ /* 0x0011ec000c101904 */
[----:B0-----:R-:W0:Y:S01]  /*5f90*/  LDC.64 R2, c[0x4][RZ] ;  /* 0x01000000ff027b82 */ /* 0x001e220000000a00 */
[----:B------:R-:W-:Y:S01]  /*5fa0*/  IMAD.MOV.U32 R9, RZ, RZ, 0x452 ;  /* 0x00000452ff097424 */ /* 0x000fe200078e00ff */
[----:B0-----:R0:W-:Y:S06]  /*5fb0*/  STG.E desc[UR4][R2.64+0x898], R11 ;  /* 0x0008980b02007986 */ /* 0x0011ec000c101904 */
[----:B0-----:R-:W0:Y:S01]  /*5fc0*/  LDC.64 R2, c[0x4][RZ] ;  /* 0x01000000ff027b82 */ /* 0x001e220000000a00 */
[----:B------:R-:W-:Y:S01]  /*5fd0*/  HFMA2 R11, -RZ, RZ, 0, 6.60419464111328125e-05 ;  /* 0x00000454ff0b7431 */ /* 0x000fe200000001ff */
[----:B0-----:R0:W-:Y:S06]  /*5fe0*/  STG.E desc[UR4][R2.64+0x89c], R5 ;  /* 0x00089c0502007986 */ /* 0x0011ec000c101904 */
[----:B0-----:R-:W0:Y:S01]  /*5ff0*/  LDC.64 R2, c[0x4][RZ] ;  /* 0x01000000ff027b82 */ /* 0x001e220000000a00 */
[----:B------:R-:W-:Y:S01]  /*6000*/  IMAD.MOV.U32 R5, RZ, RZ, 0x456 ;  /* 0x00000456ff057424 */ /* 0x000fe200078e00ff */
[----:B0-----:R0:W-:Y:S06]  /*6010*/  STG.E desc[UR4][R2.64+0x8a0], R7 ;  /* 0x0008a00702007986 */ /* 0x0011ec000c101904 */
[----:B0-----:R-:W0:Y:S01]  /*6020*/  LDC.64 R2, c[0x4][RZ] ;  /* 0x01000000ff027b82 */ /* 0x001e220000000a00 */
[----:B------:R-:W-:Y:S01]  /*6030*/  HFMA2 R7, -RZ, RZ, 0, 6.6280364990234375e-05 ;  /* 0x00000458ff077431 */ /* 0x000fe200000001ff */
[----:B0-----:R0:W-:Y:S06]  /*6040*/  STG.E desc[UR4][R2.64+0x8a4], R9 ;  /* 0x0008a40902007986 */ /* 0x0011ec000c101904 */
[----:B0-----:R-:W0:Y:S01]  /*6050*/  LDC.64 R2, c[0x4][RZ] ;  /* 0x01000000ff027b82 */ /* 0x001e220000000a00 */
[----:B------:R-:W-:Y:S01]  /*6060*/  IMAD.MOV.U32 R9, RZ, RZ, 0x45a ;  /* 0x0000045aff097424 */ /* 0x000fe200078e00ff */
[----:B0-----:R0:W-:Y:S06]  /*6070*/  STG.E desc[UR4][R2.64+0x8a8], R11 ;  /* 0x0008a80b02007986 */ /* 0x0011ec000c101904 */
[----:B0-----:R-:W0:Y:S01]  /*6080*/  LDC.64 R2, c[0x4][RZ] ;  /* 0x01000000ff027b82 */ /* 0x001e220000000a00 */
[----:B------:R-:W-:Y:S01]  /*6090*/  HFMA2 R11, -RZ, RZ, 0, 6.65187835693359375e-05 ;  /* 0x0000045cff0b7431 */ /* 0x000fe200000001ff */
[----:B0-----:R0:W-:Y:S06]  /*60a0*/  STG.E desc[UR4][R2.64+0x8ac], R5 ;  /* 0x0008ac0502007986 */ /* 0x0011ec000c101904 */
[----:B0-----:R-:W0:Y:S01]  /*60b0*/  LDC.64 R2, c[0x4][RZ] ;  /* 0x01000000ff027b82 */ /* 0x001e220000000a00 */
[----:B------:R-:W-:Y:S01]  /*60c0*/  IMAD.MOV.U32 R5, RZ, RZ, 0x45e ;  /* 0x0000045eff057424 */ /* 0x000fe200078e00ff */
[----:B0-----:R0:W-:Y:S06]  /*60d0*/  STG.E desc[UR4][R2.64+0x8b0], R7 ;  /* 0x0008b00702007986 */ /* 0x0011ec000c101904 */
[----:B0-----:R-:W0:Y:S01]  /*60e0*/  LDC.64 R2, c[0x4][RZ] ;  /* 0x01000000ff027b82 */ /* 0x001e220000000a00 */
[----:B------:R-:W-:Y:S01]  /*60f0*/  HFMA2 R7, -RZ, RZ, 0, 6.67572021484375e-05 ;  /* 0x00000460ff077431 */ /* 0x000fe200000001ff */
[----:B0-----:R0:W-:Y:S06]  /*6100*/  STG.E desc[UR4][R2.64+0x8b4], R9 ;  /* 0x0008b40902007986 */ /* 0x0011ec000c101904 */
[----:B0-----:R-:W0:Y:S01]  /*6110*/  LDC.64 R2, c[0x4][RZ] ;  /* 0x01000000ff027b82 */ /* 0x001e220000000a00 */
[----:B------:R-:W-:Y:S01]  /*6120*/  IMAD.MOV.U32 R9, RZ, RZ, 0x462 ;  /* 0x00000462ff097424 */ /* 0x000fe200078e00ff */
[----:B0-----:R0:W-:Y:S06]  /*6130*/  STG.E desc[UR4][R2.64+0x8b8], R11 ;  /* 0x0008b80b02007986 */ /* 0x0011ec000c101904 */
[----:B0-----:R-:W0:Y:S01]  /*6140*/  LDC.64 R2, c[0x4][RZ] ;  /* 0x01000000ff027b82 */ /* 0x001e220000000a00 */
[----:B------:R-:W-:Y:S01]  /*6150*/  HFMA2 R11, -RZ, RZ, 0, 6.69956207275390625e-05 ;  /* 0x00000464ff0b7431 */ /* 0x000fe200000001ff */
[----:B0-----:R0:W-:Y:S06]  /*6160*/  STG.E desc[UR4][R2.64+0x8bc], R5 ;  /* 0x0008bc0502007986 */ /* 0x0011ec000c101904 */
[----:B0-----:R-:W0:Y:S01]  /*6170*/  LDC.64 R2, c[0x4][RZ] ;  /* 0x01000000ff027b82 */ /* 0x001e220000000a00 */
[----:B------:R-:W-:Y:S01]  /*6180*/  IMAD.MOV.U32 R5, RZ, RZ, 0x466 ;  /* 0x00000466ff057424 */ /* 0x000fe200078e00ff */
[----:B0-----:R0:W-:Y:S06]  /*6190*/  STG.E desc[UR4][R2.64+0x8c0], R7 ;  /* 0x0008c00702007986 */ /* 0x0011ec000c101904 */
[----:B0-----:R-:W0:Y:S01]  /*61a0*/  LDC.64 R2, c[0x4][RZ] ;  /* 0x01000000ff027b82 */ /* 0x001e220000000a00 */
[----:B------:R-:W-:Y:S01]  /*61b0*/  HFMA2 R7, -RZ, RZ, 0, 6.7234039306640625e-05 ;  /* 0x00000468ff077431 */ /* 0x000fe200000001ff */
[----:B0-----:R0:W-:Y:S06]  /*61c0*/  STG.E desc[UR4][R2.64+0x8c4], R9 ;  /* 0x0008c40902007986 */ /* 0x0011ec000c101904 */
[----:B0-----:R-:W0:Y:S01]  /*61d0*/  LDC.64 R2, c[0x4][RZ] ;  /* 0x01000000ff027b82 */ /* 0x001e220000000a00 */
[----:B------:R-:W-:Y:S01]  /*61e0*/  IMAD.MOV.U32 R9, RZ, RZ, 0x46a ;  /* 0x0000046aff097424 */ /* 0x000fe200078e00ff */
[----:B0-----:R0:W-:Y:S06]  /*61f0*/  STG.E desc[UR4][R2.64+0x8c8], R11 ;  /* 0x0008c80b02007986 */ /* 0x0011ec000c101904 */
[----:B0-----:R-:W0:Y:S01]  /*6200*/  LDC.64 R2, c[0x4][RZ] ;  /* 0x01000000ff027b82 */ /* 0x001e220000000a00 */
[----:B------:R-:W-:Y:S01]  /*6210*/  HFMA2 R11, -RZ, RZ, 0, 6.74724578857421875e-05 ;  /* 0x0000046cff0b7431 */ /* 0x000fe200000001ff */
[----:B0-----:R0:W-:Y:S06]  /*6220*/  STG.E desc[UR4][R2.64+0x8cc], R5 ;  /* 0x0008cc0502007986 */ /* 0x0011ec000c101904 */
[----:B0-----:R-:W0:Y:S01]  /*6230*/  LDC.64 R2, c[0x4][RZ] ;  /* 0x01000000ff027b82 */ /* 0x001e220000000a00 */
[----:B------:R-:W-:Y:S01]  /*6240*/  IMAD.MOV.U32 R5, RZ, RZ, 0x46e ;  /* 0x0000046eff057424 */ /* 0x000fe200078e00ff */
[----:B0-----:R0:W-:Y:S06]  /*6250*/  STG.E desc[UR4][R2.64+0x8d0], R7 ;  /* 0x0008d00702007986 */ /* 0x0011ec000c101904 */
[----:B0-----:R-:W0:Y:S01]  /*6260*/  LDC.64 R2, c[0x4][RZ] ;  /* 0x01000000ff027b82 */ /* 0x001e220000000a00 */
[----:B------:R-:W-:Y:S01]  /*6270*/  HFMA2 R7, -RZ, RZ, 0, 6.771087646484375e-05 ;  /* 0x00000470ff077431 */ /* 0x000fe200000001ff */
[----:B0-----:R0:W-:Y:S06]  /*6280*/  STG.E desc[UR4][R2.64+0x8d4], R9 ;  /* 0x0008d40902007986 */ /* 0x0011ec000c101904 */
[----:B0-----:R-:W0:Y:S01]  /*6290*/  LDC.64 R2, c[0x4][RZ] ;  /* 0x01000000ff027b82 */ /* 0x001e220000000a00 */
[----:B------:R-:W-:Y:S01]  /*62a0*/  IMAD.MOV.U32 R9, RZ, RZ, 0x472 ;  /* 0x00000472ff097424 */ /* 0x000fe200078e00ff */
[----:B0-----:R0:W-:Y:S06]  /*62b0*/  STG.E desc[UR4][R2.64+0x8d8], R11 ;  /* 0x0008d80b02007986 */ /* 0x0011ec000c101904 */
[----:B0-----:R-:W0:Y:S01]  /*62c0*/  LDC.64 R2, c[0x4][RZ] ;  /* 0x01000000ff027b82 */ /* 0x001e220000000a00 */
[----:B------:R-:W-:Y:S01]  /*62d0*/  HFMA2 R11, -RZ, RZ, 0, 6.79492950439453125e-05 ;  /* 0x00000474ff0b7431 */ /* 0x000fe200000001ff */
[----:B0-----:R0:W-:Y:S06]  /*62e0*/  STG.E desc[UR4][R2.64+0x8dc], R5 ;  /* 0x0008dc0502007986 */ /* 0x0011ec000c101904 */
[----:B0-----:R-:W0:Y:S01]  /*62f0*/  LDC.64 R2, c[0x4][RZ] ;  /* 0x01000000ff027b82 */ /* 0x001e220000000a00 */
[----:B------:R-:W-:Y:S01]  /*6300*/  IMAD.MOV.U32 R5, RZ, RZ, 0x476 ;  /* 0x00000476ff057424 */ /* 0x000fe200078e00ff */
[----:B0-----:R0:W-:Y:S06]  /*6310*/  STG.E desc[UR4][R2.64+0x8e0], R7 ;  /* 0x0008e00702007986 */ /* 0x0011ec000c101904 */
[----:B0-----:R-:W0:Y:S01]  /*6320*/  LDC.64 R2, c[0x4][RZ] ;  /* 0x01000000ff027b82 */ /* 0x001e220000000a00 */
[----:B------:R-:W-:Y:S01]  /*6330*/  HFMA2 R7, -RZ, RZ, 0, 6.8187713623046875e-05 ;  /* 0x00000478ff077431 */ /* 0x000fe200000001ff */
[----:B0-----:R0:W-:Y:S06]  /*6340*/  STG.E desc[UR4][R2.64+0x8e4], R9 ;  /* 0x0008e40902007986 */ /* 0x0011ec000c101904 */
[----:B0-----:R-:W0:Y:S01]  /*6350*/  LDC.64 R2, c[0x4][RZ] ;  /* 0x01000000ff027b82 */ /* 0x001e220000000a00 */
[----:B------:R-:W-:Y:S01]  /*6360*/  IMAD.MOV.U32 R9, RZ, RZ, 0x47a ;  /* 0x0000047aff097424 */ /* 0x000fe200078e00ff */
[----:B0-----:R0:W-:Y:S06]  /*6370*/  STG.E desc[UR4][R2.64+0x8e8], R11 ;  /* 0x0008e80b02007986 */ /* 0x0011ec000c101904 */
[----:B0-----:R-:W0:Y:S01]  /*6380*/  LDC.64 R2, c[0x4][RZ] ;  /* 0x01000000ff027b82 */ /* 0x001e220000000a00 */
[----:B------:R-:W-:Y:S01]  /*6390*/  HFMA2 R11, -RZ, RZ, 0, 6.84261322021484375e-05 ;  /* 0x0000047cff0b7431 */ /* 0x000fe200000001ff */
[----:B0-----:R0:W-:Y:S06]  /*63a0*/  STG.E desc[UR4][R2.64+0x8ec], R5 ;  /* 0x0008ec0502007986 */ /* 0x0011ec000c101904 */
[----:B0-----:R-:W0:Y:S01]  /*63b0*/  LDC.64 R2, c[0x4][RZ] ;  /* 0x01000000ff027b82 */ /* 0x001e220000000a00 */
[----:B------:R-:W-:Y:S01]  /*63c0*/  IMAD.MOV.U32 R5, RZ, RZ, 0x47e ;  /* 0x0000047eff057424 */ /* 0x000fe200078e00ff */
[----:B0-----:R0:W-:Y:S06]  /*63d0*/  STG.E desc[UR4][R2.64+0x8f0], R7 ;  /* 0x0008f00702007986 */ /* 0x0011ec000c101904 */
[----:B0-----:R-:W0:Y:S01]  /*63e0*/  LDC.64 R2, c[0x4][RZ] ;  /* 0x01000000ff027b82 */ /* 0x001e220000000a00 */
[----:B------:R-:W-:Y:S01]  /*63f0*/  HFMA2 R7, -RZ, RZ, 0, 6.866455078125e-05 ;  /* 0x00000480ff077431 */ /* 0x000fe200000001ff */
[----:B0-----:R0:W-:Y:S06]  /*6400*/  STG.E desc[UR4][R2.64+0x8f4], R9 ;  /* 0x0008f40902007986 */ /* 0x0011ec000c101904 */
[----:B0-----:R-:W0:Y:S01]  /*6410*/  LDC.64 R2, c[0x4][RZ] ;  /* 0x01000000ff027b82 */ /* 0x001e220000000a00 */
[----:B------:R-:W-:Y:S01]  /*6420*/  IMAD.MOV.U32 R9, RZ, RZ, 0x482 ;  /* 0x00000482ff097424 */ /* 0x000fe200078e00ff */
[----:B0-----:R0:W-:Y:S06]  /*6430*/  STG.E desc[UR4][R2.64+0x8f8], R11 ;  /* 0x0008f80b02007986 */ /* 0x0011ec000c101904 */
[----:B0-----:R-:W0:Y:S01]  /*6440*/  LDC.64 R2, c[0x4][RZ] ;  /* 0x01000000ff027b82 */ /* 0x001e220000000a00 */
[----:B------:R-:W-:Y:S01]  /*6450*/  HFMA2 R11, -RZ, RZ, 0, 6.89029693603515625e-05 ;  /* 0x00000484ff0b7431 */ /* 0x000fe200000001ff */
[----:B0-----:R0:W-:Y:S06]  /*6460*/  STG.E desc[UR4][R2.64+0x8fc], R5 ;  /* 0x0008fc0502007986 */ /* 0x0011ec000c101904 */
[----:B0-----:R-:W0:Y:S01]  /*6470*/  LDC.64 R2, c[0x4][RZ] ;  /* 0x01000000ff027b82 */ /* 0x001e220000000a00 */
[----:B------:R-:W-:Y:S01]  /*6480*/  IMAD.MOV.U32 R5, RZ, RZ, 0x486 ;  /* 0x00000486ff057424 */ /* 0x000fe200078e00ff */
[----:B0-----:R0:W-:Y:S06]  /*6490*/  STG.E desc[UR4][R2.64+0x900], R7 ;  /* 0x0009000702007986 */ /* 0x0011ec000c101904 */
[----:B0-----:R-:W0:Y:S01]  /*64a0*/  LDC.64 R2, c[0x4][RZ] ;  /* 0x01000000ff027b82 */ /* 0x001e220000000a00 */
[----:B------:R-:W-:Y:S01]  /*64b0*/  HFMA2 R7, -RZ, RZ, 0, 6.9141387939453125e-05 ;  /* 0x00000488ff077431 */ /* 0x000fe200000001ff */
[----:B0-----:R0:W-:Y:S06]  /*64c0*/  STG.E desc[UR4][R2.64+0x904], R9 ;  /* 0x0009040902007986 */ /* 0x0011ec000c101904 */
[----:B0-----:R-:W0:Y:S01]  /*64d0*/  LDC.64 R2, c[0x4][RZ] ;  /* 0x01000000ff027b82 */ /* 0x001e220000000a00 */
[----:B------:R-:W-:Y:S01]  /*64e0*/  IMAD.MOV.U32 R9, RZ, RZ, 0x48a ;  /* 0x0000048aff097424 */ /* 0x000fe200078e00ff */
[----:B0-----:R0:W-:Y:S06]  /*64f0*/  STG.E desc[UR4][R2.64+0x908], R11 ;  /* 0x0009080b02007986 */ /* 0x0011ec000c101904 */
[----:B0-----:R-:W0:Y:S01]  /*6500*/  LDC.64 R2, c[0x4][RZ] ;  /* 0x01000000ff027b82 */ /* 0x001e220000000a00 */
[----:B------:R-:W-:Y:S01]  /*6510*/  HFMA2 R11, -RZ, RZ, 0, 6.93798065185546875e-05 ;  /* 0x0000048cff0b7431 */ /* 0x000fe200000001ff */
[----:B0-----:R0:W-:Y:S06]  /*6520*/  STG.E desc[UR4][R2.64+0x90c], R5 ;  /* 0x00090c0502007986 */ /* 0x0011ec000c101904 */
[----:B0-----:R-:W0:Y:S01]  /*6530*/  LDC.64 R2, c[0x4][RZ] ;  /* 0x01000000ff027b82 */ /* 0x001e220000000a00 */
[----:B------:R-:W-:Y:S01]  /*6540*/  IMAD.MOV.U32 R5, RZ, RZ, 0x48e ;  /* 0x0000048eff057424 */ /* 0x000fe200078e00ff */
[----:B0-----:R0:W-:Y:S06]  /*6550*/  STG.E desc[UR4][R2.64+0x910], R7 ;  /* 0x0009100702007986 */ /* 0x0011ec000c101904 */
[----:B0-----:R-:W0:Y:S01]  /*6560*/  LDC.64 R2, c[0x4][RZ] ;  /* 0x01000000ff027b82 */ /* 0x001e220000000a00 */
[----:B------:R-:W-:Y:S01]  /*6570*/  HFMA2 R7, -RZ, RZ, 0, 6.961822509765625e-05 ;  /* 0x00000490ff077431 */ /* 0x000fe200000001ff */
[----:B0-----:R0:W-:Y:S06]  /*6580*/  STG.E desc[UR4][R2.64+0x914], R9 ;  /* 0x0009140902007986 */ /* 0x0011ec000c101904 */
[----:B0-----:R-:W0:Y:S01]  /*6590*/  LDC.64 R2, c[0x4][RZ] ;  /* 0x01000000ff027b82 */ /* 0x001e220000000a00 */
[----:B------:R-:W-:Y:S01]  /*65a0*/  IMAD.MOV.U32 R9, RZ, RZ, 0x492 ;  /* 0x00000492ff097424 */ /* 0x000fe200078e00ff */
[----:B0-----:R0:W-:Y:S06]  /*65b0*/  STG.E desc[UR4][R2.64+0x918], R11 ;  /* 0x0009180b02007986 */ /* 0x0011ec000c101904 */
[----:B0-----:R-:W0:Y:S01]  /*65c0*/  LDC.64 R2, c[0x4][RZ] ;  /* 0x01000000ff027b82 */ /* 0x001e220000000a00 */
[----:B------:R-:W-:Y:S01]  /*65d0*/  HFMA2 R11, -RZ, RZ, 0, 6.98566436767578125e-05 ;  /* 0x00000494ff0b7431 */ /* 0x000fe200000001ff */
[----:B0-----:R0:W-:Y:S06]  /*65e0*/  STG.E desc[UR4][R2.64+0x91c], R5 ;  /* 0x00091c0502007986 */ /* 0x0011ec000c101904 */
[----:B0-----:R-:W0:Y:S01]  /*65f0*/  LDC.64 R2, c[0x4][RZ] ;  /* 0x01000000ff027b82 */ /* 0x001e220000000a00 */
[----:B------:R-:W-:Y:S01]  /*6600*/  IMAD.MOV.U32 R5, RZ, RZ, 0x496 ;  /* 0x00000496ff057424 */ /* 0x000fe200078e00ff */
[----:B0-----:R0:W-:Y:S06]  /*6610*/  STG.E desc[UR4][R2.64+0x920], R7 ;  /* 0x0009200702007986 */ /* 0x0011ec000c101904 */
[----:B0-----:R-:W0:Y:S01]  /*6620*/  LDC.64 R2, c[0x4][RZ] ;  /* 0x01000000ff027b82 */ /* 0x001e220000000a00 */
[----:B------:R-:W-:Y:S01]  /*6630*/  HFMA2 R7, -RZ, RZ, 0, 7.0095062255859375e-05 ;  /* 0x00000498ff077431 */ /* 0x000fe200000001ff */
[----:B0-----:R0:W-:Y:S06]  /*6640*/  STG.E desc[UR4][R2.64+0x924], R9 ;  /* 0x0009240902007986 */ /* 0x0011ec000c101904 */
[----:B0-----:R-:W0:Y:S01]  /*6650*/  LDC.64 R2, c[0x4][RZ] ;  /* 0x01000000ff027b82 */ /* 0x001e220000000a00 */
[----:B------:R-:W-:Y:S01]  /*6660*/  IMAD.MOV.U32 R9, RZ, RZ, 0x49a ;  /* 0x0000049aff097424 */ /* 0x000fe200078e00ff */
[----:B0-----:R0:W-:Y:S06]  /*6670*/  STG.E desc[UR4][R2.64+0x928], R11 ;  /* 0x0009280b02007986 */ /* 0x0011ec000c101904 */
[----:B0-----:R-:W0:Y:S01]  /*6680*/  LDC.64 R2, c[0x4][RZ] ;  /* 0x01000000ff027b82 */ /* 0x001e220000000a00 */
[----:B------:R-:W-:Y:S01]  /*6690*/  HFMA2 R11, -RZ, RZ, 0, 7.03334808349609375e-05 ;  /* 0x0000049cff0b7431 */ /* 0x000fe200000001ff */
[----:B0-----:R0:W-:Y:S06]  /*66a0*/  STG.E desc[UR4][R2.64+0x92c], R5 ;  /* 0x00092c0502007986 */ /* 0x0011ec000c101904 */
[----:B0-----:R-:W0:Y:S01]  /*66b0*/  LDC.64 R2, c[0x4][RZ] ;  /* 0x01000000ff027b82 */ /* 0x001e220000000a00 */
[----:B------:R-:W-:Y:S01]  /*66c0*/  IMAD.MOV.U32 R5, RZ, RZ, 0x49e ;  /* 0x0000049eff057424 */ /* 0x000fe200078e00ff */
[----:B0-----:R0:W-:Y:S06]  /*66d0*/  STG.E desc[UR4][R2.64+0x930], R7 ;  /* 0x0009300702007986 */ /* 0x0011ec000c101904 */
[----:B0-----:R-:W0:Y:S01]  /*66e0*/  LDC.64 R2, c[0x4][RZ] ;  /* 0x01000000ff027b82 */ /* 0x001e220000000a00 */
[----:B------:R-:W-:Y:S01]  /*66f0*/  HFMA2 R7, -RZ, RZ, 0, 7.05718994140625e-05 ;  /* 0x000004a0ff077431 */ /* 0x000fe200000001ff */
[----:B0-----:R0:W-:Y:S06]  /*6700*/  STG.E desc[UR4][R2.64+0x934], R9 ;  /* 0x0009340902007986 */ /* 0x0011ec000c101904 */
[----:B0-----:R-:W0:Y:S01]  /*6710*/  LDC.64 R2, c[0x4][RZ] ;  /* 0x01000000ff027b82 */ /* 0x001e220000000a00 */
[----:B------:R-:W-:Y:S01]  /*6720*/  IMAD.MOV.U32 R9, RZ, RZ, 0x4a2 ;  /* 0x000004a2ff097424 */ /* 0x000fe200078e00ff */
[----:B0-----:R0:W-:Y:S06]  /*6730*/  STG.E desc[UR4][R2.64+0x938], R11 ;  /* 0x0009380b02007986 */ /* 0x0011ec000c101904 */
[----:B0-----:R-:W0:Y:S01]  /*6740*/  LDC.64 R2, c[0x4][RZ] ;  /* 0x01000000ff027b82 */ /* 0x001e220000000a00 */
[----:B------:R-:W-:Y:S01]  /*6750*/  HFMA2 R11, -RZ, RZ, 0, 7.08103179931640625e-05 ;  /* 0x000004a4ff0b7431 */ /* 0x000fe200000001ff */
[----:B0-----:R0:W-:Y:S06]  /*6760*/  STG.E desc[UR4][R2.64+0x93c], R5 ;  /* 0x00093c0502007986 */ /* 0x0011ec000c101904 */
[----:B0-----:R-:W0:Y:S01]  /*6770*/  LDC.64 R2, c[0x4][RZ] ;  /* 0x01000000ff027b82 */ /* 0x001e220000000a00 */
[----:B------:R-:W-:Y:S01]  /*6780*/  IMAD.MOV.U32 R5, RZ, RZ, 0x4a6 ;  /* 0x000004a6ff057424 */ /* 0x000fe200078e00ff */
[----:B0-----:R0:W-:Y:S06]  /*6790*/  STG.E desc[UR4][R2.64+0x940], R7 ;  /* 0x0009400702007986 */ /* 0x0011ec000c101904 */
[----:B0-----:R-:W0:Y:S01]  /*67a0*/  LDC.64 R2, c[0x4][RZ] ;  /* 0x01000000ff027b82 */ /* 0x001e220000000a00 */
[----:B------:R-:W-:Y:S01]  /*67b0*/  HFMA2 R7, -RZ, RZ, 0, 7.1048736572265625e-05 ;  /* 0x000004a8ff077431 */ /* 0x000fe200000001ff */
[----:B0-----:R0:W-:Y:S06]  /*67c0*/  STG.E desc[UR4][R2.64+0x944], R9 ;  /* 0x0009440902007986 */ /* 0x0011ec000c101904 */
[----:B0-----:R-:W0:Y:S01]  /*67d0*/  LDC.64 R2, c[0x4][RZ] ;  /* 0x01000000ff027b82 */ /* 0x001e220000000a00 */
[----:B------:R-:W-:Y:S01]  /*67e0*/  IMAD.MOV.U32 R9, RZ, RZ, 0x4aa ;  /* 0x000004aaff097424 */ /* 0x000fe200078e00ff */
[----:B0-----:R0:W-:Y:S06]  /*67f0*/  STG.E desc[UR4][R2.64+0x948], R11 ;  /* 0x0009480b02007986 */ /* 0x0011ec000c101904 */
[----:B0-----:R-:W0:Y:S01]  /*6800*/  LDC.64 R2, c[0x4][RZ] ;  /* 0x01000000ff027b82 */ /* 0x001e220000000a00 */
[----:B------:R-:W-:Y:S01]  /*6810*/  HFMA2 R11, -RZ, RZ, 0, 7.12871551513671875e-05 ;  /* 0x000004acff0b7431 */ /* 0x000fe200000001ff */
[----:B0-----:R0:W-:Y:S06]  /*6820*/  STG.E desc[UR4][R2.64+0x94c], R5 ;  /* 0x00094c0502007986 */ /* 0x0011ec000c101904 */
[----:B0-----:R-:W0:Y:S01]  /*6830*/  LDC.64 R2, c[0x4][RZ] ;  /* 0x01000000ff027b82 */ /* 0x001e220000000a00 */
[----:B------:R-:W-:Y:S01]  /*6840*/  IMAD.MOV.U32 R5, RZ, RZ, 0x4ae ;  /* 0x000004aeff057424 */ /* 0x000fe200078e00ff */
[----:B0-----:R0:W-:Y:S06]  /*6850*/  STG.E desc[UR4][R2.64+0x950], R7 ;  /* 0x0009500702007986 */ /* 0x0011ec000c101904 */
[----:B0-----:R-:W0:Y:S01]  /*6860*/  LDC.64 R2, c[0x4][RZ] ;  /* 0x01000000ff027b82 */ /* 0x001e220000000a00 */
[----:B------:R-:W-:Y:S01]  /*6870*/  HFMA2 R7, -RZ, RZ, 0, 7.152557373046875e-05 ;  /* 0x000004b0ff077431 */ /* 0x000fe200000001ff */
[----:B0-----:R0:W-:Y:S06]  /*6880*/  STG.E desc[UR4][R2.64+0x954], R9 ;  /* 0x0009540902007986 */ /* 0x0011ec000c101904 */
[----:B0-----:R-:W0:Y:S01]  /*6890*/  LDC.64 R2, c[0x4][RZ] ;  /* 0x01000000ff027b82 */ /* 0x001e220000000a00 */
[----:B------:R-:W-:Y:S01]  /*68a0*/  IMAD.MOV.U32 R9, RZ, RZ, 0x4b2 ;  /* 0x000004b2ff097424 */ /* 0x000fe200078e00ff */
[----:B0-----:R0:W-:Y:S06]  /*68b0*/  STG.E desc[UR4][R2.64+0x958], R11 ;  /* 0x0009580b02007986 */ /* 0x0011ec000c101904 */
[----:B0-----:R-:W0:Y:S01]  /*68c0*/  LDC.64 R2, c[0x4][RZ] ;  /* 0x01000000ff027b82 */ /* 0x001e220000000a00 */
[----:B------:R-:W-:Y:S01]  /*68d0*/  HFMA2 R11, -RZ, RZ, 0, 7.17639923095703125e-05 ;  /* 0x000004b4ff0b7431 */ /* 0x000fe200000001ff */
[----:B0-----:R0:W-:Y:S06]  /*68e0*/  STG.E desc[UR4][R2.64+0x95c], R5 ;  /* 0x00095c0502007986 */ /* 0x0011ec000c101904 */
[----:B0-----:R-:W0:Y:S01]  /*68f0*/  LDC.64 R2, c[0x4][RZ] ;  /* 0x01000000ff027b82 */ /* 0x001e220000000a00 */
[----:B------:R-:W-:Y:S01]  /*6900*/  IMAD.MOV.U32 R5, RZ, RZ, 0x4b6 ;  /* 0x000004b6ff057424 */ /* 0x000fe200078e00ff */
[----:B0-----:R0:W-:Y:S06]  /*6910*/  STG.E desc[UR4][R2.64+0x960], R7 ;  /* 0x0009600702007986 */ /* 0x0011ec000c101904 */
[----:B0-----:R-:W0:Y:S01]  /*6920*/  LDC.64 R2, c[0x4][RZ] ;  /* 0x01000000ff027b82 */ /* 0x001e220000000a00 */
[----:B------:R-:W-:Y:S01]  /*6930*/  HFMA2 R7, -RZ, RZ, 0, 7.2002410888671875e-05 ;  /* 0x000004b8ff077431 */ /* 0x000fe200000001ff */
[----:B0-----:R0:W-:Y:S06]  /*6940*/  STG.E desc[UR4][R2.64+0x964], R9 ;  /* 0x0009640902007986 */ /* 0x0011ec000c101904 */
[----:B0-----:R-:W0:Y:S01]  /*6950*/  LDC.64 R2, c[0x4][RZ] ;  /* 0x01000000ff027b82 */ /* 0x001e220000000a00 */
[----:B------:R-:W-:Y:S01]  /*6960*/  IMAD.MOV.U32 R9, RZ, RZ, 0x4ba ;  /* 0x000004baff097424 */ /* 0x000fe200078e00ff */
[----:B0-----:R0:W-:Y:S06]  /*6970*/  STG.E desc[UR4][R2.64+0x968], R11 ;  /* 0x0009680b02007986 */ /* 0x0011ec000c101904 */
[----:B0-----:R-:W0:Y:S01]  /*6980*/  LDC.64 R2, c[0x4][RZ] ;  /* 0x01000000ff027b82 */ /* 0x001e220000000a00 */
[----:B------:R-:W-:Y:S01]  /*6990*/  HFMA2 R11, -RZ, RZ, 0, 7.22408294677734375e-05 ;  /* 0x000004bcff0b7431 */ /* 0x000fe200000001ff */
[----:B0-----:R0:W-:Y:S06]  /*69a0*/  STG.E desc[UR4][R2.64+0x96c], R5 ;  /* 0x00096c0502007986 */ /* 0x0011ec000c101904 */
[----:B0-----:R-:W0:Y:S01]  /*69b0*/  LDC.64 R2, c[0x4][RZ] ;  /* 0x01000000ff027b82 */ /* 0x001e220000000a00 */
[----:B------:R-:W-:Y:S01]  /*69c0*/  IMAD.MOV.U32 R5, RZ, RZ, 0x4be ;  /* 0x000004beff057424 */ /* 0x000fe200078e00ff */
[----:B0-----:R0:W-:Y:S06]  /*69d0*/  STG.E desc[UR4][R2.64+0x970], R7 ;  /* 0x0009700702007986 */ /* 0x0011ec000c101904 */
[----:B0-----:R-:W0:Y:S01]  /*69e0*/  LDC.64 R2, c[0x4][RZ] ;  /* 0x01000000ff027b82 */ /* 0x001e220000000a00 */
[----:B------:R-:W-:Y:S01]  /*69f0*/  HFMA2 R7, -RZ, RZ, 0, 7.2479248046875e-05 ;  /* 0x000004c0ff077431 */ /* 0x000fe200000001ff */
[----:B0-----:R0:W-:Y:S06]  /*6a00*/  STG.E desc[UR4][R2.64+0x974], R9 ;  /* 0x0009740902007986 */ /* 0x0011ec000c101904 */
[----:B0-----:R-:W0:Y:S01]  /*6a10*/  LDC.64 R2, c[0x4][RZ] ;  /* 0x01000000ff027b82 */ /* 0x001e220000000a00 */
[----:B------:R-:W-:Y:S01]  /*6a20*/  IMAD.MOV.U32 R9, RZ, RZ, 0x4c2 ;  /* 0x000004c2ff097424 */ /* 0x000fe200078e00ff */
[----:B0-----:R0:W-:Y:S06]  /*6a30*/  STG.E desc[UR4][R2.64+0x978], R11 ;  /* 0x0009780b02007986 */ /* 0x0011ec000c101904 */
[----:B0-----:R-:W0:Y:S01]  /*6a40*/  LDC.64 R2, c[0x4][RZ] ;  /* 0x01000000ff027b82 */ /* 0x001e220000000a00 */
[----:B------:R-:W-:Y:S01]  /*6a50*/  HFMA2 R11, -RZ, RZ, 0, 7.27176666259765625e-05 ;  /* 0x000004c4ff0b7431 */ /* 0x000fe200000001ff */
[----:B0-----:R0:W-:Y:S06]  /*6a60*/  STG.E desc[UR4][R2.64+0x97c], R5 ;  /* 0x00097c0502007986 */ /* 0x0011ec000c101904 */
[----:B0-----:R-:W0:Y:S01]  /*6a70*/  LDC.64 R2, c[0x4][RZ] ;  /* 0x01000000ff027b82 */ /* 0x001e220000000a00 */
[----:B------:R-:W-:Y:S01]  /*6a80*/  IMAD.MOV.U32 R5, RZ, RZ, 0x4c6 ;  /* 0x000004c6ff057424 */ /* 0x000fe200078e00ff */
[----:B0-----:R0:W-:Y:S06]  /*6a90*/  STG.E desc[UR4][R2.64+0x980], R7 ;  /* 0x0009800702007986 */ /* 0x0011ec000c101904 */
[----:B0-----:R-:W0:Y:S01]  /*6aa0*/  LDC.64 R2, c[0x4][RZ] ;  /* 0x01000000ff027b82 */ /* 0x001e220000000a00 */
[----:B------:R-:W-:Y:S01]  /*6ab0*/  HFMA2 R7, -RZ, RZ, 0, 7.2956085205078125e-05 ;  /* 0x000004c8ff077431 */ /* 0x000fe200000001ff */
[----:B0-----:R0:W-:Y:S06]  /*6ac0*/  STG.E desc[UR4][R2.64+0x984], R9 ;  /* 0x0009840902007986 */ /* 0x0011ec000c101904 */
[----:B0-----:R-:W0:Y:S01]  /*6ad0*/  LDC.64 R2, c[0x4][RZ] ;  /* 0x01000000ff027b82 */ /* 0x001e220000000a00 */
[----:B------:R-:W-:Y:S01]  /*6ae0*/  IMAD.MOV.U32 R9, RZ, RZ, 0x4ca ;  /* 0x000004caff097424 */ /* 0x000fe200078e00ff */
[----:B0-----:R0:W-:Y:S06]  /*6af0*/  STG.E desc[UR4][R2.64+0x988], R11 ;  /* 0x0009880b02007986 */ /* 0x0011ec000c101904 */
[----:B0-----:R-:W0:Y:S01]  /*6b00*/  LDC.64 R2, c[0x4][RZ] ;  /* 0x01000000ff027b82 */ /* 0x001e220000000a00 */
[----:B------:R-:W-:Y:S01]  /*6b10*/  HFMA2 R11, -RZ, RZ, 0, 7.31945037841796875e-05 ;  /* 0x000004ccff0b7431 */ /* 0x000fe200000001ff */
[----:B0-----:R0:W-:Y:S06]  /*6b20*/  STG.E desc[UR4][R2.64+0x98c], R5 ;  /* 0x00098c0502007986 */ /* 0x0011ec000c101904 */
[----:B0-----:R-:W0:Y:S01]  /*6b30*/  LDC.64 R2, c[0x4][RZ] ;  /* 0x01000000ff027b82 */ /* 0x001e220000000a00 */
[----:B------:R-:W-:Y:S01]  /*6b40*/  IMAD.MOV.U32 R5, RZ, RZ, 0x4ce ;  /* 0x000004ceff057424 */ /* 0x000fe200078e00ff */
[----:B0-----:R0:W-:Y:S06]  /*6b50*/  STG.E desc[UR4][R2.64+0x990], R7 ;  /* 0x0009900702007986 */ /* 0x0011ec000c101904 */
[----:B0-----:R-:W0:Y:S01]  /*6b60*/  LDC.64 R2, c[0x4][RZ] ;  /* 0x01000000ff027b82 */ /* 0x001e220000000a00 */
[----:B------:R-:W-:Y:S01]  /*6b70*/  HFMA2 R7, -RZ, RZ, 0, 7.343292236328125e-05 ;  /* 0x000004d0ff077431 */ /* 0x000fe200000001ff */
[----:B0-----:R0:W-:Y:S06]  /*6b80*/  STG.E desc[UR4][R2.64+0x994], R9 ;  /* 0x0009940902007986 */ /* 0x0011ec000c101904 */
[----:B0-----:R-:W0:Y:S01]  /*6b90*/  LDC.64 R2, c[0x4][RZ] ;  /* 0x01000000ff027b82 */ /* 0x001e220000000a00 */
[----:B------:R-:W-:Y:S01]  /*6ba0*/  IMAD.MOV.U32 R9, RZ, RZ, 0x4d2 ;  /* 0x000004d2ff097424 */ /* 0x000fe200078e00ff */
[----:B0-----:R0:W-:Y:S06]  /*6bb0*/  STG.E desc[UR4][R2.64+0x998], R11 ;  /* 0x0009980b02007986 */ /* 0x0011ec000c101904 */
[----:B0-----:R-:W0:Y:S01]  /*6bc0*/  LDC.64 R2, c[0x4][RZ] ;  /* 0x01000000ff027b82 */ /* 0x001e220000000a00 */
[----:B------:R-:W-:Y:S01]  /*6bd0*/  HFMA2 R11, -RZ, RZ, 0, 7.36713409423828125e-05 ;  /* 0x000004d4ff0b7431 */ /* 0x000fe200000001ff */
[----:B0-----:R0:W-:Y:S06]  /*6be0*/  STG.E desc[UR4][R2.64+0x99c], R5 ;  /* 0x00099c0502007986 */ /* 0x0011ec000c101904 */
[----:B0-----:R-:W0:Y:S01]  /*6bf0*/  LDC.64 R2, c[0x4][RZ] ;  /* 0x01000000ff027b82 */ /* 0x001e220000000a00 */
[----:B------:R-:W-:Y:S01]  /*6c00*/  IMAD.MOV.U32 R5, RZ, RZ, 0x4d6 ;  /* 0x000004d6ff057424 */ /* 0x000fe200078e00ff */
[----:B0-----:R0:W-:Y:S06]  /*6c10*/  STG.E desc[UR4][R2.64+0x9a0], R7 ;  /* 0x0009a00702007986 */ /* 0x0011ec000c101904 */
[----:B0-----:R-:W0:Y:S01]  /*6c20*/  LDC.64 R2, c[0x4][RZ] ;  /* 0x01000000ff027b82 */ /* 0x001e220000000a00 */
[----:B------:R-:W-:Y:S01]  /*6c30*/  HFMA2 R7, -RZ, RZ, 0, 7.3909759521484375e-05 ;  /* 0x000004d8ff077431 */ /* 0x000fe200000001ff */
[----:B0-----:R0:W-:Y:S06]  /*6c40*/  STG.E desc[UR4][R2.64+0x9a4], R9 ;  /* 0x0009a40902007986 */ /* 0x0011ec000c101904 */
[----:B0-----:R-:W0:Y:S01]  /*6c50*/  LDC.64 R2, c[0x4][RZ] ;  /* 0x01000000ff027b82 */ /* 0x001e220000000a00 */
[----:B------:R-:W-:Y:S01]  /*6c60*/  IMAD.MOV.U32 R9, RZ, RZ, 0x4da ;  /* 0x000004daff097424 */ /* 0x000fe200078e00ff */
[----:B0-----:R0:W-:Y:S06]  /*6c70*/  STG.E desc[UR4][R2.64+0x9a8], R11 ;  /* 0x0009a80b02007986 */ /* 0x0011ec000c101904 */
[----:B0-----:R-:W0:Y:S01]  /*6c80*/  LDC.64 R2, c[0x4][RZ] ;  /* 0x01000000ff027b82 */ /* 0x001e220000000a00 */
[----:B------:R-:W-:Y:S01]  /*6c90*/  HFMA2 R11, -RZ, RZ, 0, 7.41481781005859375e-05 ;  /* 0x000004dcff0b7431 */ /* 0x000fe200000001ff */
[----:B0-----:R0:W-:Y:S06]  /*6ca0*/  STG.E desc[UR4][R2.64+0x9ac], R5 ;  /* 0x0009ac0502007986 */ /* 0x0011ec000c101904 */
[----:B0-----:R-:W0:Y:S01]  /*6cb0*/  LDC.64 R2, c[0x4][RZ] ;  /* 0x01000000ff027b82 */ /* 0x001e220000000a00 */
[----:B------:R-:W-:Y:S01]  /*6cc0*/  IMAD.MOV.U32 R5, RZ, RZ, 0x4de ;  /* 0x000004deff057424 */ /* 0x000fe200078e00ff */
[----:B0-----:R0:W-:Y:S06]  /*6cd0*/  STG.E desc[UR4][R2.64+0x9b0], R7 ;  /* 0x0009b00702007986 */ /* 0x0011ec000c101904 */
[----:B0-----:R-:W0:Y:S01]  /*6ce0*/  LDC.64 R2, c[0x4][RZ] ;  /* 0x01000000ff027b82 */ /* 0x001e220000000a00 */
[----:B------:R-:W-:Y:S01]  /*6cf0*/  HFMA2 R7, -RZ, RZ, 0, 7.43865966796875e-05 ;  /* 0x000004e0ff077431 */ /* 0x000fe200000001ff */
[----:B0-----:R0:W-:Y:S06]  /*6d00*/  STG.E desc[UR4][R2.64+0x9b4], R9 ;  /* 0x0009b40902007986 */ /* 0x0011ec000c101904 */
[----:B0-----:R-:W0:Y:S01]  /*6d10*/  LDC.64 R2, c[0x4][RZ] ;  /* 0x01000000ff027b82 */ /* 0x001e220000000a00 */
[----:B------:R-:W-:Y:S01]  /*6d20*/  IMAD.MOV.U32 R9, RZ, RZ, 0x4e2 ;  /* 0x000004e2ff097424 */ /* 0x000fe200078e00ff */
[----:B0-----:R0:W-:Y:S06]  /*6d30*/  STG.E desc[UR4][R2.64+0x9b8], R11 ;  /* 0x0009b80b02007986 */ /* 0x0011ec000c101904 */
[----:B0-----:R-:W0:Y:S01]  /*6d40*/  LDC.64 R2, c[0x4][RZ] ;  /* 0x01000000ff027b82 */ /* 0x001e220000000a00 */
[----:B------:R-:W-:Y:S01]  /*6d50*/  HFMA2 R11, -RZ, RZ, 0, 7.46250152587890625e-05 ;  /* 0x000004e4ff0b7431 */ /* 0x000fe200000001ff */
[----:B0-----:R0:W-:Y:S06]  /*6d60*/  STG.E desc[UR4][R2.64+0x9bc], R5 ;  /* 0x0009bc0502007986 */ /* 0x0011ec000c101904 */
[----:B0-----:R-:W0:Y:S01]  /*6d70*/  LDC.64 R2, c[0x4][RZ] ;  /* 0x01000000ff027b82 */ /* 0x001e220000000a00 */
[----:B------:R-:W-:Y:S01]  /*6d80*/  IMAD.MOV.U32 R5, RZ, RZ, 0x4e6 ;  /* 0x000004e6ff057424 */ /* 0x000fe200078e00ff */
[----:B0-----:R0:W-:Y:S06]  /*6d90*/  STG.E desc[UR4][R2.64+0x9c0], R7 ;  /* 0x0009c00702007986 */ /* 0x0011ec000c101904 */
[----:B0-----:R-:W0:Y:S01]  /*6da0*/  LDC.64 R2, c[0x4][RZ] ;  /* 0x01000000ff027b82 */ /* 0x001e220000000a00 */
[----:B------:R-:W-:Y:S01]  /*6db0*/  HFMA2 R7, -RZ, RZ, 0, 7.4863433837890625e-05 ;  /* 0x000004e8ff077431 */ /* 0x000fe200000001ff */
[----:B0-----:R0:W-:Y:S06]  /*6dc0*/  STG.E desc[UR4][R2.64+0x9c4], R9 ;  /* 0x0009c40902007986 */ /* 0x0011ec000c101904 */
[----:B0-----:R-:W0:Y:S01]  /*6dd0*/  LDC.64 R2, c[0x4][RZ] ;  /* 0x01000000ff027b82 */ /* 0x001e220000000a00 */
[----:B------:R-:W-:Y:S01]  /*6de0*/  IMAD.MOV.U32 R9, RZ, RZ, 0x4ea ;  /* 0x000004eaff097424 */ /* 0x000fe200078e00ff */
[----:B0-----:R0:W-:Y:S06]  /*6df0*/  STG.E desc[UR4][R2.64+0x9c8], R11 ;  /* 0x0009c80b02007986 */ /* 0x0011ec000c101904 */
[----:B0-----:R-:W0:Y:S01]  /*6e00*/  LDC.64 R2, c[0x4][RZ] ;  /* 0x01000000ff027b82 */ /* 0x001e220000000a00 */
[----:B------:R-:W-:Y:S01]  /*6e10*/  HFMA2 R11, -RZ, RZ, 0, 7.51018524169921875e-05 ;  /* 0x000004ecff0b7431 */ /* 0x000fe200000001ff */
[----:B0-----:R0:W-:Y:S06]  /*6e20*/  STG.E desc[UR4][R2.64+0x9cc], R5 ;  /* 0x0009cc0502007986 */ /* 0x0011ec000c101904 */
[----:B0-----:R-:W0:Y:S01]  /*6e30*/  LDC.64 R2, c[0x4][RZ] ;  /* 0x01000000ff027b82 */ /* 0x001e220000000a00 */
[----:B------:R-:W-:Y:S01]  /*6e40*/  IMAD.MOV.U32 R5, RZ, RZ, 0x4ee ;  /* 0x000004eeff057424 */ /* 0x000fe200078e00ff */
[----:B0-----:R0:W-:Y:S06]  /*6e50*/  STG.E desc[UR4][R2.64+0x9d0], R7 ;  /* 0x0009d00702007986 */ /* 0x0011ec000c101904 */
[----:B0-----:R-:W0:Y:S01]  /*6e60*/  LDC.64 R2, c[0x4][RZ] ;  /* 0x01000000ff027b82 */ /* 0x001e220000000a00 */
[----:B------:R-:W-:Y:S01]  /*6e70*/  HFMA2 R7, -RZ, RZ, 0, 7.534027099609375e-05 ;  /* 0x000004f0ff077431 */ /* 0x000fe200000001ff */
[----:B0-----:R0:W-:Y:S06]  /*6e80*/  STG.E desc[UR4][R2.64+0x9d4], R9 ;  /* 0x0009d40902007986 */ /* 0x0011ec000c101904 */
[----:B0-----:R-:W0:Y:S01]  /*6e90*/  LDC.64 R2, c[0x4][RZ] ;  /* 0x01000000ff027b82 */ /* 0x001e220000000a00 */
[----:B------:R-:W-:Y:S01]  /*6ea0*/  IMAD.MOV.U32 R9, RZ, RZ, 0x4f2 ;  /* 0x000004f2ff097424 */ /* 0x000fe200078e00ff */
[----:B0-----:R0:W-:Y:S06]  /*6eb0*/  STG.E desc[UR4][R2.64+0x9d8], R11 ;  /* 0x0009d80b02007986 */ /* 0x0011ec000c101904 */
[----:B0-----:R-:W0:Y:S01]  /*6ec0*/  LDC.64 R2, c[0x4][RZ] ;  /* 0x01000000ff027b82 */ /* 0x001e220000000a00 */
[----:B------:R-:W-:Y:S01]  /*6ed0*/  HFMA2 R11, -RZ, RZ, 0, 7.55786895751953125e-05 ;  /* 0x000004f4ff0b7431 */ /* 0x000fe200000001ff */
[----:B0-----:R0:W-:Y:S06]  /*6ee0*/  STG.E desc[UR4][R2.64+0x9dc], R5 ;  /* 0x0009dc0502007986 */ /* 0x0011ec000c101904 */
[----:B0-----:R-:W0:Y:S01]  /*6ef0*/  LDC.64 R2, c[0x4][RZ] ;  /* 0x01000000ff027b82 */ /* 0x001e220000000a00 */
[----:B------:R-:W-:Y:S01]  /*6f00*/  IMAD.MOV.U32 R5, RZ, RZ, 0x4f6 ;  /* 0x000004f6ff057424 */ /* 0x000fe200078e00ff */
[----:B0-----:R0:W-:Y:S06]  /*6f10*/  STG.E desc[UR4][R2.64+0x9e0], R7 ;  /* 0x0009e00702007986 */ /* 0x0011ec000c101904 */
[----:B0-----:R-:W0:Y:S01]  /*6f20*/  LDC.64 R2, c[0x4][RZ] ;  /* 0x01000000ff027b82 */ /* 0x001e220000000a00 */
[----:B------:R-:W-:Y:S01]  /*6f30*/  HFMA2 R7, -RZ, RZ, 0, 7.5817108154296875e-05 ;  /* 0x000004f8ff077431 */ /* 0x000fe200000001ff */
[----:B0-----:R0:W-:Y:S06]  /*6f40*/  STG.E desc[UR4][R2.64+0x9e4], R9 ;  /* 0x0009e40902007986 */ /* 0x0011ec000c101904 */
[----:B0-----:R-:W0:Y:S01]  /*6f50*/  LDC.64 R2, c[0x4][RZ] ;  /* 0x01000000ff027b82 */ /* 0x001e220000000a00 */
[----:B------:R-:W-:Y:S01]  /*6f60*/  IMAD.MOV.U32 R9, RZ, RZ, 0x4fa ;  /* 0x000004faff097424 */ /* 0x000fe200078e00ff */
[----:B0-----:R0:W-:Y:S06]  /*6f70*/  STG.E desc[UR4][R2.64+0x9e8], R11 ;  /* 0x0009e80b02007986 */ /* 0x0011ec000c101904 */
[----:B0-----:R-:W0:Y:S01]  /*6f80*/  LDC.64 R2, c[0x4][RZ] ;  /* 0x01000000ff027b82 */ /* 0x001e220000000a00 */
[----:B------:R-:W-:Y:S01]  /*6f90*/  HFMA2 R11, -RZ, RZ, 0, 7.60555267333984375e-05 ;  /* 0x000004fcff0b7431 */ /* 0x000fe200000001ff */
[----:B0-----:R0:W-:Y:S06]  /*6fa0*/  STG.E desc[UR4][R2.64+0x9ec], R5 ;  /* 0x0009ec0502007986 */ /* 0x0011ec000c101904 */
[----:B0-----:R-:W0:Y:S01]  /*6fb0*/  LDC.64 R2, c[0x4][RZ] ;  /* 0x01000000ff027b82 */ /* 0x001e220000000a00 */
[----:B------:R-:W-:Y:S01]  /*6fc0*/  IMAD.MOV.U32 R5, RZ, RZ, 0x4fe ;  /* 0x000004feff057424 */ /* 0x000fe200078e00ff */
[----:B0-----:R0:W-:Y:S06]  /*6fd0*/  STG.E desc[UR4][R2.64+0x9f0], R7 ;  /* 0x0009f00702007986 */ /* 0x0011ec000c101904 */
[----:B0-----:R-:W0:Y:S01]  /*6fe0*/  LDC.64 R2, c[0x4][RZ] ;  /* 0x01000000ff027b82 */ /* 0x001e220000000a00 */
[----:B------:R-:W-:Y:S01]  /*6ff0*/  HFMA2 R7, -RZ, RZ, 0, 7.62939453125e-05 ;  /* 0x00000500ff077431 */ /* 0x000fe200000001ff */
[----:B0-----:R0:W-:Y:S06]  /*7000*/  STG.E desc[UR4][R2.64+0x9f4], R9 ;  /* 0x0009f40902007986 */ /* 0x0011ec000c101904 */
[----:B0-----:R-:W0:Y:S01]  /*7010*/  LDC.64 R2, c[0x4][RZ] ;  /* 0x01000000ff027b82 */ /* 0x001e220000000a00 */
[----:B------:R-:W-:Y:S01]  /*7020*/  IMAD.MOV.U32 R9, RZ, RZ, 0x502 ;  /* 0x00000502ff097424 */ /* 0x000fe200078e00ff */
[----:B0-----:R0:W-:Y:S06]  /*7030*/  STG.E desc[UR4][R2.64+0x9f8], R11 ;  /* 0x0009f80b02007986 */ /* 0x0011ec000c101904 */
[----:B0-----:R-:W0:Y:S01]  /*7040*/  LDC.64 R2, c[0x4][RZ] ;  /* 0x01000000ff027b82 */ /* 0x001e220000000a00 */
[----:B------:R-:W-:Y:S01]  /*7050*/  HFMA2 R11, -RZ, RZ, 0, 7.65323638916015625e-05 ;  /* 0x00000504ff0b7431 */ /* 0x000fe200000001ff */
[----:B0-----:R0:W-:Y:S06]  /*7060*/  STG.E desc[UR4][R2.64+0x9fc], R5 ;  /* 0x0009fc0502007986 */ /* 0x0011ec000c101904 */
[----:B0-----:R-:W0:Y:S01]  /*7070*/  LDC.64 R2, c[0x4][RZ] ;  /* 0x01000000ff027b82 */ /* 0x001e220000000a00 */
[----:B------:R-:W-:Y:S01]  /*7080*/  IMAD.MOV.U32 R5, RZ, RZ, 0x506 ;  /* 0x00000506ff057424 */ /* 0x000fe200078e00ff */
[----:B0-----:R0:W-:Y:S06]  /*7090*/  STG.E desc[UR4][R2.64+0xa00], R7 ;  /* 0x000a000702007986 */ /* 0x0011ec000c101904 */
[----:B0-----:R-:W0:Y:S01]  /*70a0*/  LDC.64 R2, c[0x4][RZ] ;  /* 0x01000000ff027b82 */ /* 0x001e220000000a00 */
[----:B------:R-:W-:Y:S01]  /*70b0*/  HFMA2 R7, -RZ, RZ, 0, 7.6770782470703125e-05 ;  /* 0x00000508ff077431 */ /* 0x000fe200000001ff */
[----:B0-----:R0:W-:Y:S06]  /*70c0*/  STG.E desc[UR4][R2.64+0xa04], R9 ;  /* 0x000a040902007986 */ /* 0x0011ec000c101904 */
[----:B0-----:R-:W0:Y:S01]  /*70d0*/  LDC.64 R2, c[0x4][RZ] ;  /* 0x01000000ff027b82 */ /* 0x001e220000000a00 */
[----:B------:R-:W-:Y:S01]  /*70e0*/  IMAD.MOV.U32 R9, RZ, RZ, 0x50a ;  /* 0x0000050aff097424 */ /* 0x000fe200078e00ff */
[----:B0-----:R0:W-:Y:S06]  /*70f0*/  STG.E desc[UR4][R2.64+0xa08], R11 ;  /* 0x000a080b02007986 */ /* 0x0011ec000c101904 */
[----:B0-----:R-:W0:Y:S01]  /*7100*/  LDC.64 R2, c[0x4][RZ] ;  /* 0x01000000ff027b82 */ /* 0x001e220000000a00 */
[----:B------:R-:W-:Y:S01]  /*7110*/  HFMA2 R11, -RZ, RZ, 0, 7.70092010498046875e-05 ;  /* 0x0000050cff0b7431 */ /* 0x000fe200000001ff */
[----:B0-----:R0:W-:Y:S06]  /*7120*/  STG.E desc[UR4][R2.64+0xa0c], R5 ;  /* 0x000a0c0502007986 */ /* 0x0011ec000c101904 */
[----:B0-----:R-:W0:Y:S01]  /*7130*/  LDC.64 R2, c[0x4][RZ] ;  /* 0x01000000ff027b82 */ /* 0x001e220000000a00 */
[----:B------:R-:W-:Y:S01]  /*7140*/  IMAD.MOV.U32 R5, RZ, RZ, 0x50e ;  /* 0x0000050eff057424 */ /* 0x000fe200078e00ff */
[----:B0-----:R0:W-:Y:S06]  /*7150*/  STG.E desc[UR4][R2.64+0xa10], R7 ;  /* 0x000a100702007986 */ /* 0x0011ec000c101904 */
[----:B0-----:R-:W0:Y:S01]  /*7160*/  LDC.64 R2, c[0x4][RZ] ;  /* 0x01000000ff027b82 */ /* 0x001e220000000a00 */
[----:B------:R-:W-:Y:S01]  /*7170*/  HFMA2 R7, -RZ, RZ, 0, 7.724761962890625e-05 ;  /* 0x00000510ff077431 */ /* 0x000fe200000001ff */
[----:B0-----:R0:W-:Y:S06]  /*7180*/  STG.E desc[UR4][R2.64+0xa14], R9 ;  /* 0x000a140902007986 */ /* 0x0011ec000c101904 */
[----:B0-----:R-:W0:Y:S01]  /*7190*/  LDC.64 R2, c[0x4][RZ] ;  /* 0x01000000ff027b82 */ /* 0x001e220000000a00 */
[----:B------:R-:W-:Y:S01]  /*71a0*/  IMAD.MOV.U32 R9, RZ, RZ, 0x512 ;  /* 0x00000512ff097424 */ /* 0x000fe200078e00ff */
[----:B0-----:R0:W-:Y:S06]  /*71b0*/  STG.E desc[UR4][R2.64+0xa18], R11 ;  /* 0x000a180b02007986 */ /* 0x0011ec000c101904 */
[----:B0-----:R-:W0:Y:S01]  /*71c0*/  LDC.64 R2, c[0x4][RZ] ;  /* 0x01000000ff027b82 */ /* 0x001e220000000a00 */
[----:B------:R-:W-:Y:S01]  /*71d0*/  HFMA2 R11, -RZ, RZ, 0, 7.74860382080078125e-05 ;  /* 0x00000514ff0b7431 */ /* 0x000fe200000001ff */
[----:B0-----:R0:W-:Y:S06]  /*71e0*/  STG.E desc[UR4][R2.64+0xa1c], R5 ;  /* 0x000a1c0502007986 */ /* 0x0011ec000c101904 */
[----:B0-----:R-:W0:Y:S01]  /*71f0*/  LDC.64 R2, c[0x4][RZ] ;  /* 0x01000000ff027b82 */ /* 0x001e220000000a00 */
[----:B------:R-:W-:Y:S01]  /*7200*/  IMAD.MOV.U32 R5, RZ, RZ, 0x516 ;  /* 0x00000516ff057424 */ /* 0x000fe200078e00ff */
[----:B0-----:R0:W-:Y:S06]  /*7210*/  STG.E desc[UR4][R2.64+0xa20], R7 ;  /* 0x000a200702007986 */ /* 0x0011ec000c101904 */
[----:B0-----:R-:W0:Y:S01]  /*7220*/  LDC.64 R2, c[0x4][RZ] ;  /* 0x01000000ff027b82 */ /* 0x001e220000000a00 */
[----:B------:R-:W-:Y:S01]  /*7230*/  HFMA2 R7, -RZ, RZ, 0, 7.7724456787109375e-05 ;  /* 0x00000518ff077431 */ /* 0x000fe200000001ff */
[----:B0-----:R0:W-:Y:S06]  /*7240*/  STG.E desc[UR4][R2.64+0xa24], R9 ;  /* 0x000a240902007986 */ /* 0x0011ec000c101904 */
[----:B0-----:R-:W0:Y:S01]  /*7250*/  LDC.64 R2, c[0x4][RZ] ;  /* 0x01000000ff027b82 */ /* 0x001e220000000a00 */
[----:B------:R-:W-:Y:S01]  /*7260*/  IMAD.MOV.U32 R9, RZ, RZ, 0x51a ;  /* 0x0000051aff097424 */ /* 0x000fe200078e00ff */
[----:B0-----:R0:W-:Y:S06]  /*7270*/  STG.E desc[UR4][R2.64+0xa28], R11 ;  /* 0x000a280b02007986 */ /* 0x0011ec000c101904 */
[----:B0-----:R-:W0:Y:S01]  /*7280*/  LDC.64 R2, c[0x4][RZ] ;  /* 0x01000000ff027b82 */ /* 0x001e220000000a00 */
[----:B------:R-:W-:Y:S01]  /*7290*/  HFMA2 R11, -RZ, RZ, 0, 7.79628753662109375e-05 ;  /* 0x0000051cff0b7431 */ /* 0x000fe200000001ff */
[----:B0-----:R0:W-:Y:S06]  /*72a0*/  STG.E desc[UR4][R2.64+0xa2c], R5 ;  /* 0x000a2c0502007986 */ /* 0x0011ec000c101904 */
[----:B0-----:R-:W0:Y:S01]  /*72b0*/  LDC.64 R2, c[0x4][RZ] ;  /* 0x01000000ff027b82 */ /* 0x001e220000000a00 */
[----:B------:R-:W-:Y:S01]  /*72c0*/  IMAD.MOV.U32 R5, RZ, RZ, 0x51e ;  /* 0x0000051eff057424 */ /* 0x000fe200078e00ff */
[----:B0-----:R0:W-:Y:S06]  /*72d0*/  STG.E desc[UR4][R2.64+0xa30], R7 ;  /* 0x000a300702007986 */ /* 0x0011ec000c101904 */
[----:B0-----:R-:W0:Y:S01]  /*72e0*/  LDC.64 R2, c[0x4][RZ] ;  /* 0x01000000ff027b82 */ /* 0x001e220000000a00 */
[----:B------:R-:W-:Y:S01]  /*72f0*/  HFMA2 R7, -RZ, RZ, 0, 7.82012939453125e-05 ;  /* 0x00000520ff077431 */ /* 0x000fe200000001ff */
[----:B0-----:R0:W-:Y:S06]  /*7300*/  STG.E desc[UR4][R2.64+0xa34], R9 ;  /* 0x000a340902007986 */ /* 0x0011ec000c101904 */
[----:B0-----:R-:W0:Y:S01]  /*7310*/  LDC.64 R2, c[0x4][RZ] ;  /* 0x01000000ff027b82 */ /* 0x001e220000000a00 */
[----:B------:R-:W-:Y:S01]  /*7320*/  IMAD.MOV.U32 R9, RZ, RZ, 0x522 ;  /* 0x00000522ff097424 */ /* 0x000fe200078e00ff */
[----:B0-----:R0:W-:Y:S06]  /*7330*/  STG.E desc[UR4][R2.64+0xa38], R11 ;  /* 0x000a380b02007986 */ /* 0x0011ec000c101904 */
[----:B0-----:R-:W0:Y:S01]  /*7340*/  LDC.64 R2, c[0x4][RZ] ;  /* 0x01000000ff027b82 */ /* 0x001e220000000a00 */
[----:B------:R-:W-:Y:S01]  /*7350*/  HFMA2 R11, -RZ, RZ, 0, 7.84397125244140625e-05 ;  /* 0x00000524ff0b7431 */ /* 0x000fe200000001ff */
[----:B0-----:R0:W-:Y:S06]  /*7360*/  STG.E desc[UR4][R2.64+0xa3c], R5 ;  /* 0x000a3c0502007986 */ /* 0x0011ec000c101904 */
[----:B0-----:R-:W0:Y:S01]  /*7370*/  LDC.64 R2, c[0x4][RZ] ;  /* 0x01000000ff027b82 */ /* 0x001e220000000a00 */
[----:B------:R-:W-:Y:S01]  /*7380*/  IMAD.MOV.U32 R5, RZ, RZ, 0x526 ;  /* 0x00000526ff057424 */ /* 0x000fe200078e00ff */
[----:B0-----:R0:W-:Y:S06]  /*7390*/  STG.E desc[UR4][R2.64+0xa40], R7 ;  /* 0x000a400702007986 */ /* 0x0011ec000c101904 */
[----:B0-----:R-:W0:Y:S01]  /*73a0*/  LDC.64 R2, c[0x4][RZ] ;  /* 0x01000000ff027b82 */ /* 0x001e220000000a00 */
[----:B------:R-:W-:Y:S01]  /*73b0*/  HFMA2 R7, -RZ, RZ, 0, 7.8678131103515625e-05 ;  /* 0x00000528ff077431 */ /* 0x000fe200000001ff */
[----:B0-----:R0:W-:Y:S06]  /*73c0*/  STG.E desc[UR4][R2.64+0xa44], R9 ;  /* 0x000a440902007986 */ /* 0x0011ec000c101904 */
[----:B0-----:R-:W0:Y:S01]  /*73d0*/  LDC.64 R2, c[0x4][RZ] ;  /* 0x01000000ff027b82 */ /* 0x001e220000000a00 */
[----:B------:R-:W-:Y:S01]  /*73e0*/  IMAD.MOV.U32 R9, RZ, RZ, 0x52a ;  /* 0x0000052aff097424 */ /* 0x000fe200078e00ff */
[----:B0-----:R0:W-:Y:S06]  /*73f0*/  STG.E desc[UR4][R2.64+0xa48], R11 ;  /* 0x000a480b02007986 */ /* 0x0011ec000c101904 */
[----:B0-----:R-:W0:Y:S01]  /*7400*/  LDC.64 R2, c[0x4][RZ] ;  /* 0x01000000ff027b82 */ /* 0x001e220000000a00 */
[----:B------:R-:W-:Y:S01]  /*7410*/  HFMA2 R11, -RZ, RZ, 0, 7.89165496826171875e-05 ;  /* 0x0000052cff0b7431 */ /* 0x000fe200000001ff */
[----:B0-----:R0:W-:Y:S06]  /*7420*/  STG.E desc[UR4][R2.64+0xa4c], R5 ;  /* 0x000a4c0502007986 */ /* 0x0011ec000c101904 */
[----:B0-----:R-:W0:Y:S01]  /*7430*/  LDC.64 R2, c[0x4][RZ] ;  /* 0x01000000ff027b82 */ /* 0x001e220000000a00 */
[----:B------:R-:W-:Y:S01]  /*7440*/  IMAD.MOV.U32 R5, RZ, RZ, 0x52e ;  /* 0x0000052eff057424 */ /* 0x000fe200078e00ff */
[----:B0-----:R0:W-:Y:S06]  /*7450*/  STG.E desc[UR4][R2.64+0xa50], R7 ;  /* 0x000a500702007986 */ /* 0x0011ec000c101904 */
[----:B0-----:R-:W0:Y:S01]  /*7460*/  LDC.64 R2, c[0x4][RZ] ;  /* 0x01000000ff027b82 */ /* 0x001e220000000a00 */
[----:B------:R-:W-:Y:S01]  /*7470*/  HFMA2 R7, -RZ, RZ, 0, 7.915496826171875e-05 ;  /* 0x00000530ff077431 */ /* 0x000fe200000001ff */
[----:B0-----:R0:W-:Y:S06]  /*7480*/  STG.E desc[UR4][R2.64+0xa54], R9 ;  /* 0x000a540902007986 */ /* 0x0011ec000c101904 */
[----:B0-----:R-:W0:Y:S01]  /*7490*/  LDC.64 R2, c[0x4][RZ] ;  /* 0x01000000ff027b82 */ /* 0x001e220000000a00 */
[----:B------:R-:W-:Y:S01]  /*74a0*/  IMAD.MOV.U32 R9, RZ, RZ, 0x532 ;  /* 0x00000532ff097424 */ /* 0x000fe200078e00ff */
[----:B0-----:R0:W-:Y:S06]  /*74b0*/  STG.E desc[UR4][R2.64+0xa58], R11 ;  /* 0x000a580b02007986 */ /* 0x0011ec000c101904 */
[----:B0-----:R-:W0:Y:S01]  /*74c0*/  LDC.64 R2, c[0x4][RZ] ;  /* 0x01000000ff027b82 */ /* 0x001e220000000a00 */
[----:B------:R-:W-:Y:S01]  /*74d0*/  HFMA2 R11, -RZ, RZ, 0, 7.93933868408203125e-05 ;  /* 0x00000534ff0b7431 */ /* 0x000fe200000001ff */
[----:B0-----:R0:W-:Y:S06]  /*74e0*/  STG.E desc[UR4][R2.64+0xa5c], R5 ;  /* 0x000a5c0502007986 */ /* 0x0011ec000c101904 */
[----:B0-----:R-:W0:Y:S01]  /*74f0*/  LDC.64 R2, c[0x4][RZ] ;  /* 0x01000000ff027b82 */ /* 0x001e220000000a00 */
[----:B------:R-:W-:Y:S01]  /*7500*/  IMAD.MOV.U32 R5, RZ, RZ, 0x536 ;  /* 0x00000536ff057424 */ /* 0x000fe200078e00ff */
[----:B0-----:R0:W-:Y:S06]  /*7510*/  STG.E desc[UR4][R2.64+0xa60], R7 ;  /* 0x000a600702007986 */ /* 0x0011ec000c101904 */
[----:B0-----:R-:W0:Y:S01]  /*7520*/  LDC.64 R2, c[0x4][RZ] ;  /* 0x01000000ff027b82 */ /* 0x001e220000000a00 */
[----:B------:R-:W-:Y:S01]  /*7530*/  HFMA2 R7, -RZ, RZ, 0, 7.9631805419921875e-05 ;  /* 0x00000538ff077431 */ /* 0x000fe200000001ff */
[----:B0-----:R0:W-:Y:S06]  /*7540*/  STG.E desc[UR4][R2.64+0xa64], R9 ;  /* 0x000a640902007986 */ /* 0x0011ec000c101904 */
[----:B0-----:R-:W0:Y:S01]  /*7550*/  LDC.64 R2, c[0x4][RZ] ;  /* 0x01000000ff027b82 */ /* 0x001e220000000a00 */
[----:B------:R-:W-:Y:S01]  /*7560*/  IMAD.MOV.U32 R9, RZ, RZ, 0x53a ;  /* 0x0000053aff097424 */ /* 0x000fe200078e00ff */
[----:B0-----:R0:W-:Y:S06]  /*7570*/  STG.E desc[UR4][R2.64+0xa68], R11 ;  /* 0x000a680b02007986 */ /* 0x0011ec000c101904 */
[----:B0-----:R-:W0:Y:S01]  /*7580*/  LDC.64 R2, c[0x4][RZ] ;  /* 0x01000000ff027b82 */ /* 0x001e220000000a00 */
[----:B------:R-:W-:Y:S01]  /*7590*/  HFMA2 R11, -RZ, RZ, 0, 7.98702239990234375e-05 ;  /* 0x0000053cff0b7431 */ /* 0x000fe200000001ff */
[----:B0-----:R0:W-:Y:S06]  /*75a0*/  STG.E desc[UR4][R2.64+0xa6c], R5 ;  /* 0x000a6c0502007986 */ /* 0x0011ec000c101904 */
[----:B0-----:R-:W0:Y:S01]  /*75b0*/  LDC.64 R2, c[0x4][RZ] ;  /* 0x01000000ff027b82 */ /* 0x001e220000000a00 */
[----:B------:R-:W-:Y:S01]  /*75c0*/  IMAD.MOV.U32 R5, RZ, RZ, 0x53e ;  /* 0x0000053eff057424 */ /* 0x000fe200078e00ff */
[----:B0-----:R0:W-:Y:S06]  /*75d0*/  STG.E desc[UR4][R2.64+0xa70], R7 ;  /* 0x000a700702007986 */ /* 0x0011ec000c101904 */
[----:B0-----:R-:W0:Y:S01]  /*75e0*/  LDC.64 R2, c[0x4][RZ] ;  /* 0x01000000ff027b82 */ /* 0x001e220000000a00 */
[----:B------:R-:W-:Y:S01]  /*75f0*/  HFMA2 R7, -RZ, RZ, 0, 8.0108642578125e-05 ;  /* 0x00000540ff077431 */ /* 0x000fe200000001ff */
[----:B0-----:R0:W-:Y:S06]  /*7600*/  STG.E desc[UR4][R2.64+0xa74], R9 ;  /* 0x000a740902007986 */ /* 0x0011ec000c101904 */
[----:B0-----:R-:W0:Y:S01]  /*7610*/  LDC.64 R2, c[0x4][RZ] ;  /* 0x01000000ff027b82 */ /* 0x001e220000000a00 */
[----:B------:R-:W-:Y:S01]  /*7620*/  IMAD.MOV.U32 R9, RZ, RZ, 0x542 ;  /* 0x00000542ff097424 */ /* 0x000fe200078e00ff */
[----:B0-----:R0:W-:Y:S06]  /*7630*/  STG.E desc[UR4][R2.64+0xa78], R11 ;  /* 0x000a780b02007986 */ /* 0x0011ec000c101904 */
[----:B0-----:R-:W0:Y:S01]  /*7640*/  LDC.64 R2, c[0x4][RZ] ;  /* 0x01000000ff027b82 */ /* 0x001e220000000a00 */
[----:B------:R-:W-:Y:S01]  /*7650*/  HFMA2 R11, -RZ, RZ, 0, 8.03470611572265625e-05 ;  /* 0x00000544ff0b7431 */ /* 0x000fe200000001ff */
[----:B0-----:R0:W-:Y:S06]  /*7660*/  STG.E desc[UR4][R2.64+0xa7c], R5 ;  /* 0x000a7c0502007986 */ /* 0x0011ec000c101904 */
[----:B0-----:R-:W0:Y:S01]  /*7670*/  LDC.64 R2, c[0x4][RZ] ;  /* 0x01000000ff027b82 */ /* 0x001e220000000a00 */
[----:B------:R-:W-:Y:S01]  /*7680*/  IMAD.MOV.U32 R5, RZ, RZ, 0x546 ;  /* 0x00000546ff057424 */ /* 0x000fe200078e00ff */
[----:B0-----:R0:W-:Y:S06]  /*7690*/  STG.E desc[UR4][R2.64+0xa80], R7 ;  /* 0x000a800702007986 */ /* 0x0011ec000c101904 */
[----:B0-----:R-:W0:Y:S01]  /*76a0*/  LDC.64 R2, c[0x4][RZ] ;  /* 0x01000000ff027b82 */ /* 0x001e220000000a00 */
[----:B------:R-:W-:Y:S01]  /*76b0*/  HFMA2 R7, -RZ, RZ, 0, 8.0585479736328125e-05 ;  /* 0x00000548ff077431 */ /* 0x000fe200000001ff */
[----:B0-----:R0:W-:Y:S06]  /*76c0*/  STG.E desc[UR4][R2.64+0xa84], R9 ;  /* 0x000a840902007986 */ /* 0x0011ec000c101904 */
[----:B0-----:R-:W0:Y:S01]  /*76d0*/  LDC.64 R2, c[0x4][RZ] ;  /* 0x01000000ff027b82 */ /* 0x001e220000000a00 */
[----:B------:R-:W-:Y:S01]  /*76e0*/  IMAD.MOV.U32 R9, RZ, RZ, 0x54a ;  /* 0x0000054aff097424 */ /* 0x000fe200078e00ff */
[----:B0-----:R0:W-:Y:S06]  /*76f0*/  STG.E desc[UR4][R2.64+0xa88], R11 ;  /* 0x000a880b02007986 */ /* 0x0011ec000c101904 */
[----:B0-----:R-:W0:Y:S01]  /*7700*/  LDC.64 R2, c[0x4][RZ] ;  /* 0x01000000ff027b82 */ /* 0x001e220000000a00 */
[----:B------:R-:W-:Y:S01]  /*7710*/  HFMA2 R11, -RZ, RZ, 0, 8.08238983154296875e-05 ;  /* 0x0000054cff0b7431 */ /* 0x000fe200000001ff */
[----:B0-----:R0:W-:Y:S06]  /*7720*/  STG.E desc[UR4][R2.64+0xa8c], R5 ;  /* 0x000a8c0502007986 */ /* 0x0011ec000c101904 */
[----:B0-----:R-:W0:Y:S01]  /*7730*/  LDC.64 R2, c[0x4][RZ] ;  /* 0x01000000ff027b82 */ /* 0x001e220000000a00 */
[----:B------:R-:W-:Y:S01]  /*7740*/  IMAD.MOV.U32 R5, RZ, RZ, 0x54e ;  /* 0x0000054eff057424 */ /* 0x000fe200078e00ff */
[----:B0-----:R0:W-:Y:S06]  /*7750*/  STG.E desc[UR4][R2.64+0xa90], R7 ;  /* 0x000a900702007986 */ /* 0x0011ec000c101904 */
[----:B0-----:R-:W0:Y:S01]  /*7760*/  LDC.64 R2, c[0x4][RZ] ;  /* 0x01000000ff027b82 */ /* 0x001e220000000a00 */
[----:B------:R-:W-:Y:S01]  /*7770*/  HFMA2 R7, -RZ, RZ, 0, 8.106231689453125e-05 ;  /* 0x00000550ff077431 */ /* 0x000fe200000001ff */
[----:B0-----:R0:W-:Y:S06]  /*7780*/  STG.E desc[UR4][R2.64+0xa94], R9 ;  /* 0x000a940902007986 */ /* 0x0011ec000c101904 */
[----:B0-----:R-:W0:Y:S01]  /*7790*/  LDC.64 R2, c[0x4][RZ] ;  /* 0x01000000ff027b82 */ /* 0x001e220000000a00 */
[----:B------:R-:W-:Y:S01]  /*77a0*/  IMAD.MOV.U32 R9, RZ, RZ, 0x552 ;  /* 0x00000552ff097424 */ /* 0x000fe200078e00ff */
[----:B0-----:R0:W-:Y:S06]  /*77b0*/  STG.E desc[UR4][R2.64+0xa98], R11 ;  /* 0x000a980b02007986 */ /* 0x0011ec000c101904 */
[----:B0-----:R-:W0:Y:S01]  /*77c0*/  LDC.64 R2, c[0x4][RZ] ;  /* 0x01000000ff027b82 */ /* 0x001e220000000a00 */
[----:B------:R-:W-:Y:S01]  /*77d0*/  HFMA2 R11, -RZ, RZ, 0, 8.13007354736328125e-05 ;  /* 0x00000554ff0b7431 */ /* 0x000fe200000001ff */
[----:B0-----:R0:W-:Y:S06]  /*77e0*/  STG.E desc[UR4][R2.64+0xa9c], R5 ;  /* 0x000a9c0502007986 */ /* 0x0011ec000c101904 */
[----:B0-----:R-:W0:Y:S01]  /*77f0*/  LDC.64 R2, c[0x4][RZ] ;  /* 0x01000000ff027b82 */ /* 0x001e220000000a00 */
[----:B------:R-:W-:Y:S01]  /*7800*/  IMAD.MOV.U32 R5, RZ, RZ, 0x556 ;  /* 0x00000556ff057424 */ /* 0x000fe200078e00ff */
[----:B0-----:R0:W-:Y:S06]  /*7810*/  STG.E desc[UR4][R2.64+0xaa0], R7 ;  /* 0x000aa00702007986 */ /* 0x0011ec000c101904 */
[----:B0-----:R-:W0:Y:S01]  /*7820*/  LDC.64 R2, c[0x4][RZ] ;  /* 0x01000000ff027b82 */ /* 0x001e220000000a00 */
[----:B------:R-:W-:Y:S01]  /*7830*/  HFMA2 R7, -RZ, RZ, 0, 8.1539154052734375e-05 ;  /* 0x00000558ff077431 */ /* 0x000fe200000001ff */
[----:B0-----:R0:W-:Y:S06]  /*7840*/  STG.E desc[UR4][R2.64+0xaa4], R9 ;  /* 0x000aa40902007986 */ /* 0x0011ec000c101904 */
[----:B0-----:R-:W0:Y:S01]  /*7850*/  LDC.64 R2, c[0x4][RZ] ;  /* 0x01000000ff027b82 */ /* 0x001e220000000a00 */
[----:B------:R-:W-:Y:S01]  /*7860*/  IMAD.MOV.U32 R9, RZ, RZ, 0x55a ;  /* 0x0000055aff097424 */ /* 0x000fe200078e00ff */
[----:B0-----:R0:W-:Y:S06]  /*7870*/  STG.E desc[UR4][R2.64+0xaa8], R11 ;  /* 0x000aa80b02007986 */ /* 0x0011ec000c101904 */
[----:B0-----:R-:W0:Y:S01]  /*7880*/  LDC.64 R2, c[0x4][RZ] ;  /* 0x01000000ff027b82 */ /* 0x001e220000000a00 */
[----:B------:R-:W-:Y:S01]  /*7890*/  HFMA2 R11, -RZ, RZ, 0, 8.17775726318359375e-05 ;  /* 0x0000055cff0b7431 */ /* 0x000fe200000001ff */
[----:B0-----:R0:W-:Y:S06]  /*78a0*/  STG.E desc[UR4][R2.64+0xaac], R5 ;  /* 0x000aac0502007986 */ /* 0x0011ec000c101904 */
[----:B0-----:R-:W0:Y:S01]  /*78b0*/  LDC.64 R2, c[0x4][RZ] ;  /* 0x01000000ff027b82 */ /* 0x001e220000000a00 */
[----:B------:R-:W-:Y:S01]  /*78c0*/  IMAD.MOV.U32 R5, RZ, RZ, 0x55e ;  /* 0x0000055eff057424 */ /* 0x000fe200078e00ff */
[----:B0-----:R0:W-:Y:S06]  /*78d0*/  STG.E desc[UR4][R2.64+0xab0], R7 ;  /* 0x000ab00702007986 */ /* 0x0011ec000c101904 */
[----:B0-----:R-:W0:Y:S01]  /*78e0*/  LDC.64 R2, c[0x4][RZ] ;  /* 0x01000000ff027b82 */ /* 0x001e220000000a00 */
[----:B------:R-:W-:Y:S01]  /*78f0*/  HFMA2 R7, -RZ, RZ, 0, 8.20159912109375e-05 ;  /* 0x00000560ff077431 */ /* 0x000fe200000001ff */
[----:B0-----:R0:W-:Y:S06]  /*7900*/  STG.E desc[UR4][R2.64+0xab4], R9 ;  /* 0x000ab40902007986 */ /* 0x0011ec000c101904 */
[----:B0-----:R-:W0:Y:S01]  /*7910*/  LDC.64 R2, c[0x4][RZ] ;  /* 0x01000000ff027b82 */ /* 0x001e220000000a00 */
[----:B------:R-:W-:Y:S01]  /*7920*/  IMAD.MOV.U32 R9, RZ, RZ, 0x562 ;  /* 0x00000562ff097424 */ /* 0x000fe200078e00ff */
[----:B0-----:R0:W-:Y:S06]  /*7930*/  STG.E desc[UR4][R2.64+0xab8], R11 ;  /* 0x000ab80b02007986 */ /* 0x0011ec000c101904 */
[----:B0-----:R-:W0:Y:S01]  /*7940*/  LDC.64 R2, c[0x4][RZ] ;  /* 0x01000000ff027b82 */ /* 0x001e220000000a00 */
[----:B------:R-:W-:Y:S01]  /*7950*/  HFMA2 R11, -RZ, RZ, 0, 8.22544097900390625e-05 ;  /* 0x00000564ff0b7431 */ /* 0x000fe200000001ff */
[----:B0-----:R0:W-:Y:S06]  /*7960*/  STG.E desc[UR4][R2.64+0xabc], R5 ;  /* 0x000abc0502007986 */ /* 0x0011ec000c101904 */
[----:B0-----:R-:W0:Y:S01]  /*7970*/  LDC.64 R2, c[0x4][RZ] ;  /* 0x01000000ff027b82 */ /* 0x001e220000000a00 */
[----:B------:R-:W-:Y:S01]  /*7980*/  IMAD.MOV.U32 R5, RZ, RZ, 0x566 ;  /* 0x00000566ff057424 */ /* 0x000fe200078e00ff */
[----:B0-----:R0:W-:Y:S06]  /*7990*/  STG.E desc[UR4][R2.64+0xac0], R7 ;  /* 0x000ac00702007986 */ /* 0x0011ec000c101904 */
[----:B0-----:R-:W0:Y:S01]  /*79a0*/  LDC.64 R2, c[0x4][RZ] ;  /* 0x01000000ff027b82 */ /* 0x001e220000000a00 */
[----:B------:R-:W-:Y:S01]  /*79b0*/  HFMA2 R7, -RZ, RZ, 0, 8.2492828369140625e-05 ;  /* 0x00000568ff077431 */ /* 0x000fe200000001ff */
[----:B0-----:R0:W-:Y:S06]  /*79c0*/  STG.E desc[UR4][R2.64+0xac4], R9 ;  /* 0x000ac40902007986 */ /* 0x0011ec000c101904 */
[----:B0-----:R-:W0:Y:S01]  /*79d0*/  LDC.64 R2, c[0x4][RZ] ;  /* 0x01000000ff027b82 */ /* 0x001e220000000a00 */
[----:B------:R-:W-:Y:S01]  /*79e0*/  IMAD.MOV.U32 R9, RZ, RZ, 0x56a ;  /* 0x0000056aff097424 */ /* 0x000fe200078e00ff */
[----:B0-----:R0:W-:Y:S06]  /*79f0*/  STG.E desc[UR4][R2.64+0xac8], R11 ;  /* 0x000ac80b02007986 */ /* 0x0011ec000c101904 */
[----:B0-----:R-:W0:Y:S01]  /*7a00*/  LDC.64 R2, c[0x4][RZ] ;  /* 0x01000000ff027b82 */ /* 0x001e220000000a00 */
[----:B------:R-:W-:Y:S01]  /*7a10*/  HFMA2 R11, -RZ, RZ, 0, 8.27312469482421875e-05 ;  /* 0x0000056cff0b7431 */ /* 0x000fe200000001ff */
[----:B0-----:R0:W-:Y:S06]  /*7a20*/  STG.E desc[UR4][R2.64+0xacc], R5 ;  /* 0x000acc0502007986 */ /* 0x0011ec000c101904 */
[----:B0-----:R-:W0:Y:S01]  /*7a30*/  LDC.64 R2, c[0x4][RZ] ;  /* 0x01000000ff027b82 */ /* 0x001e220000000a00 */
[----:B------:R-:W-:Y:S01]  /*7a40*/  IMAD.MOV.U32 R5, RZ, RZ, 0x56e ;  /* 0x0000056eff057424 */ /* 0x000fe200078e00ff */
[----:B0-----:R0:W-:Y:S06]  /*7a50*/  STG.E desc[UR4][R2.64+0xad0], R7 ;  /* 0x000ad00702007986 */ /* 0x0011ec000c101904 */
[----:B0-----:R-:W0:Y:S01]  /*7a60*/  LDC.64 R2, c[0x4][RZ] ;  /* 0x01000000ff027b82 */ /* 0x001e220000000a00 */
[----:B------:R-:W-:Y:S01]  /*7a70*/  HFMA2 R7, -RZ, RZ, 0, 8.296966552734375e-05 ;  /* 0x00000570ff077431 */ /* 0x000fe200000001ff */
[----:B0-----:R0:W-:Y:S06]  /*7a80*/  STG.E desc[UR4][R2.64+0xad4], R9 ;  /* 0x000ad40902007986 */ /* 0x0011ec000c101904 */
[----:B0-----:R-:W0:Y:S01]  /*7a90*/  LDC.64 R2, c[0x4][RZ] ;  /* 0x01000000ff027b82 */ /* 0x001e220000000a00 */
[----:B------:R-:W-:Y:S01]  /*7aa0*/  IMAD.MOV.U32 R9, RZ, RZ, 0x572 ;  /* 0x00000572ff097424 */ /* 0x000fe200078e00ff */
[----:B0-----:R0:W-:Y:S06]  /*7ab0*/  STG.E desc[UR4][R2.64+0xad8], R11 ;  /* 0x000ad80b02007986 */ /* 0x0011ec000c101904 */
[----:B0-----:R-:W0:Y:S01]  /*7ac0*/  LDC.64 R2, c[0x4][RZ] ;  /* 0x01000000ff027b82 */ /* 0x001e220000000a00 */
[----:B------:R-:W-:Y:S01]  /*7ad0*/  HFMA2 R11, -RZ, RZ, 0, 8.32080841064453125e-05 ;  /* 0x00000574ff0b7431 */ /* 0x000fe200000001ff */
[----:B0-----:R0:W-:Y:S06]  /*7ae0*/  STG.E desc[UR4][R2.64+0xadc], R5 ;  /* 0x000adc0502007986 */ /* 0x0011ec000c101904 */
[----:B0-----:R-:W0:Y:S01]  /*7af0*/  LDC.64 R2, c[0x4][RZ] ;  /* 0x01000000ff027b82 */ /* 0x001e220000000a00 */
[----:B------:R-:W-:Y:S01]  /*7b00*/  IMAD.MOV.U32 R5, RZ, RZ, 0x576 ;  /* 0x00000576ff057424 */ /* 0x000fe200078e00ff */
[----:B0-----:R0:W-:Y:S06]  /*7b10*/  STG.E desc[UR4][R2.64+0xae0], R7 ;  /* 0x000ae00702007986 */ /* 0x0011ec000c101904 */
[----:B0-----:R-:W0:Y:S01]  /*7b20*/  LDC.64 R2, c[0x4][RZ] ;  /* 0x01000000ff027b82 */ /* 0x001e220000000a00 */
[----:B------:R-:W-:Y:S01]  /*7b30*/  HFMA2 R7, -RZ, RZ, 0, 8.3446502685546875e-05 ;  /* 0x00000578ff077431 */ /* 0x000fe200000001ff */
[----:B0-----:R0:W-:Y:S06]  /*7b40*/  STG.E desc[UR4][R2.64+0xae4], R9 ;  /* 0x000ae40902007986 */ /* 0x0011ec000c101904 */
[----:B0-----:R-:W0:Y:S01]  /*7b50*/  LDC.64 R2, c[0x4][RZ] ;  /* 0x01000000ff027b82 */ /* 0x001e220000000a00 */
[----:B------:R-:W-:Y:S01]  /*7b60*/  IMAD.MOV.U32 R9, RZ, RZ, 0x57a ;  /* 0x0000057aff097424 */ /* 0x000fe200078e00ff */
[----:B0-----:R0:W-:Y:S06]  /*7b70*/  STG.E desc[UR4][R2.64+0xae8], R11 ;  /* 0x000ae80b02007986 */ /* 0x0011ec000c101904 */
[----:B0-----:R-:W0:Y:S01]  /*7b80*/  LDC.64 R2, c[0x4][RZ] ;  /* 0x01000000ff027b82 */ /* 0x001e220000000a00 */
[----:B------:R-:W-:Y:S01]  /*7b90*/  HFMA2 R11, -RZ, RZ, 0, 8.36849212646484375e-05 ;  /* 0x0000057cff0b7431 */ /* 0x000fe200000001ff */
[----:B0-----:R0:W-:Y:S06]  /*7ba0*/  STG.E desc[UR4][R2.64+0xaec], R5 ;  /* 0x000aec0502007986 */ /* 0x0011ec000c101904 */
[----:B0-----:R-:W0:Y:S01]  /*7bb0*/  LDC.64 R2, c[0x4][RZ] ;  /* 0x01000000ff027b82 */ /* 0x001e220000000a00 */
[----:B------:R-:W-:Y:S01]  /*7bc0*/  IMAD.MOV.U32 R5, RZ, RZ, 0x57e ;  /* 0x0000057eff057424 */ /* 0x000fe200078e00ff */
[----:B0-----:R0:W-:Y:S06]  /*7bd0*/  STG.E desc[UR4][R2.64+0xaf0], R7 ;  /* 0x000af00702007986 */ /* 0x0011ec000c101904 */
[----:B0-----:R-:W0:Y:S01]  /*7be0*/  LDC.64 R2, c[0x4][RZ] ;  /* 0x01000000ff027b82 */ /* 0x001e220000000a00 */
[----:B------:R-:W-:Y:S01]  /*7bf0*/  HFMA2 R7, -RZ, RZ, 0, 8.392333984375e-05 ;  /* 0x00000580ff077431 */ /* 0x000fe200000001ff */
[----:B0-----:R0:W-:Y:S06]  /*7c00*/  STG.E desc[UR4][R2.64+0xaf4], R9 ;  /* 0x000af40902007986 */ /* 0x0011ec000c101904 */
[----:B0-----:R-:W0:Y:S01]  /*7c10*/  LDC.64 R2, c[0x4][RZ] ;  /* 0x01000000ff027b82 */ /* 0x001e220000000a00 */
[----:B------:R-:W-:Y:S01]  /*7c20*/  IMAD.MOV.U32 R9, RZ, RZ, 0x582 ;  /* 0x00000582ff097424 */ /* 0x000fe200078e00ff */
[----:B0-----:R0:W-:Y:S06]  /*7c30*/  STG.E desc[UR4][R2.64+0xaf8], R11 ;  /* 0x000af80b02007986 */ /* 0x0011ec000c101904 */
[----:B0-----:R-:W0:Y:S01]  /*7c40*/  LDC.64 R2, c[0x4][RZ] ;  /* 0x01000000ff027b82 */ /* 0x001e220000000a00 */
[----:B------:R-:W-:Y:S01]  /*7c50*/  HFMA2 R11, -RZ, RZ, 0, 8.41617584228515625e-05 ;  /* 0x00000584ff0b7431 */ /* 0x000fe200000001ff */
[----:B0-----:R0:W-:Y:S06]  /*7c60*/  STG.E desc[UR4][R2.64+0xafc], R5 ;  /* 0x000afc0502007986 */ /* 0x0011ec000c101904 */
[----:B0-----:R-:W0:Y:S01]  /*7c70*/  LDC.64 R2, c[0x4][RZ] ;  /* 0x01000000ff027b82 */ /* 0x001e220000000a00 */
[----:B------:R-:W-:Y:S01]  /*7c80*/  IMAD.MOV.U32 R5, RZ, RZ, 0x586 ;  /* 0x00000586ff057424 */ /* 0x000fe200078e00ff */
[----:B0-----:R0:W-:Y:S06]  /*7c90*/  STG.E desc[UR4][R2.64+0xb00], R7 ;  /* 0x000b000702007986 */ /* 0x0011ec000c101904 */
[----:B0-----:R-:W0:Y:S01]  /*7ca0*/  LDC.64 R2, c[0x4][RZ] ;  /* 0x01000000ff027b82 */ /* 0x001e220000000a00 */
[----:B------:R-:W-:Y:S01]  /*7cb0*/  HFMA2 R7, -RZ, RZ, 0, 8.4400177001953125e-05 ;  /* 0x00000588ff077431 */ /* 0x000fe200000001ff */
[----:B0-----:R0:W-:Y:S06]  /*7cc0*/  STG.E desc[UR4][R2.64+0xb04], R9 ;  /* 0x000b040902007986 */ /* 0x0011ec000c101904 */
[----:B0-----:R-:W0:Y:S01]  /*7cd0*/  LDC.64 R2, c[0x4][RZ] ;  /* 0x01000000ff027b82 */ /* 0x001e220000000a00 */
[----:B------:R-:W-:Y:S01]  /*7ce0*/  IMAD.MOV.U32 R9, RZ, RZ, 0x58a ;  /* 0x0000058aff097424 */ /* 0x000fe200078e00ff */
[----:B0-----:R0:W-:Y:S06]  /*7cf0*/  STG.E desc[UR4][R2.64+0xb08], R11 ;  /* 0x000b080b02007986 */ /* 0x0011ec000c101904 */
[----:B0-----:R-:W0:Y:S01]  /*7d00*/  LDC.64 R2, c[0x4][RZ] ;  /* 0x01000000ff027b82 */ /* 0x001e220000000a00 */
[----:B------:R-:W-:Y:S01]  /*7d10*/  HFMA2 R11, -RZ, RZ, 0, 8.46385955810546875e-05 ;  /* 0x0000058cff0b7431 */ /* 0x000fe200000001ff */
[----:B0-----:R0:W-:Y:S06]  /*7d20*/  STG.E desc[UR4][R2.64+0xb0c], R5 ;  /* 0x000b0c0502007986 */ /* 0x0011ec000c101904 */
[----:B0-----:R-:W0:Y:S01]  /*7d30*/  LDC.64 R2, c[0x4][RZ] ;  /* 0x01000000ff027b82 */ /* 0x001e220000000a00 */
[----:B------:R-:W-:Y:S01]  /*7d40*/  IMAD.MOV.U32 R5, RZ, RZ, 0x58e ;  /* 0x0000058eff057424 */ /* 0x000fe200078e00ff */
[----:B0-----:R0:W-:Y:S06]  /*7d50*/  STG.E desc[UR4][R2.64+0xb10], R7 ;  /* 0x000b100702007986 */ /* 0x0011ec000c101904 */
[----:B0-----:R-:W0:Y:S01]  /*7d60*/  LDC.64 R2, c[0x4][RZ] ;  /* 0x01000000ff027b82 */ /* 0x001e220000000a00 */
[----:B------:R-:W-:Y:S01]  /*7d70*/  HFMA2 R7, -RZ, RZ, 0, 8.487701416015625e-05 ;  /* 0x00000590ff077431 */ /* 0x000fe200000001ff */
[----:B0-----:R0:W-:Y:S06]  /*7d80*/  STG.E desc[UR4][R2.64+0xb14], R9 ;  /* 0x000b140902007986 */ /* 0x0011ec000c101904 */
[----:B0-----:R-:W0:Y:S01]  /*7d90*/  LDC.64 R2, c[0x4][RZ] ;  /* 0x01000000ff027b82 */ /* 0x001e220000000a00 */
[----:B------:R-:W-:Y:S01]  /*7da0*/  IMAD.MOV.U32 R9, RZ, RZ, 0x592 ;  /* 0x00000592ff097424 */ /* 0x000fe200078e00ff */
[----:B0-----:R0:W-:Y:S06]  /*7db0*/  STG.E desc[UR4][R2.64+0xb18], R11 ;  /* 0x000b180b02007986 */ /* 0x0011ec000c101904 */
[----:B0-----:R-:W0:Y:S01]  /*7dc0*/  LDC.64 R2, c[0x4][RZ] ;  /* 0x01000000ff027b82 */ /* 0x001e220000000a00 */
[----:B------:R-:W-:Y:S01]  /*7dd0*/  HFMA2 R11, -RZ, RZ, 0, 8.51154327392578125e-05 ;  /* 0x00000594ff0b7431 */ /* 0x000fe200000001ff */
[----:B0-----:R0:W-:Y:S06]  /*7de0*/  STG.E desc[UR4][R2.64+0xb1c], R5 ;  /* 0x000b1c0502007986 */ /* 0x0011ec000c101904 */
[----:B0-----:R-:W0:Y:S01]  /*7df0*/  LDC.64 R2, c[0x4][RZ] ;  /* 0x01000000ff027b82 */ /* 0x001e220000000a00 */
[----:B------:R-:W-:Y:S01]  /*7e00*/  IMAD.MOV.U32 R5, RZ, RZ, 0x596 ;  /* 0x00000596ff057424 */ /* 0x000fe200078e00ff */
[----:B0-----:R0:W-:Y:S06]  /*7e10*/  STG.E desc[UR4][R2.64+0xb20], R7 ;  /* 0x000b200702007986 */ /* 0x0011ec000c101904 */
[----:B0-----:R-:W0:Y:S01]  /*7e20*/  LDC.64 R2, c[0x4][RZ] ;  /* 0x01000000ff027b82 */ /* 0x001e220000000a00 */
[----:B------:R-:W-:Y:S01]  /*7e30*/  HFMA2 R7, -RZ, RZ, 0, 8.5353851318359375e-05 ;  /* 0x00000598ff077431 */ /* 0x000fe200000001ff */
[----:B0-----:R0:W-:Y:S06]  /*7e40*/  STG.E desc[UR4][R2.64+0xb24], R9 ;  /* 0x000b240902007986 */ /* 0x0011ec000c101904 */
[----:B0-----:R-:W0:Y:S01]  /*7e50*/  LDC.64 R2, c[0x4][RZ] ;  /* 0x01000000ff027b82 */ /* 0x001e220000000a00 */
[----:B------:R-:W-:Y:S01]  /*7e60*/  IMAD.MOV.U32 R9, RZ, RZ, 0x59a ;  /* 0x0000059aff097424 */ /* 0x000fe200078e00ff */
[----:B0-----:R0:W-:Y:S06]  /*7e70*/  STG.E desc[UR4][R2.64+0xb28], R11 ;  /* 0x000b280b02007986 */ /* 0x0011ec000c101904 */
[----:B0-----:R-:W0:Y:S01]  /*7e80*/  LDC.64 R2, c[0x4][RZ] ;  /* 0x01000000ff027b82 */ /* 0x001e220000000a00 */
[----:B------:R-:W-:Y:S01]  /*7e90*/  HFMA2 R11, -RZ, RZ, 0, 8.55922698974609375e-05 ;  /* 0x0000059cff0b7431 */ /* 0x000fe200000001ff */
[----:B0-----:R0:W-:Y:S06]  /*7ea0*/  STG.E desc[UR4][R2.64+0xb2c], R5 ;  /* 0x000b2c0502007986 */ /* 0x0011ec000c101904 */
[----:B0-----:R-:W0:Y:S01]  /*7eb0*/  LDC.64 R2, c[0x4][RZ] ;  /* 0x01000000ff027b82 */ /* 0x001e220000000a00 */
[----:B------:R-:W-:Y:S01]  /*7ec0*/  IMAD.MOV.U32 R5, RZ, RZ, 0x59e ;  /* 0x0000059eff057424 */ /* 0x000fe200078e00ff */
[----:B0-----:R0:W-:Y:S06]  /*7ed0*/  STG.E desc[UR4][R2.64+0xb30], R7 ;  /* 0x000b300702007986 */ /* 0x0011ec000c101904 */
[----:B0-----:R-:W0:Y:S01]  /*7ee0*/  LDC.64 R2, c[0x4][RZ] ;  /* 0x01000000ff027b82 */ /* 0x001e220000000a00 */
[----:B------:R-:W-:Y:S01]  /*7ef0*/  HFMA2 R7, -RZ, RZ, 0, 8.58306884765625e-05 ;  /* 0x000005a0ff077431 */ /* 0x000fe200000001ff */
[----:B0-----:R0:W-:Y:S06]  /*7f00*/  STG.E desc[UR4][R2.64+0xb34], R9 ;  /* 0x000b340902007986 */ /* 0x0011ec000c101904 */
[----:B0-----:R-:W0:Y:S01]  /*7f10*/  LDC.64 R2, c[0x4][RZ] ;  /* 0x01000000ff027b82 */ /* 0x001e220000000a00 */
[----:B------:R-:W-:Y:S01]  /*7f20*/  IMAD.MOV.U32 R9, RZ, RZ, 0x5a2 ;  /* 0x000005a2ff097424 */ /* 0x000fe200078e00ff */
[----:B0-----:R0:W-:Y:S06]  /*7f30*/  STG.E desc[UR4][R2.64+0xb38], R11 ;  /* 0x000b380b02007986 */ /* 0x0011ec000c101904 */
[----:B0-----:R-:W0:Y:S01]  /*7f40*/  LDC.64 R2, c[0x4][RZ] ;  /* 0x01000000ff027b82 */ /* 0x001e220000000a00 */
[----:B------:R-:W-:Y:S01]  /*7f50*/  HFMA2 R11, -RZ, RZ, 0, 8.60691070556640625e-05 ;  /* 0x000005a4ff0b7431 */ /* 0x000fe200000001ff */
[----:B0-----:R0:W-:Y:S06]  /*7f60*/  STG.E desc[UR4][R2.64+0xb3c], R5 ;  /* 0x000b3c0502007986 */ /* 0x0011ec000c101904 */
[----:B0-----:R-:W0:Y:S01]  /*7f70*/  LDC.64 R2, c[0x4][RZ] ;  /* 0x01000000ff027b82 */ /* 0x001e220000000a00 */
[----:B------:R-:W-:Y:S01]  /*7f80*/  IMAD.MOV.U32 R5, RZ, RZ, 0x5a6 ;  /* 0x000005a6ff057424 */ /* 0x000fe200078e00ff */
[----:B0-----:R0:W-:Y:S06]  /*7f90*/  STG.E desc[UR4][R2.64+0xb40], R7 ;  /* 0x000b400702007986 */ /* 0x0011ec000c101904 */
[----:B0-----:R-:W0:Y:S01]  /*7fa0*/  LDC.64 R2, c[0x4][RZ] ;  /* 0x01000000ff027b82 */ /* 0x001e220000000a00 */
[----:B------:R-:W-:Y:S01]  /*7fb0*/  HFMA2 R7, -RZ, RZ, 0, 8.6307525634765625e-05 ;  /* 0x000005a8ff077431 */ /* 0x000fe200000001ff */
[----:B0-----:R0:W-:Y:S06]  /*7fc0*/  STG.E desc[UR4][R2.64+0xb44], R9 ;  /* 0x000b440902007986 */ /* 0x0011ec000c101904 */
[----:B0-----:R-:W0:Y:S01]  /*7fd0*/  LDC.64 R2, c[0x4][RZ] ;  /* 0x01000000ff027b82 */ /* 0x001e220000000a00 */
[----:B------:R-:W-:Y:S01]  /*7fe0*/  IMAD.MOV.U32 R9, RZ, RZ, 0x5aa ;  /* 0x000005aaff097424 */ /* 0x000fe200078e00ff */
[----:B0-----:R0:W-:Y:S06]  /*7ff0*/  STG.E desc[UR4][R2.64+0xb48], R11 ;  /* 0x000b480b02007986 */ /* 0x0011ec000c101904 */
[----:B0-----:R-:W0:Y:S01]  /*8000*/  LDC.64 R2, c[0x4][RZ] ;  /* 0x01000000ff027b82 */ /* 0x001e220000000a00 */
[----:B------:R-:W-:Y:S01]  /*8010*/  HFMA2 R11, -RZ, RZ, 0, 8.65459442138671875e-05 ;  /* 0x000005acff0b7431 */ /* 0x000fe200000001ff */
[----:B0-----:R0:W-:Y:S06]  /*8020*/  STG.E desc[UR4][R2.64+0xb4c], R5 ;  /* 0x000b4c0502007986 */ /* 0x0011ec000c101904 */
[----:B0-----:R-:W0:Y:S01]  /*8030*/  LDC.64 R2, c[0x4][RZ] ;  /* 0x01000000ff027b82 */ /* 0x001e220000000a00 */
[----:B------:R-:W-:Y:S01]  /*8040*/  IMAD.MOV.U32 R5, RZ, RZ, 0x5ae ;  /* 0x000005aeff057424 */ /* 0x000fe200078e00ff */
[----:B0-----:R0:W-:Y:S06]  /*8050*/  STG.E desc[UR4][R2.64+0xb50], R7 ;  /* 0x000b500702007986 */ /* 0x0011ec000c101904 */
[----:B0-----:R-:W0:Y:S01]  /*8060*/  LDC.64 R2, c[0x4][RZ] ;  /* 0x01000000ff027b82 */ /* 0x001e220000000a00 */
[----:B------:R-:W-:Y:S01]  /*8070*/  HFMA2 R7, -RZ, RZ, 0, 8.678436279296875e-05 ;  /* 0x000005b0ff077431 */ /* 0x000fe200000001ff */
[----:B0-----:R0:W-:Y:S06]  /*8080*/  STG.E desc[UR4][R2.64+0xb54], R9 ;  /* 0x000b540902007986 */ /* 0x0011ec000c101904 */
[----:B0-----:R-:W0:Y:S01]  /*8090*/  LDC.64 R2, c[0x4][RZ] ;  /* 0x01000000ff027b82 */ /* 0x001e220000000a00 */
[----:B------:R-:W-:Y:S01]  /*80a0*/  IMAD.MOV.U32 R9, RZ, RZ, 0x5b2 ;  /* 0x000005b2ff097424 */ /* 0x000fe200078e00ff */
[----:B0-----:R0:W-:Y:S06]  /*80b0*/  STG.E desc[UR4][R2.64+0xb58], R11 ;  /* 0x000b580b02007986 */ /* 0x0011ec000c101904 */
[----:B0-----:R-:W0:Y:S01]  /*80c0*/  LDC.64 R2, c[0x4][RZ] ;  /* 0x01000000ff027b82 */ /* 0x001e220000000a00 */
[----:B------:R-:W-:Y:S01]  /*80d0*/  HFMA2 R11, -RZ, RZ, 0, 8.70227813720703125e-05 ;  /* 0x000005b4ff0b7431 */ /* 0x000fe200000001ff */
[----:B0-----:R0:W-:Y:S06]  /*80e0*/  STG.E desc[UR4][R2.64+0xb5c], R5 ;  /* 0x000b5c0502007986 */ /* 0x0011ec000c101904 */
[----:B0-----:R-:W0:Y:S01]  /*80f0*/  LDC.64 R2, c[0x4][RZ] ;  /* 0x01000000ff027b82 */ /* 0x001e220000000a00 */
[----:B------:R-:W-:Y:S01]  /*8100*/  IMAD.MOV.U32 R5, RZ, RZ, 0x5b6 ;  /* 0x000005b6ff057424 */ /* 0x000fe200078e00ff */
[----:B0-----:R0:W-:Y:S06]  /*8110*/  STG.E desc[UR4][R2.64+0xb60], R7 ;  /* 0x000b600702007986 */ /* 0x0011ec000c101904 */
[----:B0-----:R-:W0:Y:S01]  /*8120*/  LDC.64 R2, c[0x4][RZ] ;  /* 0x01000000ff027b82 */ /* 0x001e220000000a00 */
[----:B------:R-:W-:Y:S01]  /*8130*/  HFMA2 R7, -RZ, RZ, 0, 8.7261199951171875e-05 ;  /* 0x000005b8ff077431 */ /* 0x000fe200000001ff */
[----:B0-----:R0:W-:Y:S06]  /*8140*/  STG.E desc[UR4][R2.64+0xb64], R9 ;  /* 0x000b640902007986 */ /* 0x0011ec000c101904 */
[----:B0-----:R-:W0:Y:S01]  /*8150*/  LDC.64 R2, c[0x4][RZ] ;  /* 0x01000000ff027b82 */ /* 0x001e220000000a00 */
[----:B------:R-:W-:Y:S01]  /*8160*/  IMAD.MOV.U32 R9, RZ, RZ, 0x5ba ;  /* 0x000005baff097424 */ /* 0x000fe200078e00ff */
[----:B0-----:R0:W-:Y:S06]  /*8170*/  STG.E desc[UR4][R2.64+0xb68], R11 ;  /* 0x000b680b02007986 */ /* 0x0011ec000c101904 */
[----:B0-----:R-:W0:Y:S01]  /*8180*/  LDC.64 R2, c[0x4][RZ] ;  /* 0x01000000ff027b82 */ /* 0x001e220000000a00 */
[----:B------:R-:W-:Y:S01]  /*8190*/  HFMA2 R11, -RZ, RZ, 0, 8.74996185302734375e-05 ;  /* 0x000005bcff0b7431 */ /* 0x000fe200000001ff */
[----:B0-----:R0:W-:Y:S06]  /*81a0*/  STG.E desc[UR4][R2.64+0xb6c], R5 ;  /* 0x000b6c0502007986 */ /* 0x0011ec000c101904 */
[----:B0-----:R-:W0:Y:S01]  /*81b0*/  LDC.64 R2, c[0x4][RZ] ;  /* 0x01000000ff027b82 */ /* 0x001e220000000a00 */
[----:B------:R-:W-:Y:S01]  /*81c0*/  IMAD.MOV.U32 R5, RZ, RZ, 0x5be ;  /* 0x000005beff057424 */ /* 0x000fe200078e00ff */
[----:B0-----:R0:W-:Y:S06]  /*81d0*/  STG.E desc[UR4][R2.64+0xb70], R7 ;  /* 0x000b700702007986 */ /* 0x0011ec000c101904 */
[----:B0-----:R-:W0:Y:S01]  /*81e0*/  LDC.64 R2, c[0x4][RZ] ;  /* 0x01000000ff027b82 */ /* 0x001e220000000a00 */
[----:B------:R-:W-:Y:S01]  /*81f0*/  HFMA2 R7, -RZ, RZ, 0, 8.7738037109375e-05 ;  /* 0x000005c0ff077431 */ /* 0x000fe200000001ff */
[----:B0-----:R0:W-:Y:S06]  /*8200*/  STG.E desc[UR4][R2.64+0xb74], R9 ;  /* 0x000b740902007986 */ /* 0x0011ec000c101904 */
[----:B0-----:R-:W0:Y:S01]  /*8210*/  LDC.64 R2, c[0x4][RZ] ;  /* 0x01000000ff027b82 */ /* 0x001e220000000a00 */
[----:B------:R-:W-:Y:S01]  /*8220*/  IMAD.MOV.U32 R9, RZ, RZ, 0x5c2 ;  /* 0x000005c2ff097424 */ /* 0x000fe200078e00ff */
[----:B0-----:R0:W-:Y:S06]  /*8230*/  STG.E desc[UR4][R2.64+0xb78], R11 ;  /* 0x000b780b02007986 */ /* 0x0011ec000c101904 */
[----:B0-----:R-:W0:Y:S01]  /*8240*/  LDC.64 R2, c[0x4][RZ] ;  /* 0x01000000ff027b82 */ /* 0x001e220000000a00 */
[----:B------:R-:W-:Y:S01]  /*8250*/  HFMA2 R11, -RZ, RZ, 0, 8.79764556884765625e-05 ;  /* 0x000005c4ff0b7431 */ /* 0x000fe200000001ff */
[----:B0-----:R0:W-:Y:S06]  /*8260*/  STG.E desc[UR4][R2.64+0xb7c], R5 ;  /* 0x000b7c0502007986 */ /* 0x0011ec000c101904 */
[----:B0-----:R-:W0:Y:S01]  /*8270*/  LDC.64 R2, c[0x4][RZ] ;  /* 0x01000000ff027b82 */ /* 0x001e220000000a00 */
[----:B------:R-:W-:Y:S01]  /*8280*/  IMAD.MOV.U32 R5, RZ, RZ, 0x5c6 ;  /* 0x000005c6ff057424 */ /* 0x000fe200078e00ff */
[----:B0-----:R0:W-:Y:S06]  /*8290*/  STG.E desc[UR4][R2.64+0xb80], R7 ;  /* 0x000b800702007986 */ /* 0x0011ec000c101904 */
[----:B0-----:R-:W0:Y:S01]  /*82a0*/  LDC.64 R2, c[0x4][RZ] ;  /* 0x01000000ff027b82 */ /* 0x001e220000000a00 */
[----:B------:R-:W-:Y:S01]  /*82b0*/  HFMA2 R7, -RZ, RZ, 0, 8.8214874267578125e-05 ;  /* 0x000005c8ff077431 */ /* 0x000fe200000001ff */
[----:B0-----:R0:W-:Y:S06]  /*82c0*/  STG.E desc[UR4][R2.64+0xb84], R9 ;  /* 0x000b840902007986 */ /* 0x0011ec000c101904 */
[----:B0-----:R-:W0:Y:S01]  /*82d0*/  LDC.64 R2, c[0x4][RZ] ;  /* 0x01000000ff027b82 */ /* 0x001e220000000a00 */
[----:B------:R-:W-:Y:S01]  /*82e0*/  IMAD.MOV.U32 R9, RZ, RZ, 0x5ca ;  /* 0x000005caff097424 */ /* 0x000fe200078e00ff */
[----:B0-----:R0:W-:Y:S06]  /*82f0*/  STG.E desc[UR4][R2.64+0xb88], R11 ;  /* 0x000b880b02007986 */ /* 0x0011ec000c101904 */
[----:B0-----:R-:W0:Y:S01]  /*8300*/  LDC.64 R2, c[0x4][RZ] ;  /* 0x01000000ff027b82 */ /* 0x001e220000000a00 */
[----:B------:R-:W-:Y:S01]  /*8310*/  HFMA2 R11, -RZ, RZ, 0, 8.84532928466796875e-05 ;  /* 0x000005ccff0b7431 */ /* 0x000fe200000001ff */
[----:B0-----:R0:W-:Y:S06]  /*8320*/  STG.E desc[UR4][R2.64+0xb8c], R5 ;  /* 0x000b8c0502007986 */ /* 0x0011ec000c101904 */
[----:B0-----:R-:W0:Y:S01]  /*8330*/  LDC.64 R2, c[0x4][RZ] ;  /* 0x01000000ff027b82 */ /* 0x001e220000000a00 */
[----:B------:R-:W-:Y:S01]  /*8340*/  IMAD.MOV.U32 R5, RZ, RZ, 0x5ce ;  /* 0x000005ceff057424 */ /* 0x000fe200078e00ff */
[----:B0-----:R0:W-:Y:S06]  /*8350*/  STG.E desc[UR4][R2.64+0xb90], R7 ;  /* 0x000b900702007986 */ /* 0x0011ec000c101904 */
[----:B0-----:R-:W0:Y:S01]  /*8360*/  LDC.64 R2, c[0x4][RZ] ;  /* 0x01000000ff027b82 */ /* 0x001e220000000a00 */
[----:B------:R-:W-:Y:S01]  /*8370*/  HFMA2 R7, -RZ, RZ, 0, 8.869171142578125e-05 ;  /* 0x000005d0ff077431 */ /* 0x000fe200000001ff */
[----:B0-----:R0:W-:Y:S06]  /*8380*/  STG.E desc[UR4][R2.64+0xb94], R9 ;  /* 0x000b940902007986 */ /* 0x0011ec000c101904 */
[----:B0-----:R-:W0:Y:S01]  /*8390*/  LDC.64 R2, c[0x4][RZ] ;  /* 0x01000000ff027b82 */ /* 0x001e220000000a00 */
[----:B------:R-:W-:Y:S01]  /*83a0*/  IMAD.MOV.U32 R9, RZ, RZ, 0x5d2 ;  /* 0x000005d2ff097424 */ /* 0x000fe200078e00ff */
[----:B0-----:R0:W-:Y:S06]  /*83b0*/  STG.E desc[UR4][R2.64+0xb98], R11 ;  /* 0x000b980b02007986 */ /* 0x0011ec000c101904 */
[----:B0-----:R-:W0:Y:S01]  /*83c0*/  LDC.64 R2, c[0x4][RZ] ;  /* 0x01000000ff027b82 */ /* 0x001e220000000a00 */
[----:B------:R-:W-:Y:S01]  /*83d0*/  HFMA2 R11, -RZ, RZ, 0, 8.89301300048828125e-05 ;  /* 0x000005d4ff0b7431 */ /* 0x000fe200000001ff */
[----:B0-----:R0:W-:Y:S06]  /*83e0*/  STG.E desc[UR4][R2.64+0xb9c], R5 ;  /* 0x000b9c0502007986 */ /* 0x0011ec000c101904 */
[----:B0-----:R-:W0:Y:S01]  /*83f0*/  LDC.64 R2, c[0x4][RZ] ;  /* 0x01000000ff027b82 */ /* 0x001e220000000a00 */
[----:B------:R-:W-:Y:S01]  /*8400*/  IMAD.MOV.U32 R5, RZ, RZ, 0x5d6 ;  /* 0x000005d6ff057424 */ /* 0x000fe200078e00ff */
[----:B0-----:R0:W-:Y:S06]  /*8410*/  STG.E desc[UR4][R2.64+0xba0], R7 ;  /* 0x000ba00702007986 */ /* 0x0011ec000c101904 */
[----:B0-----:R-:W0:Y:S01]  /*8420*/  LDC.64 R2, c[0x4][RZ] ;  /* 0x01000000ff027b82 */ /* 0x001e220000000a00 */
[----:B------:R-:W-:Y:S01]  /*8430*/  HFMA2 R7, -RZ, RZ, 0, 8.9168548583984375e-05 ;  /* 0x000005d8ff077431 */ /* 0x000fe200000001ff */
[----:B0-----:R0:W-:Y:S06]  /*8440*/  STG.E desc[UR4][R2.64+0xba4], R9 ;  /* 0x000ba40902007986 */ /* 0x0011ec000c101904 */
[----:B0-----:R-:W0:Y:S01]  /*8450*/  LDC.64 R2, c[0x4][RZ] ;  /* 0x01000000ff027b82 */ /* 0x001e220000000a00 */
[----:B------:R-:W-:Y:S01]  /*8460*/  IMAD.MOV.U32 R9, RZ, RZ, 0x5da ;  /* 0x000005daff097424 */ /* 0x000fe200078e00ff */
[----:B0-----:R0:W-:Y:S06]  /*8470*/  STG.E desc[UR4][R2.64+0xba8], R11 ;  /* 0x000ba80b02007986 */ /* 0x0011ec000c101904 */
[----:B0-----:R-:W0:Y:S01]  /*8480*/  LDC.64 R2, c[0x4][RZ] ;  /* 0x01000000ff027b82 */ /* 0x001e220000000a00 */
[----:B------:R-:W-:Y:S01]  /*8490*/  HFMA2 R11, -RZ, RZ, 0, 8.94069671630859375e-05 ;  /* 0x000005dcff0b7431 */ /* 0x000fe200000001ff */
[----:B0-----:R0:W-:Y:S06]  /*84a0*/  STG.E desc[UR4][R2.64+0xbac], R5 ;  /* 0x000bac0502007986 */ /* 0x0011ec000c101904 */
[----:B0-----:R-:W0:Y:S01]  /*84b0*/  LDC.64 R2, c[0x4][RZ] ;  /* 0x01000000ff027b82 */ /* 0x001e220000000a00 */
[----:B------:R-:W-:Y:S01]  /*84c0*/  IMAD.MOV.U32 R5, RZ, RZ, 0x5de ;  /* 0x000005deff057424 */ /* 0x000fe200078e00ff */
[----:B0-----:R0:W-:Y:S06]  /*84d0*/  STG.E desc[UR4][R2.64+0xbb0], R7 ;  /* 0x000bb00702007986 */ /* 0x0011ec000c101904 */
[----:B0-----:R-:W0:Y:S01]  /*84e0*/  LDC.64 R2, c[0x4][RZ] ;  /* 0x01000000ff027b82 */ /* 0x001e220000000a00 */
[----:B------:R-:W-:Y:S01]  /*84f0*/  HFMA2 R7, -RZ, RZ, 0, 8.96453857421875e-05 ;  /* 0x000005e0ff077431 */ /* 0x000fe200000001ff */
[----:B0-----:R0:W-:Y:S06]  /*8500*/  STG.E desc[UR4][R2.64+0xbb4], R9 ;  /* 0x000bb40902007986 */ /* 0x0011ec000c101904 */
[----:B0-----:R-:W0:Y:S01]  /*8510*/  LDC.64 R2, c[0x4][RZ] ;  /* 0x01000000ff027b82 */ /* 0x001e220000000a00 */
[----:B------:R-:W-:Y:S01]  /*8520*/  IMAD.MOV.U32 R9, RZ, RZ, 0x5e2 ;  /* 0x000005e2ff097424 */ /* 0x000fe200078e00ff */
[----:B0-----:R0:W-:Y:S06]  /*8530*/  STG.E desc[UR4][R2.64+0xbb8], R11 ;  /* 0x000bb80b02007986 */ /* 0x0011ec000c101904 */
[----:B0-----:R-:W0:Y:S01]  /*8540*/  LDC.64 R2, c[0x4][RZ] ;  /* 0x01000000ff027b82 */ /* 0x001e220000000a00 */
[----:B------:R-:W-:Y:S01]  /*8550*/  HFMA2 R11, -RZ, RZ, 0, 8.98838043212890625e-05 ;  /* 0x000005e4ff0b7431 */ /* 0x000fe200000001ff */
[----:B0-----:R0:W-:Y:S06]  /*8560*/  STG.E desc[UR4][R2.64+0xbbc], R5 ;  /* 0x000bbc0502007986 */ /* 0x0011ec000c101904 */
[----:B0-----:R-:W0:Y:S01]  /*8570*/  LDC.64 R2, c[0x4][RZ] ;  /* 0x01000000ff027b82 */ /* 0x001e220000000a00 */
[----:B------:R-:W-:Y:S01]  /*8580*/  IMAD.MOV.U32 R5, RZ, RZ, 0x5e6 ;  /* 0x000005e6ff057424 */ /* 0x000fe200078e00ff */
[----:B0-----:R0:W-:Y:S06]  /*8590*/  STG.E desc[UR4][R2.64+0xbc0], R7 ;  /* 0x000bc00702007986 */ /* 0x0011ec000c101904 */
[----:B0-----:R-:W0:Y:S01]  /*85a0*/  LDC.64 R2, c[0x4][RZ] ;  /* 0x01000000ff027b82 */ /* 0x001e220000000a00 */
[----:B------:R-:W-:Y:S01]  /*85b0*/  HFMA2 R7, -RZ, RZ, 0, 9.0122222900390625e-05 ;  /* 0x000005e8ff077431 */ /* 0x000fe200000001ff */
[----:B0-----:R0:W-:Y:S06]  /*85c0*/  STG.E desc[UR4][R2.64+0xbc4], R9 ;  /* 0x000bc40902007986 */ /* 0x0011ec000c101904 */
[----:B0-----:R-:W0:Y:S01]  /*85d0*/  LDC.64 R2, c[0x4][RZ] ;  /* 0x01000000ff027b82 */ /* 0x001e220000000a00 */
[----:B------:R-:W-:Y:S01]  /*85e0*/  IMAD.MOV.U32 R9, RZ, RZ, 0x5ea ;  /* 0x000005eaff097424 */ /* 0x000fe200078e00ff */
[----:B0-----:R0:W-:Y:S06]  /*85f0*/  STG.E desc[UR4][R2.64+0xbc8], R11 ;  /* 0x000bc80b02007986 */ /* 0x0011ec000c101904 */
[----:B0-----:R-:W0:Y:S01]  /*8600*/  LDC.64 R2, c[0x4][RZ] ;  /* 0x01000000ff027b82 */ /* 0x001e220000000a00 */
[----:B------:R-:W-:Y:S01]  /*8610*/  HFMA2 R11, -RZ, RZ, 0, 9.03606414794921875e-05 ;  /* 0x000005ecff0b7431 */ /* 0x000fe200000001ff */
[----:B0-----:R0:W-:Y:S06]  /*8620*/  STG.E desc[UR4][R2.64+0xbcc], R5 ;  /* 0x000bcc0502007986 */ /* 0x0011ec000c101904 */
[----:B0-----:R-:W0:Y:S01]  /*8630*/  LDC.64 R2, c[0x4][RZ] ;  /* 0x01000000ff027b82 */ /* 0x001e220000000a00 */
[----:B------:R-:W-:Y:S01]  /*8640*/  IMAD.MOV.U32 R5, RZ, RZ, 0x5ee ;  /* 0x000005eeff057424 */ /* 0x000fe200078e00ff */
[----:B0-----:R0:W-:Y:S06]  /*8650*/  STG.E desc[UR4][R2.64+0xbd0], R7 ;  /* 0x000bd00702007986 */ /* 0x0011ec000c101904 */
[----:B0-----:R-:W0:Y:S01]  /*8660*/  LDC.64 R2, c[0x4][RZ] ;  /* 0x01000000ff027b82 */ /* 0x001e220000000a00 */
[----:B------:R-:W-:Y:S01]  /*8670*/  HFMA2 R7, -RZ, RZ, 0, 9.059906005859375e-05 ;  /* 0x000005f0ff077431 */ /* 0x000fe200000001ff */
[----:B0-----:R0:W-:Y:S06]  /*8680*/  STG.E desc[UR4][R2.64+0xbd4], R9 ;  /* 0x000bd40902007986 */ /* 0x0011ec000c101904 */
[----:B0-----:R-:W0:Y:S01]  /*8690*/  LDC.64 R2, c[0x4][RZ] ;  /* 0x01000000ff027b82 */ /* 0x001e220000000a00 */
[----:B------:R-:W-:Y:S01]  /*86a0*/  IMAD.MOV.U32 R9, RZ, RZ, 0x5f2 ;  /* 0x000005f2ff097424 */ /* 0x000fe200078e00ff */
[----:B0-----:R0:W-:Y:S06]  /*86b0*/  STG.E desc[UR4][R2.64+0xbd8], R11 ;  /* 0x000bd80b02007986 */ /* 0x0011ec000c101904 */
[----:B0-----:R-:W0:Y:S01]  /*86c0*/  LDC.64 R2, c[0x4][RZ] ;  /* 0x01000000ff027b82 */ /* 0x001e220000000a00 */
[----:B------:R-:W-:Y:S01]  /*86d0*/  HFMA2 R11, -RZ, RZ, 0, 9.08374786376953125e-05 ;  /* 0x000005f4ff0b7431 */ /* 0x000fe200000001ff */
[----:B0-----:R0:W-:Y:S06]  /*86e0*/  STG.E desc[UR4][R2.64+0xbdc], R5 ;  /* 0x000bdc0502007986 */ /* 0x0011ec000c101904 */
[----:B0-----:R-:W0:Y:S01]  /*86f0*/  LDC.64 R2, c[0x4][RZ] ;  /* 0x01000000ff027b82 */ /* 0x001e220000000a00 */
[----:B------:R-:W-:Y:S01]  /*8700*/  IMAD.MOV.U32 R5, RZ, RZ, 0x5f6 ;  /* 0x000005f6ff057424 */ /* 0x000fe200078e00ff */
[----:B0-----:R0:W-:Y:S06]  /*8710*/  STG.E desc[UR4][R2.64+0xbe0], R7 ;  /* 0x000be00702007986 */ /* 0x0011ec000c101904 */
[----:B0-----:R-:W0:Y:S01]  /*8720*/  LDC.64 R2, c[0x4][RZ] ;  /* 0x01000000ff027b82 */ /* 0x001e220000000a00 */
[----:B------:R-:W-:Y:S01]  /*8730*/  HFMA2 R7, -RZ, RZ, 0, 9.1075897216796875e-05 ;  /* 0x000005f8ff077431 */ /* 0x000fe200000001ff */
[----:B0-----:R0:W-:Y:S06]  /*8740*/  STG.E desc[UR4][R2.64+0xbe4], R9 ;  /* 0x000be40902007986 */ /* 0x0011ec000c101904 */
[----:B0-----:R-:W0:Y:S01]  /*8750*/  LDC.64 R2, c[0x4][RZ] ;  /* 0x01000000ff027b82 */ /* 0x001e220000000a00 */
[----:B------:R-:W-:Y:S01]  /*8760*/  IMAD.MOV.U32 R9, RZ, RZ, 0x5fa ;  /* 0x000005faff097424 */ /* 0x000fe200078e00ff */
[----:B0-----:R0:W-:Y:S06]  /*8770*/  STG.E desc[UR4][R2.64+0xbe8], R11 ;  /* 0x000be80b02007986 */ /* 0x0011ec000c101904 */
[----:B0-----:R-:W0:Y:S01]  /*8780*/  LDC.64 R2, c[0x4][RZ] ;  /* 0x01000000ff027b82 */ /* 0x001e220000000a00 */
[----:B------:R-:W-:Y:S01]  /*8790*/  HFMA2 R11, -RZ, RZ, 0, 9.13143157958984375e-05 ;  /* 0x000005fcff0b7431 */ /* 0x000fe200000001ff */
[----:B0-----:R0:W-:Y:S06]  /*87a0*/  STG.E desc[UR4][R2.64+0xbec], R5 ;  /* 0x000bec0502007986 */ /* 0x0011ec000c101904 */
[----:B0-----:R-:W0:Y:S01]  /*87b0*/  LDC.64 R2, c[0x4][RZ] ;  /* 0x01000000ff027b82 */ /* 0x001e220000000a00 */
[----:B------:R-:W-:Y:S01]  /*87c0*/  IMAD.MOV.U32 R5, RZ, RZ, 0x5fe ;  /* 0x000005feff057424 */ /* 0x000fe200078e00ff */
[----:B0-----:R0:W-:Y:S06]  /*87d0*/  STG.E desc[UR4][R2.64+0xbf0], R7 ;  /* 0x000bf00702007986 */ /* 0x0011ec000c101904 */
[----:B0-----:R-:W0:Y:S01]  /*87e0*/  LDC.64 R2, c[0x4][RZ] ;  /* 0x01000000ff027b82 */ /* 0x001e220000000a00 */
[----:B------:R-:W-:Y:S01]  /*87f0*/  HFMA2 R7, -RZ, RZ, 0, 9.1552734375e-05 ;  /* 0x00000600ff077431 */ /* 0x000fe200000001ff */
[----:B0-----:R0:W-:Y:S06]  /*8800*/  STG.E desc[UR4][R2.64+0xbf4], R9 ;  /* 0x000bf40902007986 */ /* 0x0011ec000c101904 */
[----:B0-----:R-:W0:Y:S01]  /*8810*/  LDC.64 R2, c[0x4][RZ] ;  /* 0x01000000ff027b82 */ /* 0x001e220000000a00 */
[----:B------:R-:W-:Y:S01]  /*8820*/  IMAD.MOV.U32 R9, RZ, RZ, 0x602 ;  /* 0x00000602ff097424 */ /* 0x000fe200078e00ff */
[----:B0-----:R0:W-:Y:S06]  /*8830*/  STG.E desc[UR4][R2.64+0xbf8], R11 ;  /* 0x000bf80b02007986 */ /* 0x0011ec000c101904 */
[----:B0-----:R-:W0:Y:S01]  /*8840*/  LDC.64 R2, c[0x4][RZ] ;  /* 0x01000000ff027b82 */ /* 0x001e220000000a00 */
[----:B------:R-:W-:Y:S01]  /*8850*/  HFMA2 R11, -RZ, RZ, 0, 9.17911529541015625e-05 ;  /* 0x00000604ff0b7431 */ /* 0x000fe200000001ff */
[----:B0-----:R0:W-:Y:S06]  /*8860*/  STG.E desc[UR4][R2.64+0xbfc], R5 ;  /* 0x000bfc0502007986 */ /* 0x0011ec000c101904 */
[----:B0-----:R-:W0:Y:S01]  /*8870*/  LDC.64 R2, c[0x4][RZ] ;  /* 0x01000000ff027b82 */ /* 0x001e220000000a00 */
[----:B------:R-:W-:Y:S01]  /*8880*/  IMAD.MOV.U32 R5, RZ, RZ, 0x606 ;  /* 0x00000606ff057424 */ /* 0x000fe200078e00ff */
[----:B0-----:R0:W-:Y:S06]  /*8890*/  STG.E desc[UR4][R2.64+0xc00], R7 ;  /* 0x000c000702007986 */ /* 0x0011ec000c101904 */
[----:B0-----:R-:W0:Y:S01]  /*88a0*/  LDC.64 R2, c[0x4][RZ] ;  /* 0x01000000ff027b82 */ /* 0x001e220000000a00 */
[----:B------:R-:W-:Y:S01]  /*88b0*/  HFMA2 R7, -RZ, RZ, 0, 9.2029571533203125e-05 ;  /* 0x00000608ff077431 */ /* 0x000fe200000001ff */
[----:B0-----:R0:W-:Y:S06]  /*88c0*/  STG.E desc[UR4][R2.64+0xc04], R9 ;  /* 0x000c040902007986 */ /* 0x0011ec000c101904 */
[----:B0-----:R-:W0:Y:S01]  /*88d0*/  LDC.64 R2, c[0x4][RZ] ;  /* 0x01000000ff027b82 */ /* 0x001e220000000a00 */
[----:B------:R-:W-:Y:S01]  /*88e0*/  IMAD.MOV.U32 R9, RZ, RZ, 0x60a ;  /* 0x0000060aff097424 */ /* 0x000fe200078e00ff */
[----:B0-----:R0:W-:Y:S06]  /*88f0*/  STG.E desc[UR4][R2.64+0xc08], R11 ;  /* 0x000c080b02007986 */ /* 0x0011ec000c101904 */
[----:B0-----:R-:W0:Y:S01]  /*8900*/  LDC.64 R2, c[0x4][RZ] ;  /* 0x01000000ff027b82 */ /* 0x001e220000000a00 */
[----:B------:R-:W-:Y:S01]  /*8910*/  HFMA2 R11, -RZ, RZ, 0, 9.22679901123046875e-05 ;  /* 0x0000060cff0b7431 */ /* 0x000fe200000001ff */
[----:B0-----:R0:W-:Y:S06]  /*8920*/  STG.E desc[UR4][R2.64+0xc0c], R5 ;  /* 0x000c0c0502007986 */ /* 0x0011ec000c101904 */
[----:B0-----:R-:W0:Y:S01]  /*8930*/  LDC.64 R2, c[0x4][RZ] ;  /* 0x01000000ff027b82 */ /* 0x001e220000000a00 */
[----:B------:R-:W-:Y:S01]  /*8940*/  IMAD.MOV.U32 R5, RZ, RZ, 0x60e ;  /* 0x0000060eff057424 */ /* 0x000fe200078e00ff */
[----:B0-----:R0:W-:Y:S06]  /*8950*/  STG.E desc[UR4][R2.64+0xc10], R7 ;  /* 0x000c100702007986 */ /* 0x0011ec000c101904 */
[----:B0-----:R-:W0:Y:S01]  /*8960*/  LDC.64 R2, c[0x4][RZ] ;  /* 0x01000000ff027b82 */ /* 0x001e220000000a00 */
[----:B------:R-:W-:Y:S01]  /*8970*/  HFMA2 R7, -RZ, RZ, 0, 9.250640869140625e-05 ;  /* 0x00000610ff077431 */ /* 0x000fe200000001ff */
[----:B0-----:R0:W-:Y:S06]  /*8980*/  STG.E desc[UR4][R2.64+0xc14], R9 ;  /* 0x000c140902007986 */ /* 0x0011ec000c101904 */
[----:B0-----:R-:W0:Y:S01]  /*8990*/  LDC.64 R2, c[0x4][RZ] ;  /* 0x01000000ff027b82 */ /* 0x001e220000000a00 */
[----:B------:R-:W-:Y:S01]  /*89a0*/  IMAD.MOV.U32 R9, RZ, RZ, 0x612 ;  /* 0x00000612ff097424 */ /* 0x000fe200078e00ff */
[----:B0-----:R0:W-:Y:S06]  /*89b0*/  STG.E desc[UR4][R2.64+0xc18], R11 ;  /* 0x000c180b02007986 */ /* 0x0011ec000c101904 */
[----:B0-----:R-:W0:Y:S01]  /*89c0*/  LDC.64 R2, c[0x4][RZ] ;  /* 0x01000000ff027b82 */ /* 0x001e220000000a00 */
[----:B------:R-:W-:Y:S01]  /*89d0*/  HFMA2 R11, -RZ, RZ, 0, 9.27448272705078125e-05 ;  /* 0x00000614ff0b7431 */ /* 0x000fe200000001ff */
[----:B0-----:R0:W-:Y:S06]  /*89e0*/  STG.E desc[UR4][R2.64+0xc1c], R5 ;  /* 0x000c1c0502007986 */ /* 0x0011ec000c101904 */
[----:B0-----:R-:W0:Y:S01]  /*89f0*/  LDC.64 R2, c[0x4][RZ] ;  /* 0x01000000ff027b82 */ /* 0x001e220000000a00 */
[----:B------:R-:W-:Y:S01]  /*8a00*/  IMAD.MOV.U32 R5, RZ, RZ, 0x616 ;  /* 0x00000616ff057424 */ /* 0x000fe200078e00ff */
[----:B0-----:R0:W-:Y:S06]  /*8a10*/  STG.E desc[UR4][R2.64+0xc20], R7 ;  /* 0x000c200702007986 */ /* 0x0011ec000c101904 */
[----:B0-----:R-:W0:Y:S01]  /*8a20*/  LDC.64 R2, c[0x4][RZ] ;  /* 0x01000000ff027b82 */ /* 0x001e220000000a00 */
[----:B------:R-:W-:Y:S01]  /*8a30*/  HFMA2 R7, -RZ, RZ, 0, 9.2983245849609375e-05 ;  /* 0x00000618ff077431 */ /* 0x000fe200000001ff */
[----:B0-----:R0:W-:Y:S06]  /*8a40*/  STG.E desc[UR4][R2.64+0xc24], R9 ;  /* 0x000c240902007986 */ /* 0x0011ec000c101904 */
[----:B0-----:R-:W0:Y:S01]  /*8a50*/  LDC.64 R2, c[0x4][RZ] ;  /* 0x01000000ff027b82 */ /* 0x001e220000000a00 */
[----:B------:R-:W-:Y:S01]  /*8a60*/  IMAD.MOV.U32 R9, RZ, RZ, 0x61a ;  /* 0x0000061aff097424 */ /* 0x000fe200078e00ff */
[----:B0-----:R0:W-:Y:S06]  /*8a70*/  STG.E desc[UR4][R2.64+0xc28], R11 ;  /* 0x000c280b02007986 */ /* 0x0011ec000c101904 */
[----:B0-----:R-:W0:Y:S01]  /*8a80*/  LDC.64 R2, c[0x4][RZ] ;  /* 0x01000000ff027b82 */ /* 0x001e220000000a00 */
[----:B------:R-:W-:Y:S01]  /*8a90*/  HFMA2 R11, -RZ, RZ, 0, 9.32216644287109375e-05 ;  /* 0x0000061cff0b7431 */ /* 0x000fe200000001ff */
[----:B0-----:R0:W-:Y:S06]  /*8aa0*/  STG.E desc[UR4][R2.64+0xc2c], R5 ;  /* 0x000c2c0502007986 */ /* 0x0011ec000c101904 */
[----:B0-----:R-:W0:Y:S01]  /*8ab0*/  LDC.64 R2, c[0x4][RZ] ;  /* 0x01000000ff027b82 */ /* 0x001e220000000a00 */
[----:B------:R-:W-:Y:S01]  /*8ac0*/  IMAD.MOV.U32 R5, RZ, RZ, 0x61e ;  /* 0x0000061eff057424 */ /* 0x000fe200078e00ff */
[----:B0-----:R0:W-:Y:S06]  /*8ad0*/  STG.E desc[UR4][R2.64+0xc30], R7 ;  /* 0x000c300702007986 */ /* 0x0011ec000c101904 */
[----:B0-----:R-:W0:Y:S01]  /*8ae0*/  LDC.64 R2, c[0x4][RZ] ;  /* 0x01000000ff027b82 */ /* 0x001e220000000a00 */
[----:B------:R-:W-:Y:S01]  /*8af0*/  HFMA2 R7, -RZ, RZ, 0, 9.34600830078125e-05 ;  /* 0x00000620ff077431 */ /* 0x000fe200000001ff */
[----:B0-----:R0:W-:Y:S06]  /*8b00*/  STG.E desc[UR4][R2.64+0xc34], R9 ;  /* 0x000c340902007986 */ /* 0x0011ec000c101904 */
[----:B0-----:R-:W0:Y:S01]  /*8b10*/  LDC.64 R2, c[0x4][RZ] ;  /* 0x01000000ff027b82 */ /* 0x001e220000000a00 */
[----:B------:R-:W-:Y:S01]  /*8b20*/  IMAD.MOV.U32 R9, RZ, RZ, 0x622 ;  /* 0x00000622ff097424 */ /* 0x000fe200078e00ff */
[----:B0-----:R0:W-:Y:S06]  /*8b30*/  STG.E desc[UR4][R2.64+0xc38], R11 ;  /* 0x000c380b02007986 */ /* 0x0011ec000c101904 */
[----:B0-----:R-:W0:Y:S01]  /*8b40*/  LDC.64 R2, c[0x4][RZ] ;  /* 0x01000000ff027b82 */ /* 0x001e220000000a00 */
[----:B------:R-:W-:Y:S01]  /*8b50*/  HFMA2 R11, -RZ, RZ, 0, 9.36985015869140625e-05 ;  /* 0x00000624ff0b7431 */ /* 0x000fe200000001ff */
[----:B0-----:R0:W-:Y:S06]  /*8b60*/  STG.E desc[UR4][R2.64+0xc3c], R5 ;  /* 0x000c3c0502007986 */ /* 0x0011ec000c101904 */
[----:B0-----:R-:W0:Y:S01]  /*8b70*/  LDC.64 R2, c[0x4][RZ] ;  /* 0x01000000ff027b82 */ /* 0x001e220000000a00 */
[----:B------:R-:W-:Y:S01]  /*8b80*/  IMAD.MOV.U32 R5, RZ, RZ, 0x626 ;  /* 0x00000626ff057424 */ /* 0x000fe200078e00ff */
[----:B0-----:R0:W-:Y:S06]  /*8b90*/  STG.E desc[UR4][R2.64+0xc40], R7 ;  /* 0x000c400702007986 */ /* 0x0011ec000c101904 */
[----:B0-----:R-:W0:Y:S01]  /*8ba0*/  LDC.64 R2, c[0x4][RZ] ;  /* 0x01000000ff027b82 */ /* 0x001e220000000a00 */
[----:B------:R-:W-:Y:S01]  /*8bb0*/  HFMA2 R7, -RZ, RZ, 0, 9.3936920166015625e-05 ;  /* 0x00000628ff077431 */ /* 0x000fe200000001ff */
[----:B0-----:R0:W-:Y:S06]  /*8bc0*/  STG.E desc[UR4][R2.64+0xc44], R9 ;  /* 0x000c440902007986 */ /* 0x0011ec000c101904 */
[----:B0-----:R-:W0:Y:S01]  /*8bd0*/  LDC.64 R2, c[0x4][RZ] ;  /* 0x01000000ff027b82 */ /* 0x001e220000000a00 */
[----:B------:R-:W-:Y:S01]  /*8be0*/  IMAD.MOV.U32 R9, RZ, RZ, 0x62a ;  /* 0x0000062aff097424 */ /* 0x000fe200078e00ff */
[----:B0-----:R0:W-:Y:S06]  /*8bf0*/  STG.E desc[UR4][R2.64+0xc48], R11 ;  /* 0x000c480b02007986 */ /* 0x0011ec000c101904 */
[----:B0-----:R-:W0:Y:S01]  /*8c00*/  LDC.64 R2, c[0x4][RZ] ;  /* 0x01000000ff027b82 */ /* 0x001e220000000a00 */
[----:B------:R-:W-:Y:S01]  /*8c10*/  HFMA2 R11, -RZ, RZ, 0, 9.41753387451171875e-05 ;  /* 0x0000062cff0b7431 */ /* 0x000fe200000001ff */
[----:B0-----:R0:W-:Y:S06]  /*8c20*/  STG.E desc[UR4][R2.64+0xc4c], R5 ;  /* 0x000c4c0502007986 */ /* 0x0011ec000c101904 */
[----:B0-----:R-:W0:Y:S01]  /*8c30*/  LDC.64 R2, c[0x4][RZ] ;  /* 0x01000000ff027b82 */ /* 0x001e220000000a00 */
[----:B------:R-:W-:Y:S01]  /*8c40*/  IMAD.MOV.U32 R5, RZ, RZ, 0x62e ;  /* 0x0000062eff057424 */ /* 0x000fe200078e00ff */
[----:B0-----:R0:W-:Y:S06]  /*8c50*/  STG.E desc[UR4][R2.64+0xc50], R7 ;  /* 0x000c500702007986 */ /* 0x0011ec000c101904 */
[----:B0-----:R-:W0:Y:S01]  /*8c60*/  LDC.64 R2, c[0x4][RZ] ;  /* 0x01000000ff027b82 */ /* 0x001e220000000a00 */
[----:B------:R-:W-:Y:S01]  /*8c70*/  HFMA2 R7, -RZ, RZ, 0, 9.441375732421875e-05 ;  /* 0x00000630ff077431 */ /* 0x000fe200000001ff */
[----:B0-----:R0:W-:Y:S06]  /*8c80*/  STG.E desc[UR4][R2.64+0xc54], R9 ;  /* 0x000c540902007986 */ /* 0x0011ec000c101904 */
[----:B0-----:R-:W0:Y:S01]  /*8c90*/  LDC.64 R2, c[0x4][RZ] ;  /* 0x01000000ff027b82 */ /* 0x001e220000000a00 */
[----:B------:R-:W-:Y:S01]  /*8ca0*/  IMAD.MOV.U32 R9, RZ, RZ, 0x632 ;  /* 0x00000632ff097424 */ /* 0x000fe200078e00ff */
[----:B0-----:R0:W-:Y:S06]  /*8cb0*/  STG.E desc[UR4][R2.64+0xc58], R11 ;  /* 0x000c580b02007986 */ /* 0x0011ec000c101904 */
[----:B0-----:R-:W0:Y:S01]  /*8cc0*/  LDC.64 R2, c[0x4][RZ] ;  /* 0x01000000ff027b82 */ /* 0x001e220000000a00 */
[----:B------:R-:W-:Y:S01]  /*8cd0*/  HFMA2 R11, -RZ, RZ, 0, 9.46521759033203125e-05 ;  /* 0x00000634ff0b7431 */ /* 0x000fe200000001ff */
[----:B0-----:R0:W-:Y:S06]  /*8ce0*/  STG.E desc[UR4][R2.64+0xc5c], R5 ;  /* 0x000c5c0502007986 */ /* 0x0011ec000c101904 */
[----:B0-----:R-:W0:Y:S01]  /*8cf0*/  LDC.64 R2, c[0x4][RZ] ;  /* 0x01000000ff027b82 */ /* 0x001e220000000a00 */
[----:B------:R-:W-:Y:S01]  /*8d00*/  IMAD.MOV.U32 R5, RZ, RZ, 0x636 ;  /* 0x00000636ff057424 */ /* 0x000fe200078e00ff */
[----:B0-----:R0:W-:Y:S06]  /*8d10*/  STG.E desc[UR4][R2.64+0xc60], R7 ;  /* 0x000c600702007986 */ /* 0x0011ec000c101904 */
[----:B0-----:R-:W0:Y:S01]  /*8d20*/  LDC.64 R2, c[0x4][RZ] ;  /* 0x01000000ff027b82 */ /* 0x001e220000000a00 */
[----:B------:R-:W-:Y:S01]  /*8d30*/  HFMA2 R7, -RZ, RZ, 0, 9.4890594482421875e-05 ;  /* 0x00000638ff077431 */ /* 0x000fe200000001ff */
[----:B0-----:R0:W-:Y:S06]  /*8d40*/  STG.E desc[UR4][R2.64+0xc64], R9 ;  /* 0x000c640902007986 */ /* 0x0011ec000c101904 */
[----:B0-----:R-:W0:Y:S01]  /*8d50*/  LDC.64 R2, c[0x4][RZ] ;  /* 0x01000000ff027b82 */ /* 0x001e220000000a00 */
[----:B------:R-:W-:Y:S01]  /*8d60*/  IMAD.MOV.U32 R9, RZ, RZ, 0x63a ;  /* 0x0000063aff097424 */ /* 0x000fe200078e00ff */
[----:B0-----:R0:W-:Y:S06]  /*8d70*/  STG.E desc[UR4][R2.64+0xc68], R11 ;  /* 0x000c680b02007986 */ /* 0x0011ec000c101904 */
[----:B0-----:R-:W0:Y:S01]  /*8d80*/  LDC.64 R2, c[0x4][RZ] ;  /* 0x01000000ff027b82 */ /* 0x001e220000000a00 */
[----:B------:R-:W-:Y:S01]  /*8d90*/  HFMA2 R11, -RZ, RZ, 0, 9.51290130615234375e-05 ;  /* 0x0000063cff0b7431 */ /* 0x000fe200000001ff */
[----:B0-----:R0:W-:Y:S06]  /*8da0*/  STG.E desc[UR4][R2.64+0xc6c], R5 ;  /* 0x000c6c0502007986 */ /* 0x0011ec000c101904 */
[----:B0-----:R-:W0:Y:S01]  /*8db0*/  LDC.64 R2, c[0x4][RZ] ;  /* 0x01000000ff027b82 */ /* 0x001e220000000a00 */
[----:B------:R-:W-:Y:S01]  /*8dc0*/  IMAD.MOV.U32 R5, RZ, RZ, 0x63e ;  /* 0x0000063eff057424 */ /* 0x000fe200078e00ff */
[----:B0-----:R0:W-:Y:S06]  /*8dd0*/  STG.E desc[UR4][R2.64+0xc70], R7 ;  /* 0x000c700702007986 */ /* 0x0011ec000c101904 */
[----:B0-----:R-:W0:Y:S01]  /*8de0*/  LDC.64 R2, c[0x4][RZ] ;  /* 0x01000000ff027b82 */ /* 0x001e220000000a00 */
[----:B------:R-:W-:Y:S01]  /*8df0*/  HFMA2 R7, -RZ, RZ, 0, 9.5367431640625e-05 ;  /* 0x00000640ff077431 */ /* 0x000fe200000001ff */
[----:B0-----:R0:W-:Y:S06]  /*8e00*/  STG.E desc[UR4][R2.64+0xc74], R9 ;  /* 0x000c740902007986 */ /* 0x0011ec000c101904 */
[----:B0-----:R-:W0:Y:S01]  /*8e10*/  LDC.64 R2, c[0x4][RZ] ;  /* 0x01000000ff027b82 */ /* 0x001e220000000a00 */
[----:B------:R-:W-:Y:S01]  /*8e20*/  IMAD.MOV.U32 R9, RZ, RZ, 0x642 ;  /* 0x00000642ff097424 */ /* 0x000fe200078e00ff */
[----:B0-----:R0:W-:Y:S06]  /*8e30*/  STG.E desc[UR4][R2.64+0xc78], R11 ;  /* 0x000c780b02007986 */ /* 0x0011ec000c101904 */
[----:B0-----:R-:W0:Y:S01]  /*8e40*/  LDC.64 R2, c[0x4][RZ] ;  /* 0x01000000ff027b82 */ /* 0x001e220000000a00 */
[----:B------:R-:W-:Y:S01]  /*8e50*/  HFMA2 R11, -RZ, RZ, 0, 9.56058502197265625e-05 ;  /* 0x00000644ff0b7431 */ /* 0x000fe200000001ff */
[----:B0-----:R0:W-:Y:S06]  /*8e60*/  STG.E desc[UR4][R2.64+0xc7c], R5 ;  /* 0x000c7c0502007986 */ /* 0x0011ec000c101904 */
[----:B0-----:R-:W0:Y:S01]  /*8e70*/  LDC.64 R2, c[0x4][RZ] ;  /* 0x01000000ff027b82 */ /* 0x001e220000000a00 */
[----:B------:R-:W-:Y:S01]  /*8e80*/  IMAD.MOV.U32 R5, RZ, RZ, 0x646 ;  /* 0x00000646ff057424 */ /* 0x000fe200078e00ff */
[----:B0-----:R0:W-:Y:S06]  /*8e90*/  STG.E desc[UR4][R2.64+0xc80], R7 ;  /* 0x000c800702007986 */ /* 0x0011ec000c101904 */
[----:B0-----:R-:W0:Y:S01]  /*8ea0*/  LDC.64 R2, c[0x4][RZ] ;  /* 0x01000000ff027b82 */ /* 0x001e220000000a00 */
[----:B------:R-:W-:Y:S01]  /*8eb0*/  HFMA2 R7, -RZ, RZ, 0, 9.5844268798828125e-05 ;  /* 0x00000648ff077431 */ /* 0x000fe200000001ff */
[----:B0-----:R0:W-:Y:S06]  /*8ec0*/  STG.E desc[UR4][R2.64+0xc84], R9 ;  /* 0x000c840902007986 */ /* 0x0011ec000c101904 */
[----:B0-----:R-:W0:Y:S01]  /*8ed0*/  LDC.64 R2, c[0x4][RZ] ;  /* 0x01000000ff027b82 */ /* 0x001e220000000a00 */
[----:B------:R-:W-:Y:S01]  /*8ee0*/  IMAD.MOV.U32 R9, RZ, RZ, 0x64a ;  /* 0x0000064aff097424 */ /* 0x000fe200078e00ff */
[----:B0-----:R0:W-:Y:S06]  /*8ef0*/  STG.E desc[UR4][R2.64+0xc88], R11 ;  /* 0x000c880b02007986 */ /* 0x0011ec000c101904 */
[----:B0-----:R-:W0:Y:S01]  /*8f00*/  LDC.64 R2, c[0x4][RZ] ;  /* 0x01000000ff027b82 */ /* 0x001e220000000a00 */
[----:B------:R-:W-:Y:S01]  /*8f10*/  HFMA2 R11, -RZ, RZ, 0, 9.60826873779296875e-05 ;  /* 0x0000064cff0b7431 */ /* 0x000fe200000001ff */
[----:B0-----:R0:W-:Y:S06]  /*8f20*/  STG.E desc[UR4][R2.64+0xc8c], R5 ;  /* 0x000c8c0502007986 */ /* 0x0011ec000c101904 */
[----:B0-----:R-:W0:Y:S01]  /*8f30*/  LDC.64 R2, c[0x4][RZ] ;  /* 0x01000000ff027b82 */ /* 0x001e220000000a00 */
[----:B------:R-:W-:Y:S01]  /*8f40*/  IMAD.MOV.U32 R5, RZ, RZ, 0x64e ;  /* 0x0000064eff057424 */ /* 0x000fe200078e00ff */
[----:B0-----:R0:W-:Y:S06]  /*8f50*/  STG.E desc[UR4][R2.64+0xc90], R7 ;  /* 0x000c900702007986 */ /* 0x0011ec000c101904 */
[----:B0-----:R-:W0:Y:S01]  /*8f60*/  LDC.64 R2, c[0x4][RZ] ;  /* 0x01000000ff027b82 */ /* 0x001e220000000a00 */
[----:B------:R-:W-:Y:S01]  /*8f70*/  HFMA2 R7, -RZ, RZ, 0, 9.632110595703125e-05 ;  /* 0x00000650ff077431 */ /* 0x000fe200000001ff */
[----:B0-----:R0:W-:Y:S06]  /*8f80*/  STG.E desc[UR4][R2.64+0xc94], R9 ;  /* 0x000c940902007986 */ /* 0x0011ec000c101904 */
[----:B0-----:R-:W0:Y:S01]  /*8f90*/  LDC.64 R2, c[0x4][RZ] ;  /* 0x01000000ff027b82 */ /* 0x001e220000000a00 */
[----:B------:R-:W-:Y:S01]  /*8fa0*/  IMAD.MOV.U32 R9, RZ, RZ, 0x652 ;  /* 0x00000652ff097424 */ /* 0x000fe200078e00ff */
[----:B0-----:R0:W-:Y:S06]  /*8fb0*/  STG.E desc[UR4][R2.64+0xc98], R11 ;  /* 0x000c980b02007986 */ /* 0x0011ec000c101904 */
[----:B0-----:R-:W0:Y:S01]  /*8fc0*/  LDC.64 R2, c[0x4][RZ] ;  /* 0x01000000ff027b82 */ /* 0x001e220000000a00 */
[----:B------:R-:W-:Y:S01]  /*8fd0*/  HFMA2 R11, -RZ, RZ, 0, 9.65595245361328125e-05 ;  /* 0x00000654ff0b7431 */ /* 0x000fe200000001ff */
[----:B0-----:R0:W-:Y:S06]  /*8fe0*/  STG.E desc[UR4][R2.64+0xc9c], R5 ;  /* 0x000c9c0502007986 */ /* 0x0011ec000c101904 */
[----:B0-----:R-:W0:Y:S01]  /*8ff0*/  LDC.64 R2, c[0x4][RZ] ;  /* 0x01000000ff027b82 */ /* 0x001e220000000a00 */
[----:B------:R-:W-:Y:S01]  /*9000*/  IMAD.MOV.U32 R5, RZ, RZ, 0x656 ;  /* 0x00000656ff057424 */ /* 0x000fe200078e00ff */
[----:B0-----:R0:W-:Y:S06]  /*9010*/  STG.E desc[UR4][R2.64+0xca0], R7 ;  /* 0x000ca00702007986 */ /* 0x0011ec000c101904 */
[----:B0-----:R-:W0:Y:S01]  /*9020*/  LDC.64 R2, c[0x4][RZ] ;  /* 0x01000000ff027b82 */ /* 0x001e220000000a00 */
[----:B------:R-:W-:Y:S01]  /*9030*/  HFMA2 R7, -RZ, RZ, 0, 9.6797943115234375e-05 ;  /* 0x00000658ff077431 */ /* 0x000fe200000001ff */
[----:B0-----:R0:W-:Y:S06]  /*9040*/  STG.E desc[UR4][R2.64+0xca4], R9 ;  /* 0x000ca40902007986 */ /* 0x0011ec000c101904 */
[----:B0-----:R-:W0:Y:S01]  /*9050*/  LDC.64 R2, c[0x4][RZ] ;  /* 0x01000000ff027b82 */ /* 0x001e220000000a00 */
[----:B------:R-:W-:Y:S01]  /*9060*/  IMAD.MOV.U32 R9, RZ, RZ, 0x65a ;  /* 0x0000065aff097424 */ /* 0x000fe200078e00ff */
[----:B0-----:R0:W-:Y:S06]  /*9070*/  STG.E desc[UR4][R2.64+0xca8], R11 ;  /* 0x000ca80b02007986 */ /* 0x0011ec000c101904 */
[----:B0-----:R-:W0:Y:S01]  /*9080*/  LDC.64 R2, c[0x4][RZ] ;  /* 0x01000000ff027b82 */ /* 0x001e220000000a00 */
[----:B------:R-:W-:Y:S01]  /*9090*/  HFMA2 R11, -RZ, RZ, 0, 9.70363616943359375e-05 ;  /* 0x0000065cff0b7431 */ /* 0x000fe200000001ff */
[----:B0-----:R0:W-:Y:S06]  /*90a0*/  STG.E desc[UR4][R2.64+0xcac], R5 ;  /* 0x000cac0502007986 */ /* 0x0011ec000c101904 */
[----:B0-----:R-:W0:Y:S01]  /*90b0*/  LDC.64 R2, c[0x4][RZ] ;  /* 0x01000000ff027b82 */ /* 0x001e220000000a00 */
[----:B------:R-:W-:Y:S01]  /*90c0*/  IMAD.MOV.U32 R5, RZ, RZ, 0x65e ;  /* 0x0000065eff057424 */ /* 0x000fe200078e00ff */
[----:B0-----:R0:W-:Y:S06]  /*90d0*/  STG.E desc[UR4][R2.64+0xcb0], R7 ;  /* 0x000cb00702007986 */ /* 0x0011ec000c101904 */
[----:B0-----:R-:W0:Y:S01]  /*90e0*/  LDC.64 R2, c[0x4][RZ] ;  /* 0x01000000ff027b82 */ /* 0x001e220000000a00 */
[----:B------:R-:W-:Y:S01]  /*90f0*/  HFMA2 R7, -RZ, RZ, 0, 9.72747802734375e-05 ;  /* 0x00000660ff077431 */ /* 0x000fe200000001ff */
[----:B0-----:R0:W-:Y:S06]  /*9100*/  STG.E desc[UR4][R2.64+0xcb4], R9 ;  /* 0x000cb40902007986 */ /* 0x0011ec000c101904 */
[----:B0-----:R-:W0:Y:S01]  /*9110*/  LDC.64 R2, c[0x4][RZ] ;  /* 0x01000000ff027b82 */ /* 0x001e220000000a00 */
[----:B------:R-:W-:Y:S01]  /*9120*/  IMAD.MOV.U32 R9, RZ, RZ, 0x662 ;  /* 0x00000662ff097424 */ /* 0x000fe200078e00ff */
[----:B0-----:R0:W-:Y:S06]  /*9130*/  STG.E desc[UR4][R2.64+0xcb8], R11 ;  /* 0x000cb80b02007986 */ /* 0x0011ec000c101904 */
[----:B0-----:R-:W0:Y:S01]  /*9140*/  LDC.64 R2, c[0x4][RZ] ;  /* 0x01000000ff027b82 */ /* 0x001e220000000a00 */
[----:B------:R-:W-:Y:S01]  /*9150*/  HFMA2 R11, -RZ, RZ, 0, 9.75131988525390625e-05 ;  /* 0x00000664ff0b7431 */ /* 0x000fe200000001ff */
[----:B0-----:R0:W-:Y:S06]  /*9160*/  STG.E desc[UR4][R2.64+0xcbc], R5 ;  /* 0x000cbc0502007986 */ /* 0x0011ec000c101904 */
[----:B0-----:R-:W0:Y:S01]  /*9170*/  LDC.64 R2, c[0x4][RZ] ;  /* 0x01000000ff027b82 */ /* 0x001e220000000a00 */
[----:B------:R-:W-:Y:S01]  /*9180*/  IMAD.MOV.U32 R5, RZ, RZ, 0x666 ;  /* 0x00000666ff057424 */ /* 0x000fe200078e00ff */
[----:B0-----:R0:W-:Y:S06]  /*9190*/  STG.E desc[UR4][R2.64+0xcc0], R7 ;  /* 0x000cc00702007986 */ /* 0x0011ec000c101904 */
[----:B0-----:R-:W0:Y:S01]  /*91a0*/  LDC.64 R2, c[0x4][RZ] ;  /* 0x01000000ff027b82 */ /* 0x001e220000000a00 */
[----:B------:R-:W-:Y:S01]  /*91b0*/  HFMA2 R7, -RZ, RZ, 0, 9.7751617431640625e-05 ;  /* 0x00000668ff077431 */ /* 0x000fe200000001ff */
[----:B0-----:R0:W-:Y:S06]  /*91c0*/  STG.E desc[UR4][R2.64+0xcc4], R9 ;  /* 0x000cc40902007986 */ /* 0x0011ec000c101904 */
[----:B0-----:R-:W0:Y:S01]  /*91d0*/  LDC.64 R2, c[0x4][RZ] ;  /* 0x01000000ff027b82 */ /* 0x001e220000000a00 */
[----:B------:R-:W-:Y:S01]  /*91e0*/  IMAD.MOV.U32 R9, RZ, RZ, 0x66a ;  /* 0x0000066aff097424 */ /* 0x000fe200078e00ff */
[----:B0-----:R0:W-:Y:S06]  /*91f0*/  STG.E desc[UR4][R2.64+0xcc8], R11 ;  /* 0x000cc80b02007986 */ /* 0x0011ec000c101904 */
[----:B0-----:R-:W0:Y:S01]  /*9200*/  LDC.64 R2, c[0x4][RZ] ;  /* 0x01000000ff027b82 */ /* 0x001e220000000a00 */
[----:B------:R-:W-:Y:S01]  /*9210*/  HFMA2 R11, -RZ, RZ, 0, 9.79900360107421875e-05 ;  /* 0x0000066cff0b7431 */ /* 0x000fe200000001ff */
[----:B0-----:R0:W-:Y:S06]  /*9220*/  STG.E desc[UR4][R2.64+0xccc], R5 ;  /* 0x000ccc0502007986 */ /* 0x0011ec000c101904 */
[----:B0-----:R-:W0:Y:S01]  /*9230*/  LDC.64 R2, c[0x4][RZ] ;  /* 0x01000000ff027b82 */ /* 0x001e220000000a00 */
[----:B------:R-:W-:Y:S01]  /*9240*/  IMAD.MOV.U32 R5, RZ, RZ, 0x66e ;  /* 0x0000066eff057424 */ /* 0x000fe200078e00ff */
[----:B0-----:R0:W-:Y:S06]  /*9250*/  STG.E desc[UR4][R2.64+0xcd0], R7 ;  /* 0x000cd00702007986 */ /* 0x0011ec000c101904 */
[----:B0-----:R-:W0:Y:S01]  /*9260*/  LDC.64 R2, c[0x4][RZ] ;  /* 0x01000000ff027b82 */ /* 0x001e220000000a00 */
[----:B------:R-:W-:Y:S01]  /*9270*/  HFMA2 R7, -RZ, RZ, 0, 9.822845458984375e-05 ;  /* 0x00000670ff077431 */ /* 0x000fe200000001ff */
[----:B0-----:R0:W-:Y:S06]  /*9280*/  STG.E desc[UR4][R2.64+0xcd4], R9 ;  /* 0x000cd40902007986 */ /* 0x0011ec000c101904 */
[----:B0-----:R-:W0:Y:S01]  /*9290*/  LDC.64 R2, c[0x4][RZ] ;  /* 0x01000000ff027b82 */ /* 0x001e220000000a00 */
[----:B------:R-:W-:Y:S01]  /*92a0*/  IMAD.MOV.U32 R9, RZ, RZ, 0x672 ;  /* 0x00000672ff097424 */ /* 0x000fe200078e00ff */
[----:B0-----:R0:W-:Y:S06]  /*92b0*/  STG.E desc[UR4][R2.64+0xcd8], R11 ;  /* 0x000cd80b02007986 */ /* 0x0011ec000c101904 */
[----:B0-----:R-:W0:Y:S01]  /*92c0*/  LDC.64 R2, c[0x4][RZ] ;  /* 0x01000000ff027b82 */ /* 0x001e220000000a00 */
[----:B------:R-:W-:Y:S01]  /*92d0*/  HFMA2 R11, -RZ, RZ, 0, 9.84668731689453125e-05 ;  /* 0x00000674ff0b7431 */ /* 0x000fe200000001ff */
[----:B0-----:R0:W-:Y:S06]  /*92e0*/  STG.E desc[UR4][R2.64+0xcdc], R5 ;  /* 0x000cdc0502007986 */ /* 0x0011ec000c101904 */
[----:B0-----:R-:W0:Y:S01]  /*92f0*/  LDC.64 R2, c[0x4][RZ] ;  /* 0x01000000ff027b82 */ /* 0x001e220000000a00 */
[----:B------:R-:W-:Y:S01]  /*9300*/  IMAD.MOV.U32 R5, RZ, RZ, 0x676 ;  /* 0x00000676ff057424 */ /* 0x000fe200078e00ff */
[----:B0-----:R0:W-:Y:S06]  /*9310*/  STG.E desc[UR4][R2.64+0xce0], R7 ;  /* 0x000ce00702007986 */ /* 0x0011ec000c101904 */
[----:B0-----:R-:W0:Y:S01]  /*9320*/  LDC.64 R2, c[0x4][RZ] ;  /* 0x01000000ff027b82 */ /* 0x001e220000000a00 */
[----:B------:R-:W-:Y:S01]  /*9330*/  HFMA2 R7, -RZ, RZ, 0, 9.8705291748046875e-05 ;  /* 0x00000678ff077431 */ /* 0x000fe200000001ff */
[----:B0-----:R0:W-:Y:S06]  /*9340*/  STG.E desc[UR4][R2.64+0xce4], R9 ;  /* 0x000ce40902007986 */ /* 0x0011ec000c101904 */
[----:B0-----:R-:W0:Y:S01]  /*9350*/  LDC.64 R2, c[0x4][RZ] ;  /* 0x01000000ff027b82 */ /* 0x001e220000000a00 */
[----:B------:R-:W-:Y:S01]  /*9360*/  IMAD.MOV.U32 R9, RZ, RZ, 0x67a ;  /* 0x0000067aff097424 */ /* 0x000fe200078e00ff */
[----:B0-----:R0:W-:Y:S06]  /*9370*/  STG.E desc[UR4][R2.64+0xce8], R11 ;  /* 0x000ce80b02007986 */ /* 0x0011ec000c101904 */
[----:B0-----:R-:W0:Y:S01]  /*9380*/  LDC.64 R2, c[0x4][RZ] ;  /* 0x01000000ff027b82 */ /* 0x001e220000000a00 */
[----:B------:R-:W-:Y:S01]  /*9390*/  HFMA2 R11, -RZ, RZ, 0, 9.89437103271484375e-05 ;  /* 0x0000067cff0b7431 */ /* 0x000fe200000001ff */
[----:B0-----:R0:W-:Y:S06]  /*93a0*/  STG.E desc[UR4][R2.64+0xcec], R5 ;  /* 0x000cec0502007986 */ /* 0x0011ec000c101904 */
[----:B0-----:R-:W0:Y:S01]  /*93b0*/  LDC.64 R2, c[0x4][RZ] ;  /* 0x01000000ff027b82 */ /* 0x001e220000000a00 */
[----:B------:R-:W-:Y:S01]  /*93c0*/  IMAD.MOV.U32 R5, RZ, RZ, 0x67e ;  /* 0x0000067eff057424 */ /* 0x000fe200078e00ff */
[----:B0-----:R0:W-:Y:S06]  /*93d0*/  STG.E desc[UR4][R2.64+0xcf0], R7 ;  /* 0x000cf00702007986 */ /* 0x0011ec000c101904 */
[----:B0-----:R-:W0:Y:S01]  /*93e0*/  LDC.64 R2, c[0x4][RZ] ;  /* 0x01000000ff027b82 */ /* 0x001e220000000a00 */
[----:B------:R-:W-:Y:S01]  /*93f0*/  HFMA2 R7, -RZ, RZ, 0, 9.918212890625e-05 ;  /* 0x00000680ff077431 */ /* 0x000fe200000001ff */
[----:B0-----:R0:W-:Y:S06]  /*9400*/  STG.E desc[UR4][R2.64+0xcf4], R9 ;  /* 0x000cf40902007986 */ /* 0x0011ec000c101904 */
[----:B0-----:R-:W0:Y:S01]  /*9410*/  LDC.64 R2, c[0x4][RZ] ;  /* 0x01000000ff027b82 */ /* 0x001e220000000a00 */
[----:B------:R-:W-:Y:S01]  /*9420*/  IMAD.MOV.U32 R9, RZ, RZ, 0x682 ;  /* 0x00000682ff097424 */ /* 0x000fe200078e00ff */
[----:B0-----:R0:W-:Y:S06]  /*9430*/  STG.E desc[UR4][R2.64+0xcf8], R11 ;  /* 0x000cf80b02007986 */ /* 0x0011ec000c101904 */
[----:B0-----:R-:W0:Y:S01]  /*9440*/  LDC.64 R2, c[0x4][RZ] ;  /* 0x01000000ff027b82 */ /* 0x001e220000000a00 */
[----:B------:R-:W-:Y:S01]  /*9450*/  HFMA2 R11, -RZ, RZ, 0, 9.94205474853515625e-05 ;  /* 0x00000684ff0b7431 */ /* 0x000fe200000001ff */
[----:B0-----:R0:W-:Y:S06]  /*9460*/  STG.E desc[UR4][R2.64+0xcfc], R5 ;  /* 0x000cfc0502007986 */ /* 0x0011ec000c101904 */
[----:B0-----:R-:W0:Y:S01]  /*9470*/  LDC.64 R2, c[0x4][RZ] ;  /* 0x01000000ff027b82 */ /* 0x001e220000000a00 */
[----:B------:R-:W-:Y:S01]  /*9480*/  IMAD.MOV.U32 R5, RZ, RZ, 0x686 ;  /* 0x00000686ff057424 */ /* 0x000fe200078e00ff */
[----:B0-----:R0:W-:Y:S06]  /*9490*/  STG.E desc[UR4][R2.64+0xd00], R7 ;  /* 0x000d000702007986 */ /* 0x0011ec000c101904 */
[----:B0-----:R-:W0:Y:S01]  /*94a0*/  LDC.64 R2, c[0x4][RZ] ;  /* 0x01000000ff027b82 */ /* 0x001e220000000a00 */
[----:B------:R-:W-:Y:S01]  /*94b0*/  HFMA2 R7, -RZ, RZ, 0, 9.9658966064453125e-05 ;  /* 0x00000688ff077431 */ /* 0x000fe200000001ff */
[----:B0-----:R0:W-:Y:S06]  /*94c0*/  STG.E desc[UR4][R2.64+0xd04], R9 ;  /* 0x000d040902007986 */ /* 0x0011ec000c101904 */
[----:B0-----:R-:W0:Y:S01]  /*94d0*/  LDC.64 R2, c[0x4][RZ] ;  /* 0x01000000ff027b82 */ /* 0x001e220000000a00 */
[----:B------:R-:W-:Y:S01]  /*94e0*/  IMAD.MOV.U32 R9, RZ, RZ, 0x68a ;  /* 0x0000068aff097424 */ /* 0x000fe200078e00ff */
[----:B0-----:R0:W-:Y:S06]  /*94f0*/  STG.E desc[UR4][R2.64+0xd08], R11 ;  /* 0x000d080b02007986 */ /* 0x0011ec000c101904 */
[----:B0-----:R-:W0:Y:S01]  /*9500*/  LDC.64 R2, c[0x4][RZ] ;  /* 0x01000000ff027b82 */ /* 0x001e220000000a00 */
[----:B------:R-:W-:Y:S01]  /*9510*/  HFMA2 R11, -RZ, RZ, 0, 9.98973846435546875e-05 ;  /* 0x0000068cff0b7431 */ /* 0x000fe200000001ff */
[----:B0-----:R0:W-:Y:S06]  /*9520*/  STG.E desc[UR4][R2.64+0xd0c], R5 ;  /* 0x000d0c0502007986 */ /* 0x0011ec000c101904 */
[----:B0-----:R-:W0:Y:S01]  /*9530*/  LDC.64 R2, c[0x4][RZ] ;  /* 0x01000000ff027b82 */ /* 0x001e220000000a00 */
[----:B------:R-:W-:Y:S01]  /*9540*/  IMAD.MOV.U32 R5, RZ, RZ, 0x68e ;  /* 0x0000068eff057424 */ /* 0x000fe200078e00ff */
[----:B0-----:R0:W-:Y:S06]  /*9550*/  STG.E desc[UR4][R2.64+0xd10], R7 ;  /* 0x000d100702007986 */ /* 0x0011ec000c101904 */
[----:B0-----:R-:W0:Y:S01]  /*9560*/  LDC.64 R2, c[0x4][RZ] ;  /* 0x01000000ff027b82 */ /* 0x001e220000000a00 */
[----:B------:R-:W-:Y:S01]  /*9570*/  HFMA2 R7, -RZ, RZ, 0, 0.00010013580322265625 ;  /* 0x00000690ff077431 */ /* 0x000fe200000001ff */
[----:B0-----:R0:W-:Y:S06]  /*9580*/  STG.E desc[UR4][R2.64+0xd14], R9 ;  /* 0x000d140902007986 */ /* 0x0011ec000c101904 */
[----:B0-----:R-:W0:Y:S01]  /*9590*/  LDC.64 R2, c[0x4][RZ] ;  /* 0x01000000ff027b82 */ /* 0x001e220000000a00 */
[----:B------:R-:W-:Y:S01]  /*95a0*/  IMAD.MOV.U32 R9, RZ, RZ, 0x692 ;  /* 0x00000692ff097424 */ /* 0x000fe200078e00ff */
[----:B0-----:R0:W-:Y:S06]  /*95b0*/  STG.E desc[UR4][R2.64+0xd18], R11 ;  /* 0x000d180b02007986 */ /* 0x0011ec000c101904 */
[----:B0-----:R-:W0:Y:S01]  /*95c0*/  LDC.64 R2, c[0x4][RZ] ;  /* 0x01000000ff027b82 */ /* 0x001e220000000a00 */
[----:B------:R-:W-:Y:S01]  /*95d0*/  HFMA2 R11, -RZ, RZ, 0, 0.0001003742218017578125 ;  /* 0x00000694ff0b7431 */ /* 0x000fe200000001ff */
[----:B0-----:R0:W-:Y:S06]  /*95e0*/  STG.E desc[UR4][R2.64+0xd1c], R5 ;  /* 0x000d1c0502007986 */ /* 0x0011ec000c101904 */
[----:B0-----:R-:W0:Y:S01]  /*95f0*/  LDC.64 R2, c[0x4][RZ] ;  /* 0x01000000ff027b82 */ /* 0x001e220000000a00 */
[----:B------:R-:W-:Y:S01]  /*9600*/  IMAD.MOV.U32 R5, RZ, RZ, 0x696 ;  /* 0x00000696ff057424 */ /* 0x000fe200078e00ff */
[----:B0-----:R0:W-:Y:S06]  /*9610*/  STG.E desc[UR4][R2.64+0xd20], R7 ;  /* 0x000d200702007986 */ /* 0x0011ec000c101904 */
[----:B0-----:R-:W0:Y:S01]  /*9620*/  LDC.64 R2, c[0x4][RZ] ;  /* 0x01000000ff027b82 */ /* 0x001e220000000a00 */
[----:B------:R-:W-:Y:S01]  /*9630*/  HFMA2 R7, -RZ, RZ, 0, 0.000100612640380859375 ;  /* 0x00000698ff077431 */ /* 0x000fe200000001ff */
[----:B0-----:R0:W-:Y:S06]  /*9640*/  STG.E desc[UR4][R2.64+0xd24], R9 ;  /* 0x000d240902007986 */ /* 0x0011ec000c101904 */
[----:B0-----:R-:W0:Y:S01]  /*9650*/  LDC.64 R2, c[0x4][RZ] ;  /* 0x01000000ff027b82 */ /* 0x001e220000000a00 */
[----:B------:R-:W-:Y:S01]  /*9660*/  IMAD.MOV.U32 R9, RZ, RZ, 0x69a ;  /* 0x0000069aff097424 */ /* 0x000fe200078e00ff */
[----:B0-----:R0:W-:Y:S06]  /*9670*/  STG.E desc[UR4][R2.64+0xd28], R11 ;  /* 0x000d280b02007986 */ /* 0x0011ec000c101904 */
[----:B0-----:R-:W0:Y:S01]  /*9680*/  LDC.64 R2, c[0x4][RZ] ;  /* 0x01000000ff027b82 */ /* 0x001e220000000a00 */
[----:B------:R-:W-:Y:S01]  /*9690*/  HFMA2 R11, -RZ, RZ, 0, 0.0001008510589599609375 ;  /* 0x0000069cff0b7431 */ /* 0x000fe200000001ff */
[----:B0-----:R0:W-:Y:S06]  /*96a0*/  STG.E desc[UR4][R2.64+0xd2c], R5 ;  /* 0x000d2c0502007986 */ /* 0x0011ec000c101904 */
[----:B0-----:R-:W0:Y:S01]  /*96b0*/  LDC.64 R2, c[0x4][RZ] ;  /* 0x01000000ff027b82 */ /* 0x001e220000000a00 */
[----:B------:R-:W-:Y:S01]  /*96c0*/  IMAD.MOV.U32 R5, RZ, RZ, 0x69e ;  /* 0x0000069eff057424 */ /* 0x000fe200078e00ff */
[----:B0-----:R0:W-:Y:S06]  /*96d0*/  STG.E desc[UR4][R2.64+0xd30], R7 ;  /* 0x000d300702007986 */ /* 0x0011ec000c101904 */
[----:B0-----:R-:W0:Y:S01]  /*96e0*/  LDC.64 R2, c[0x4][RZ] ;  /* 0x01000000ff027b82 */ /* 0x001e220000000a00 */
[----:B------:R-:W-:Y:S01]  /*96f0*/  HFMA2 R7, -RZ, RZ, 0, 0.0001010894775390625 ;  /* 0x000006a0ff077431 */ /* 0x000fe200000001ff */
[----:B0-----:R0:W-:Y:S06]  /*9700*/  STG.E desc[UR4][R2.64+0xd34], R9 ;  /* 0x000d340902007986 */ /* 0x0011ec000c101904 */
[----:B0-----:R-:W0:Y:S01]  /*9710*/  LDC.64 R2, c[0x4][RZ] ;  /* 0x01000000ff027b82 */ /* 0x001e220000000a00 */
[----:B------:R-:W-:Y:S01]  /*9720*/  IMAD.MOV.U32 R9, RZ, RZ, 0x6a2 ;  /* 0x000006a2ff097424 */ /* 0x000fe200078e00ff */
[----:B0-----:R0:W-:Y:S06]  /*9730*/  STG.E desc[UR4][R2.64+0xd38], R11 ;  /* 0x000d380b02007986 */ /* 0x0011ec000c101904 */
[----:B0-----:R-:W0:Y:S01]  /*9740*/  LDC.64 R2, c[0x4][RZ] ;  /* 0x01000000ff027b82 */ /* 0x001e220000000a00 */
[----:B------:R-:W-:Y:S01]  /*9750*/  HFMA2 R11, -RZ, RZ, 0, 0.0001013278961181640625 ;  /* 0x000006a4ff0b7431 */ /* 0x000fe200000001ff */
[----:B0-----:R0:W-:Y:S06]  /*9760*/  STG.E desc[UR4][R2.64+0xd3c], R5 ;  /* 0x000d3c0502007986 */ /* 0x0011ec000c101904 */
[----:B0-----:R-:W0:Y:S01]  /*9770*/  LDC.64 R2, c[0x4][RZ] ;  /* 0x01000000ff027b82 */ /* 0x001e220000000a00 */
[----:B------:R-:W-:Y:S01]  /*9780*/  IMAD.MOV.U32 R5, RZ, RZ, 0x6a6 ;  /* 0x000006a6ff057424 */ /* 0x000fe200078e00ff */
[----:B0-----:R0:W-:Y:S06]  /*9790*/  STG.E desc[UR4][R2.64+0xd40], R7 ;  /* 0x000d400702007986 */ /* 0x0011ec000c101904 */
[----:B0-----:R-:W0:Y:S01]  /*97a0*/  LDC.64 R2, c[0x4][RZ] ;  /* 0x01000000ff027b82 */ /* 0x001e220000000a00 */
[----:B------:R-:W-:Y:S01]  /*97b0*/  HFMA2 R7, -RZ, RZ, 0, 0.000101566314697265625 ;  /* 0x000006a8ff077431 */ /* 0x000fe200000001ff */
[----:B0-----:R0:W-:Y:S06]  /*97c0*/  STG.E desc[UR4][R2.64+0xd44], R9 ;  /* 0x000d440902007986 */ /* 0x0011ec000c101904 */
[----:B0-----:R-:W0:Y:S01]  /*97d0*/  LDC.64 R2, c[0x4][RZ] ;  /* 0x01000000ff027b82 */ /* 0x001e220000000a00 */
[----:B------:R-:W-:Y:S01]  /*97e0*/  IMAD.MOV.U32 R9, RZ, RZ, 0x6aa ;  /* 0x000006aaff097424 */ /* 0x000fe200078e00ff */
[----:B0-----:R0:W-:Y:S06]  /*97f0*/  STG.E desc[UR4][R2.64+0xd48], R11 ;  /* 0x000d480b02007986 */ /* 0x0011ec000c101904 */
[----:B0-----:R-:W0:Y:S01]  /*9800*/  LDC.64 R2, c[0x4][RZ] ;  /* 0x01000000ff027b82 */ /* 0x001e220000000a00 */
[----:B------:R-:W-:Y:S01]  /*9810*/  HFMA2 R11, -RZ, RZ, 0, 0.0001018047332763671875 ;  /* 0x000006acff0b7431 */ /* 0x000fe200000001ff */
[----:B0-----:R0:W-:Y:S06]  /*9820*/  STG.E desc[UR4][R2.64+0xd4c], R5 ;  /* 0x000d4c0502007986 */ /* 0x0011ec000c101904 */
[----:B0-----:R-:W0:Y:S01]  /*9830*/  LDC.64 R2, c[0x4][RZ] ;  /* 0x01000000ff027b82 */ /* 0x001e220000000a00 */
[----:B------:R-:W-:Y:S01]  /*9840*/  IMAD.MOV.U32 R5, RZ, RZ, 0x6ae ;  /* 0x000006aeff057424 */ /* 0x000fe200078e00ff */
[----:B0-----:R0:W-:Y:S06]  /*9850*/  STG.E desc[UR4][R2.64+0xd50], R7 ;  /* 0x000d500702007986 */ /* 0x0011ec000c101904 */
[----:B0-----:R-:W0:Y:S01]  /*9860*/  LDC.64 R2, c[0x4][RZ] ;  /* 0x01000000ff027b82 */ /* 0x001e220000000a00 */
[----:B------:R-:W-:Y:S01]  /*9870*/  HFMA2 R7, -RZ, RZ, 0, 0.00010204315185546875 ;  /* 0x000006b0ff077431 */ /* 0x000fe200000001ff */
[----:B0-----:R0:W-:Y:S06]  /*9880*/  STG.E desc[UR4][R2.64+0xd54], R9 ;  /* 0x000d540902007986 */ /* 0x0011ec000c101904 */
[----:B0-----:R-:W0:Y:S01]  /*9890*/  LDC.64 R2, c[0x4][RZ] ;  /* 0x01000000ff027b82 */ /* 0x001e220000000a00 */
[----:B------:R-:W-:Y:S01]  /*98a0*/  IMAD.MOV.U32 R9, RZ, RZ, 0x6b2 ;  /* 0x000006b2ff097424 */ /* 0x000fe200078e00ff */
[----:B0-----:R0:W-:Y:S06]  /*98b0*/  STG.E desc[UR4][R2.64+0xd58], R11 ;  /* 0x000d580b02007986 */ /* 0x0011ec000c101904 */
[----:B0-----:R-:W0:Y:S01]  /*98c0*/  LDC.64 R2, c[0x4][RZ] ;  /* 0x01000000ff027b82 */ /* 0x001e220000000a00 */
[----:B------:R-:W-:Y:S01]  /*98d0*/  HFMA2 R11, -RZ, RZ, 0, 0.0001022815704345703125 ;  /* 0x000006b4ff0b7431 */ /* 0x000fe200000001ff */
[----:B0-----:R0:W-:Y:S06]  /*98e0*/  STG.E desc[UR4][R2.64+0xd5c], R5 ;  /* 0x000d5c0502007986 */ /* 0x0011ec000c101904 */
[----:B0-----:R-:W0:Y:S01]  /*98f0*/  LDC.64 R2, c[0x4][RZ] ;  /* 0x01000000ff027b82 */ /* 0x001e220000000a00 */
[----:B------:R-:W-:Y:S01]  /*9900*/  IMAD.MOV.U32 R5, RZ, RZ, 0x6b6 ;  /* 0x000006b6ff057424 */ /* 0x000fe200078e00ff */
[----:B0-----:R0:W-:Y:S06]  /*9910*/  STG.E desc[UR4][R2.64+0xd60], R7 ;  /* 0x000d600702007986 */ /* 0x0011ec000c101904 */
[----:B0-----:R-:W0:Y:S01]  /*9920*/  LDC.64 R2, c[0x4][RZ] ;  /* 0x01000000ff027b82 */ /* 0x001e220000000a00 */
[----:B------:R-:W-:Y:S01]  /*9930*/  HFMA2 R7, -RZ, RZ, 0, 0.000102519989013671875 ;  /* 0x000006b8ff077431 */ /* 0x000fe200000001ff */
[----:B0-----:R0:W-:Y:S06]  /*9940*/  STG.E desc[UR4][R2.64+0xd64], R9 ;  /* 0x000d640902007986 */ /* 0x0011ec000c101904 */
[----:B0-----:R-:W0:Y:S01]  /*9950*/  LDC.64 R2, c[0x4][RZ] ;  /* 0x01000000ff027b82 */ /* 0x001e220000000a00 */
[----:B------:R-:W-:Y:S01]  /*9960*/  IMAD.MOV.U32 R9, RZ, RZ, 0x6ba ;  /* 0x000006baff097424 */ /* 0x000fe200078e00ff */
[----:B0-----:R0:W-:Y:S06]  /*9970*/  STG.E desc[UR4][R2.64+0xd68], R11 ;  /* 0x000d680b02007986 */ /* 0x0011ec000c101904 */
[----:B0-----:R-:W0:Y:S01]  /*9980*/  LDC.64 R2, c[0x4][RZ] ;  /* 0x01000000ff027b82 */ /* 0x001e220000000a00 */
[----:B------:R-:W-:Y:S01]  /*9990*/  HFMA2 R11, -RZ, RZ, 0, 0.0001027584075927734375 ;  /* 0x000006bcff0b7431 */ /* 0x000fe200000001ff */
[----:B0-----:R0:W-:Y:S06]  /*99a0*/  STG.E desc[UR4][R2.64+0xd6c], R5 ;  /* 0x000d6c0502007986 */ /* 0x0011ec000c101904 */
[----:B0-----:R-:W0:Y:S01]  /*99b0*/  LDC.64 R2, c[0x4][RZ] ;  /* 0x01000000ff027b82 */ /* 0x001e220000000a00 */
[----:B------:R-:W-:Y:S01]  /*99c0*/  IMAD.MOV.U32 R5, RZ, RZ, 0x6be ;  /* 0x000006beff057424 */ /* 0x000fe200078e00ff */
[----:B0-----:R0:W-:Y:S06]  /*99d0*/  STG.E desc[UR4][R2.64+0xd70], R7 ;  /* 0x000d700702007986 */ /* 0x0011ec000c101904 */
[----:B0-----:R-:W0:Y:S01]  /*99e0*/  LDC.64 R2, c[0x4][RZ] ;  /* 0x01000000ff027b82 */ /* 0x001e220000000a00 */
[----:B------:R-:W-:Y:S01]  /*99f0*/  HFMA2 R7, -RZ, RZ, 0, 0.000102996826171875 ;  /* 0x000006c0ff077431 */ /* 0x000fe200000001ff */
[----:B0-----:R0:W-:Y:S06]  /*9a00*/  STG.E desc[UR4][R2.64+0xd74], R9 ;  /* 0x000d740902007986 */ /* 0x0011ec000c101904 */
[----:B0-----:R-:W0:Y:S01]  /*9a10*/  LDC.64 R2, c[0x4][RZ] ;  /* 0x01000000ff027b82 */ /* 0x001e220000000a00 */
[----:B------:R-:W-:Y:S01]  /*9a20*/  IMAD.MOV.U32 R9, RZ, RZ, 0x6c2 ;  /* 0x000006c2ff097424 */ /* 0x000fe200078e00ff */
[----:B0-----:R0:W-:Y:S06]  /*9a30*/  STG.E desc[UR4][R2.64+0xd78], R11 ;  /* 0x000d780b02007986 */ /* 0x0011ec000c101904 */
[----:B0-----:R-:W0:Y:S01]  /*9a40*/  LDC.64 R2, c[0x4][RZ] ;  /* 0x01000000ff027b82 */ /* 0x001e220000000a00 */
[----:B------:R-:W-:Y:S01]  /*9a50*/  HFMA2 R11, -RZ, RZ, 0, 0.0001032352447509765625 ;  /* 0x000006c4ff0b7431 */ /* 0x000fe200000001ff */
[----:B0-----:R0:W-:Y:S06]  /*9a60*/  STG.E desc[UR4][R2.64+0xd7c], R5 ;  /* 0x000d7c0502007986 */ /* 0x0011ec000c101904 */
[----:B0-----:R-:W0:Y:S01]  /*9a70*/  LDC.64 R2, c[0x4][RZ] ;  /* 0x01000000ff027b82 */ /* 0x001e220000000a00 */
[----:B------:R-:W-:Y:S01]  /*9a80*/  IMAD.MOV.U32 R5, RZ, RZ, 0x6c6 ;  /* 0x000006c6ff057424 */ /* 0x000fe200078e00ff */
[----:B0-----:R0:W-:Y:S06]  /*9a90*/  STG.E desc[UR4][R2.64+0xd80], R7 ;  /* 0x000d800702007986 */ /* 0x0011ec000c101904 */
[----:B0-----:R-:W0:Y:S01]  /*9aa0*/  LDC.64 R2, c[0x4][RZ] ;  /* 0x01000000ff027b82 */ /* 0x001e220000000a00 */
[----:B------:R-:W-:Y:S01]  /*9ab0*/  HFMA2 R7, -RZ, RZ, 0, 0.000103473663330078125 ;  /* 0x000006c8ff077431 */ /* 0x000fe200000001ff */
[----:B0-----:R0:W-:Y:S06]  /*9ac0*/  STG.E desc[UR4][R2.64+0xd84], R9 ;  /* 0x000d840902007986 */ /* 0x0011ec000c101904 */
[----:B0-----:R-:W0:Y:S01]  /*9ad0*/  LDC.64 R2, c[0x4][RZ] ;  /* 0x01000000ff027b82 */ /* 0x001e220000000a00 */
[----:B------:R-:W-:Y:S01]  /*9ae0*/  IMAD.MOV.U32 R9, RZ, RZ, 0x6ca ;  /* 0x000006caff097424 */ /* 0x000fe200078e00ff */
[----:B0-----:R0:W-:Y:S06]  /*9af0*/  STG.E desc[UR4][R2.64+0xd88], R11 ;  /* 0x000d880b02007986 */ /* 0x0011ec000c101904 */
[----:B0-----:R-:W0:Y:S01]  /*9b00*/  LDC.64 R2, c[0x4][RZ] ;  /* 0x01000000ff027b82 */ /* 0x001e220000000a00 */
[----:B------:R-:W-:Y:S01]  /*9b10*/  HFMA2 R11, -RZ, RZ, 0, 0.0001037120819091796875 ;  /* 0x000006ccff0b7431 */ /* 0x000fe200000001ff */
[----:B0-----:R0:W-:Y:S06]  /*9b20*/  STG.E desc[UR4][R2.64+0xd8c], R5 ;  /* 0x000d8c0502007986 */ /* 0x0011ec000c101904 */
[----:B0-----:R-:W0:Y:S01]  /*9b30*/  LDC.64 R2, c[0x4][RZ] ;  /* 0x01000000ff027b82 */ /* 0x001e220000000a00 */
[----:B------:R-:W-:Y:S01]  /*9b40*/  IMAD.MOV.U32 R5, RZ, RZ, 0x6ce ;  /* 0x000006ceff057424 */ /* 0x000fe200078e00ff */
[----:B0-----:R0:W-:Y:S06]  /*9b50*/  STG.E desc[UR4][R2.64+0xd90], R7 ;  /* 0x000d900702007986 */ /* 0x0011ec000c101904 */
[----:B0-----:R-:W0:Y:S01]  /*9b60*/  LDC.64 R2, c[0x4][RZ] ;  /* 0x01000000ff027b82 */ /* 0x001e220000000a00 */
[----:B------:R-:W-:Y:S01]  /*9b70*/  HFMA2 R7, -RZ, RZ, 0, 0.00010395050048828125 ;  /* 0x000006d0ff077431 */ /* 0x000fe200000001ff */
[----:B0-----:R0:W-:Y:S06]  /*9b80*/  STG.E desc[UR4][R2.64+0xd94], R9 ;  /* 0x000d940902007986 */ /* 0x0011ec000c101904 */
[----:B0-----:R-:W0:Y:S01]  /*9b90*/  LDC.64 R2, c[0x4][RZ] ;  /* 0x01000000ff027b82 */ /* 0x001e220000000a00 */
[----:B------:R-:W-:Y:S01]  /*9ba0*/  IMAD.MOV.U32 R9, RZ, RZ, 0x6d2 ;  /* 0x000006d2ff097424 */ /* 0x000fe200078e00ff */
[----:B0-----:R0:W-:Y:S06]  /*9bb0*/  STG.E desc[UR4][R2.64+0xd98], R11 ;  /* 0x000d980b02007986 */ /* 0x0011ec000c101904 */
[----:B0-----:R-:W0:Y:S01]  /*9bc0*/  LDC.64 R2, c[0x4][RZ] ;  /* 0x01000000ff027b82 */ /* 0x001e220000000a00 */
[----:B------:R-:W-:Y:S01]  /*9bd0*/  HFMA2 R11, -RZ, RZ, 0, 0.0001041889190673828125 ;  /* 0x000006d4ff0b7431 */ /* 0x000fe200000001ff */
[----:B0-----:R0:W-:Y:S06]  /*9be0*/  STG.E desc[UR4][R2.64+0xd9c], R5 ;  /* 0x000d9c0502007986 */ /* 0x0011ec000c101904 */
[----:B0-----:R-:W0:Y:S01]  /*9bf0*/  LDC.64 R2, c[0x4][RZ] ;  /* 0x01000000ff027b82 */ /* 0x001e220000000a00 */
[----:B------:R-:W-:Y:S01]  /*9c00*/  IMAD.MOV.U32 R5, RZ, RZ, 0x6d6 ;  /* 0x000006d6ff057424 */ /* 0x000fe200078e00ff */
[----:B0-----:R0:W-:Y:S06]  /*9c10*/  STG.E desc[UR4][R2.64+0xda0], R7 ;  /* 0x000da00702007986 */ /* 0x0011ec000c101904 */
[----:B0-----:R-:W0:Y:S01]  /*9c20*/  LDC.64 R2, c[0x4][RZ] ;  /* 0x01000000ff027b82 */ /* 0x001e220000000a00 */
[----:B------:R-:W-:Y:S01]  /*9c30*/  HFMA2 R7, -RZ, RZ, 0, 0.000104427337646484375 ;  /* 0x000006d8ff077431 */ /* 0x000fe200000001ff */
[----:B0-----:R0:W-:Y:S06]  /*9c40*/  STG.E desc[UR4][R2.64+0xda4], R9 ;  /* 0x000da40902007986 */ /* 0x0011ec000c101904 */
[----:B0-----:R-:W0:Y:S01]  /*9c50*/  LDC.64 R2, c[0x4][RZ] ;  /* 0x01000000ff027b82 */ /* 0x001e220000000a00 */
[----:B------:R-:W-:Y:S01]  /*9c60*/  IMAD.MOV.U32 R9, RZ, RZ, 0x6da ;  /* 0x000006daff097424 */ /* 0x000fe200078e00ff */
[----:B0-----:R0:W-:Y:S06]  /*9c70*/  STG.E desc[UR4][R2.64+0xda8], R11 ;  /* 0x000da80b02007986 */ /* 0x0011ec000c101904 */
[----:B0-----:R-:W0:Y:S01]  /*9c80*/  LDC.64 R2, c[0x4][RZ] ;  /* 0x01000000ff027b82 */ /* 0x001e220000000a00 */
[----:B------:R-:W-:Y:S01]  /*9c90*/  HFMA2 R11, -RZ, RZ, 0, 0.0001046657562255859375 ;  /* 0x000006dcff0b7431 */ /* 0x000fe200000001ff */
[----:B0-----:R0:W-:Y:S06]  /*9ca0*/  STG.E desc[UR4][R2.64+0xdac], R5 ;  /* 0x000dac0502007986 */ /* 0x0011ec000c101904 */
[----:B0-----:R-:W0:Y:S01]  /*9cb0*/  LDC.64 R2, c[0x4][RZ] ;  /* 0x01000000ff027b82 */ /* 0x001e220000000a00 */
[----:B------:R-:W-:Y:S01]  /*9cc0*/  IMAD.MOV.U32 R5, RZ, RZ, 0x6de ;  /* 0x000006deff057424 */ /* 0x000fe200078e00ff */
[----:B0-----:R0:W-:Y:S06]  /*9cd0*/  STG.E desc[UR4][R2.64+0xdb0], R7 ;  /* 0x000db00702007986 */ /* 0x0011ec000c101904 */
[----:B0-----:R-:W0:Y:S01]  /*9ce0*/  LDC.64 R2, c[0x4][RZ] ;  /* 0x01000000ff027b82 */ /* 0x001e220000000a00 */
[----:B------:R-:W-:Y:S01]  /*9cf0*/  HFMA2 R7, -RZ, RZ, 0, 0.0001049041748046875 ;  /* 0x000006e0ff077431 */ /* 0x000fe200000001ff */
[----:B0-----:R0:W-:Y:S06]  /*9d00*/  STG.E desc[UR4][R2.64+0xdb4], R9 ;  /* 0x000db40902007986 */ /* 0x0011ec000c101904 */
[----:B0-----:R-:W0:Y:S01]  /*9d10*/  LDC.64 R2, c[0x4][RZ] ;  /* 0x01000000ff027b82 */ /* 0x001e220000000a00 */
[----:B------:R-:W-:Y:S01]  /*9d20*/  IMAD.MOV.U32 R9, RZ, RZ, 0x6e2 ;  /* 0x000006e2ff097424 */ /* 0x000fe200078e00ff */
[----:B0-----:R0:W-:Y:S06]  /*9d30*/  STG.E desc[UR4][R2.64+0xdb8], R11 ;  /* 0x000db80b02007986 */ /* 0x0011ec000c101904 */
[----:B0-----:R-:W0:Y:S01]  /*9d40*/  LDC.64 R2, c[0x4][RZ] ;  /* 0x01000000ff027b82 */ /* 0x001e220000000a00 */
[----:B------:R-:W-:Y:S01]  /*9d50*/  HFMA2 R11, -RZ, RZ, 0, 0.0001051425933837890625 ;  /* 0x000006e4ff0b7431 */ /* 0x000fe200000001ff */
[----:B0-----:R0:W-:Y:S06]  /*9d60*/  STG.E desc[UR4][R2.64+0xdbc], R5 ;  /* 0x000dbc0502007986 */ /* 0x0011ec000c101904 */
[----:B0-----:R-:W0:Y:S01]  /*9d70*/  LDC.64 R2, c[0x4][RZ] ;  /* 0x01000000ff027b82 */ /* 0x001e220000000a00 */
[----:B------:R-:W-:Y:S01]  /*9d80*/  IMAD.MOV.U32 R5, RZ, RZ, 0x6e6 ;  /* 0x000006e6ff057424 */ /* 0x000fe200078e00ff */
[----:B0-----:R0:W-:Y:S06]  /*9d90*/  STG.E desc[UR4][R2.64+0xdc0], R7 ;  /* 0x000dc00702007986 */ /* 0x0011ec000c101904 */
[----:B0-----:R-:W0:Y:S01]  /*9da0*/  LDC.64 R2, c[0x4][RZ] ;  /* 0x01000000ff027b82 */ /* 0x001e220000000a00 */
[----:B------:R-:W-:Y:S01]  /*9db0*/  HFMA2 R7, -RZ, RZ, 0, 0.000105381011962890625 ;  /* 0x000006e8ff077431 */ /* 0x000fe200000001ff */
[----:B0-----:R0:W-:Y:S06]  /*9dc0*/  STG.E desc[UR4][R2.64+0xdc4], R9 ;  /* 0x000dc40902007986 */ /* 0x0011ec000c101904 */
[----:B0-----:R-:W0:Y:S01]  /*9dd0*/  LDC.64 R2, c[0x4][RZ] ;  /* 0x01000000ff027b82 */ /* 0x001e220000000a00 */
[----:B------:R-:W-:Y:S01]  /*9de0*/  IMAD.MOV.U32 R9, RZ, RZ, 0x6ea ;  /* 0x000006eaff097424 */ /* 0x000fe200078e00ff */
[----:B0-----:R0:W-:Y:S06]  /*9df0*/  STG.E desc[UR4][R2.64+0xdc8], R11 ;  /* 0x000dc80b02007986 */ /* 0x0011ec000c101904 */
[----:B0-----:R-:W0:Y:S01]  /*9e00*/  LDC.64 R2, c[0x4][RZ] ;  /* 0x01000000ff027b82 */ /* 0x001e220000000a00 */
[----:B------:R-:W-:Y:S01]  /*9e10*/  HFMA2 R11, -RZ, RZ, 0, 0.0001056194305419921875 ;  /* 0x000006ecff0b7431 */ /* 0x000fe200000001ff */
[----:B0-----:R0:W-:Y:S06]  /*9e20*/  STG.E desc[UR4][R2.64+0xdcc], R5 ;  /* 0x000dcc0502007986 */ /* 0x0011ec000c101904 */
[----:B0-----:R-:W0:Y:S01]  /*9e30*/  LDC.64 R2, c[0x4][RZ] ;  /* 0x01000000ff027b82 */ /* 0x001e220000000a00 */
[----:B------:R-:W-:Y:S01]  /*9e40*/  IMAD.MOV.U32 R5, RZ, RZ, 0x6ee ;  /* 0x000006eeff057424 */ /* 0x000fe200078e00ff */
[----:B0-----:R0:W-:Y:S06]  /*9e50*/  STG.E desc[UR4][R2.64+0xdd0], R7 ;  /* 0x000dd00702007986 */ /* 0x0011ec000c101904 */
[----:B0-----:R-:W0:Y:S01]  /*9e60*/  LDC.64 R2, c[0x4][RZ] ;  /* 0x01000000ff027b82 */ /* 0x001e220000000a00 */
[----:B------:R-:W-:Y:S01]  /*9e70*/  HFMA2 R7, -RZ, RZ, 0, 0.00010585784912109375 ;  /* 0x000006f0ff077431 */ /* 0x000fe200000001ff */
[----:B0-----:R0:W-:Y:S06]  /*9e80*/  STG.E desc[UR4][R2.64+0xdd4], R9 ;  /* 0x000dd40902007986 */ /* 0x0011ec000c101904 */
[----:B0-----:R-:W0:Y:S01]  /*9e90*/  LDC.64 R2, c[0x4][RZ] ;  /* 0x01000000ff027b82 */ /* 0x001e220000000a00 */
[----:B------:R-:W-:Y:S01]  /*9ea0*/  IMAD.MOV.U32 R9, RZ, RZ, 0x6f2 ;  /* 0x000006f2ff097424 */ /* 0x000fe200078e00ff */
[----:B0-----:R0:W-:Y:S06]  /*9eb0*/  STG.E desc[UR4][R2.64+0xdd8], R11 ;  /* 0x000dd80b02007986 */ /* 0x0011ec000c101904 */
[----:B0-----:R-:W0:Y:S01]  /*9ec0*/  LDC.64 R2, c[0x4][RZ] ;  /* 0x01000000ff027b82 */ /* 0x001e220000000a00 */
[----:B------:R-:W-:Y:S01]  /*9ed0*/  HFMA2 R11, -RZ, RZ, 0, 0.0001060962677001953125 ;  /* 0x000006f4ff0b7431 */ /* 0x000fe200000001ff */
[----:B0-----:R0:W-:Y:S06]  /*9ee0*/  STG.E desc[UR4][R2.64+0xddc], R5 ;  /* 0x000ddc0502007986 */ /* 0x0011ec000c101904 */
[----:B0-----:R-:W0:Y:S01]  /*9ef0*/  LDC.64 R2, c[0x4][RZ] ;  /* 0x01000000ff027b82 */ /* 0x001e220000000a00 */
[----:B------:R-:W-:Y:S01]  /*9f00*/  IMAD.MOV.U32 R5, RZ, RZ, 0x6f6 ;  /* 0x000006f6ff057424 */ /* 0x000fe200078e00ff */
[----:B0-----:R0:W-:Y:S06]  /*9f10*/  STG.E desc[UR4][R2.64+0xde0], R7 ;  /* 0x000de00702007986 */ /* 0x0011ec000c101904 */
[----:B0-----:R-:W0:Y:S01]  /*9f20*/  LDC.64 R2, c[0x4][RZ] ;  /* 0x01000000ff027b82 */ /* 0x001e220000000a00 */
[----:B------:R-:W-:Y:S01]  /*9f30*/  HFMA2 R7, -RZ, RZ, 0, 0.000106334686279296875 ;  /* 0x000006f8ff077431 */ /* 0x000fe200000001ff */
[----:B0-----:R0:W-:Y:S06]  /*9f40*/  STG.E desc[UR4][R2.64+0xde4], R9 ;  /* 0x000de40902007986 */ /* 0x0011ec000c101904 */
[----:B0-----:R-:W0:Y:S01]  /*9f50*/  LDC.64 R2, c[0x4][RZ] ;  /* 0x01000000ff027b82 */ /* 0x001e220000000a00 */
[----:B------:R-:W-:Y:S01]  /*9f60*/  IMAD.MOV.U32 R9, RZ, RZ, 0x6fa ;  /* 0x000006faff097424 */ /* 0x000fe200078e00ff */
[----:B0-----:R0:W-:Y:S06]  /*9f70*/  STG.E desc[UR4][R2.64+0xde8], R11 ;  /* 0x000de80b02007986 */ /* 0x0011ec000c101904 */
[----:B0-----:R-:W0:Y:S01]  /*9f80*/  LDC.64 R2, c[0x4][RZ] ;  /* 0x01000000ff027b82 */ /* 0x001e220000000a00 */
[----:B------:R-:W-:Y:S01]  /*9f90*/  HFMA2 R11, -RZ, RZ, 0, 0.0001065731048583984375 ;  /* 0x000006fcff0b7431 */ /* 0x000fe200000001ff */
[----:B0-----:R0:W-:Y:S06]  /*9fa0*/  STG.E desc[UR4][R2.64+0xdec], R5 ;  /* 0x000dec0502007986 */ /* 0x0011ec000c101904 */
[----:B0-----:R-:W0:Y:S01]  /*9fb0*/  LDC.64 R2, c[0x4][RZ] ;  /* 0x01000000ff027b82 */ /* 0x001e220000000a00 */
[----:B------:R-:W-:Y:S01]  /*9fc0*/  IMAD.MOV.U32 R5, RZ, RZ, 0x6fe ;  /* 0x000006feff057424 */ /* 0x000fe200078e00ff */
[----:B0-----:R0:W-:Y:S06]  /*9fd0*/  STG.E desc[UR4][R2.64+0xdf0], R7 ;  /* 0x000df00702007986 */ /* 0x0011ec000c101904 */
[----:B0-----:R-:W0:Y:S01]  /*9fe0*/  LDC.64 R2, c[0x4][RZ] ;  /* 0x01000000ff027b82 */ /* 0x001e220000000a00 */
[----:B------:R-:W-:Y:S01]  /*9ff0*/  HFMA2 R7, -RZ, RZ, 0, 0.0001068115234375 ;  /* 0x00000700ff077431 */ /* 0x000fe200000001ff */
[----:B0-----:R0:W-:Y:S06]  /*a000*/  STG.E desc[UR4][R2.64+0xdf4], R9 ;  /* 0x000df40902007986 */ /* 0x0011ec000c101904 */
[----:B0-----:R-:W0:Y:S01]  /*a010*/  LDC.64 R2, c[0x4][RZ] ;  /* 0x01000000ff027b82 */ /* 0x001e220000000a00 */
[----:B------:R-:W-:Y:S01]  /*a020*/  IMAD.MOV.U32 R9, RZ, RZ, 0x702 ;  /* 0x00000702ff097424 */ /* 0x000fe200078e00ff */
[----:B0-----:R0:W-:Y:S06]  /*a030*/  STG.E desc[UR4][R2.64+0xdf8], R11 ;  /* 0x000df80b02007986 */ /* 0x0011ec000c101904 */
[----:B0-----:R-:W0:Y:S01]  /*a040*/  LDC.64 R2, c[0x4][RZ] ;  /* 0x01000000ff027b82 */ /* 0x001e220000000a00 */
[----:B------:R-:W-:Y:S01]  /*a050*/  HFMA2 R11, -RZ, RZ, 0, 0.0001070499420166015625 ;  /* 0x00000704ff0b7431 */ /* 0x000fe200000001ff */
[----:B0-----:R0:W-:Y:S06]  /*a060*/  STG.E desc[UR4][R2.64+0xdfc], R5 ;  /* 0x000dfc0502007986 */ /* 0x0011ec000c101904 */
[----:B0-----:R-:W0:Y:S01]  /*a070*/  LDC.64 R2, c[0x4][RZ] ;  /* 0x01000000ff027b82 */ /* 0x001e220000000a00 */
[----:B------:R-:W-:Y:S01]  /*a080*/  IMAD.MOV.U32 R5, RZ, RZ, 0x706 ;  /* 0x00000706ff057424 */ /* 0x000fe200078e00ff */
[----:B0-----:R0:W-:Y:S06]  /*a090*/  STG.E desc[UR4][R2.64+0xe00], R7 ;  /* 0x000e000702007986 */ /* 0x0011ec000c101904 */
[----:B0-----:R-:W0:Y:S01]  /*a0a0*/  LDC.64 R2, c[0x4][RZ] ;  /* 0x01000000ff027b82 */ /* 0x001e220000000a00 */
[----:B------:R-:W-:Y:S01]  /*a0b0*/  HFMA2 R7, -RZ, RZ, 0, 0.000107288360595703125 ;  /* 0x00000708ff077431 */ /* 0x000fe200000001ff */
[----:B0-----:R0:W-:Y:S06]  /*a0c0*/  STG.E desc[UR4][R2.64+0xe04], R9 ;  /* 0x000e040902007986 */ /* 0x0011ec000c101904 */
[----:B0-----:R-:W0:Y:S01]  /*a0d0*/  LDC.64 R2, c[0x4][RZ] ;  /* 0x01000000ff027b82 */ /* 0x001e220000000a00 */
[----:B------:R-:W-:Y:S01]  /*a0e0*/  IMAD.MOV.U32 R9, RZ, RZ, 0x70a ;  /* 0x0000070aff097424 */ /* 0x000fe200078e00ff */
[----:B0-----:R0:W-:Y:S06]  /*a0f0*/  STG.E desc[UR4][R2.64+0xe08], R11 ;  /* 0x000e080b02007986 */ /* 0x0011ec000c101904 */
[----:B0-----:R-:W0:Y:S01]  /*a100*/  LDC.64 R2, c[0x4][RZ] ;  /* 0x01000000ff027b82 */ /* 0x001e220000000a00 */
[----:B------:R-:W-:Y:S01]  /*a110*/  HFMA2 R11, -RZ, RZ, 0, 0.0001075267791748046875 ;  /* 0x0000070cff0b7431 */ /* 0x000fe200000001ff */
[----:B0-----:R0:W-:Y:S06]  /*a120*/  STG.E desc[UR4][R2.64+0xe0c], R5 ;  /* 0x000e0c0502007986 */ /* 0x0011ec000c101904 */
[----:B0-----:R-:W0:Y:S01]  /*a130*/  LDC.64 R2, c[0x4][RZ] ;  /* 0x01000000ff027b82 */ /* 0x001e220000000a00 */
[----:B------:R-:W-:Y:S01]  /*a140*/  IMAD.MOV.U32 R5, RZ, RZ, 0x70e ;  /* 0x0000070eff057424 */ /* 0x000fe200078e00ff */
[----:B0-----:R0:W-:Y:S06]  /*a150*/  STG.E desc[UR4][R2.64+0xe10], R7 ;  /* 0x000e100702007986 */ /* 0x0011ec000c101904 */
[----:B0-----:R-:W0:Y:S01]  /*a160*/  LDC.64 R2, c[0x4][RZ] ;  /* 0x01000000ff027b82 */ /* 0x001e220000000a00 */
[----:B------:R-:W-:Y:S01]  /*a170*/  HFMA2 R7, -RZ, RZ, 0, 0.00010776519775390625 ;  /* 0x00000710ff077431 */ /* 0x000fe200000001ff */
[----:B0-----:R0:W-:Y:S06]  /*a180*/  STG.E desc[UR4][R2.64+0xe14], R9 ;  /* 0x000e140902007986 */ /* 0x0011ec000c101904 */
[----:B0-----:R-:W0:Y:S01]  /*a190*/  LDC.64 R2, c[0x4][RZ] ;  /* 0x01000000ff027b82 */ /* 0x001e220000000a00 */
[----:B------:R-:W-:Y:S01]  /*a1a0*/  IMAD.MOV.U32 R9, RZ, RZ, 0x712 ;  /* 0x00000712ff097424 */ /* 0x000fe200078e00ff */
[----:B0-----:R0:W-:Y:S06]  /*a1b0*/  STG.E desc[UR4][R2.64+0xe18], R11 ;  /* 0x000e180b02007986 */ /* 0x0011ec000c101904 */
[----:B0-----:R-:W0:Y:S01]  /*a1c0*/  LDC.64 R2, c[0x4][RZ] ;  /* 0x01000000ff027b82 */ /* 0x001e220000000a00 */
[----:B------:R-:W-:Y:S01]  /*a1d0*/  HFMA2 R11, -RZ, RZ, 0, 0.0001080036163330078125 ;  /* 0x00000714ff0b7431 */ /* 0x000fe200000001ff */
[----:B0-----:R0:W-:Y:S06]  /*a1e0*/  STG.E desc[UR4][R2.64+0xe1c], R5 ;  /* 0x000e1c0502007986 */ /* 0x0011ec000c101904 */
[----:B0-----:R-:W0:Y:S01]  /*a1f0*/  LDC.64 R2, c[0x4][RZ] ;  /* 0x01000000ff027b82 */ /* 0x001e220000000a00 */
[----:B------:R-:W-:Y:S01]  /*a200*/  IMAD.MOV.U32 R5, RZ, RZ, 0x716 ;  /* 0x00000716ff057424 */ /* 0x000fe200078e00ff */
[----:B0-----:R0:W-:Y:S06]  /*a210*/  STG.E desc[UR4][R2.64+0xe20], R7 ;  /* 0x000e200702007986 */ /* 0x0011ec000c101904 */
[----:B0-----:R-:W0:Y:S01]  /*a220*/  LDC.64 R2, c[0x4][RZ] ;  /* 0x01000000ff027b82 */ /* 0x001e220000000a00 */
[----:B------:R-:W-:Y:S01]  /*a230*/  HFMA2 R7, -RZ, RZ, 0, 0.000108242034912109375 ;  /* 0x00000718ff077431 */ /* 0x000fe200000001ff */
[----:B0-----:R0:W-:Y:S06]  /*a240*/  STG.E desc[UR4][R2.64+0xe24], R9 ;  /* 0x000e240902007986 */ /* 0x0011ec000c101904 */
[----:B0-----:R-:W0:Y:S01]  /*a250*/  LDC.64 R2, c[0x4][RZ] ;  /* 0x01000000ff027b82 */ /* 0x001e220000000a00 */
[----:B------:R-:W-:Y:S01]  /*a260*/  IMAD.MOV.U32 R9, RZ, RZ, 0x71a ;  /* 0x0000071aff097424 */ /* 0x000fe200078e00ff */
[----:B0-----:R0:W-:Y:S06]  /*a270*/  STG.E desc[UR4][R2.64+0xe28], R11 ;  /* 0x000e280b02007986 */ /* 0x0011ec000c101904 */
[----:B0-----:R-:W0:Y:S01]  /*a280*/  LDC.64 R2, c[0x4][RZ] ;  /* 0x01000000ff027b82 */ /* 0x001e220000000a00 */
[----:B------:R-:W-:Y:S01]  /*a290*/  HFMA2 R11, -RZ, RZ, 0, 0.0001084804534912109375 ;  /* 0x0000071cff0b7431 */ /* 0x000fe200000001ff */
[----:B0-----:R0:W-:Y:S06]  /*a2a0*/  STG.E desc[UR4][R2.64+0xe2c], R5 ;  /* 0x000e2c0502007986 */ /* 0x0011ec000c101904 */
[----:B0-----:R-:W0:Y:S01]  /*a2b0*/  LDC.64 R2, c[0x4][RZ] ;  /* 0x01000000ff027b82 */ /* 0x001e220000000a00 */
[----:B------:R-:W-:Y:S01]  /*a2c0*/  IMAD.MOV.U32 R5, RZ, RZ, 0x71e ;  /* 0x0000071eff057424 */ /* 0x000fe200078e00ff */
[----:B0-----:R0:W-:Y:S06]  /*a2d0*/  STG.E desc[UR4][R2.64+0xe30], R7 ;  /* 0x000e300702007986 */ /* 0x0011ec000c101904 */
[----:B0-----:R-:W0:Y:S01]  /*a2e0*/  LDC.64 R2, c[0x4][RZ] ;  /* 0x01000000ff027b82 */ /* 0x001e220000000a00 */
[----:B------:R-:W-:Y:S01]  /*a2f0*/  HFMA2 R7, -RZ, RZ, 0, 0.0001087188720703125 ;  /* 0x00000720ff077431 */ /* 0x000fe200000001ff */
[----:B0-----:R0:W-:Y:S06]  /*a300*/  STG.E desc[UR4][R2.64+0xe34], R9 ;  /* 0x000e340902007986 */ /* 0x0011ec000c101904 */
[----:B0-----:R-:W0:Y:S01]  /*a310*/  LDC.64 R2, c[0x4][RZ] ;  /* 0x01000000ff027b82 */ /* 0x001e220000000a00 */
[----:B------:R-:W-:Y:S01]  /*a320*/  IMAD.MOV.U32 R9, RZ, RZ, 0x722 ;  /* 0x00000722ff097424 */ /* 0x000fe200078e00ff */
[----:B0-----:R0:W-:Y:S06]  /*a330*/  STG.E desc[UR4][R2.64+0xe38], R11 ;  /* 0x000e380b02007986 */ /* 0x0011ec000c101904 */
[----:B0-----:R-:W0:Y:S01]  /*a340*/  LDC.64 R2, c[0x4][RZ] ;  /* 0x01000000ff027b82 */ /* 0x001e220000000a00 */
[----:B------:R-:W-:Y:S01]  /*a350*/  HFMA2 R11, -RZ, RZ, 0, 0.0001089572906494140625 ;  /* 0x00000724ff0b7431 */ /* 0x000fe200000001ff */
[----:B0-----:R0:W-:Y:S06]  /*a360*/  STG.E desc[UR4][R2.64+0xe3c], R5 ;  /* 0x000e3c0502007986 */ /* 0x0011ec000c101904 */
[----:B0-----:R-:W0:Y:S01]  /*a370*/  LDC.64 R2, c[0x4][RZ] ;  /* 0x01000000ff027b82 */ /* 0x001e220000000a00 */
[----:B------:R-:W-:Y:S01]  /*a380*/  IMAD.MOV.U32 R5, RZ, RZ, 0x726 ;  /* 0x00000726ff057424 */ /* 0x000fe200078e00ff */
[----:B0-----:R0:W-:Y:S06]  /*a390*/  STG.E desc[UR4][R2.64+0xe40], R7 ;  /* 0x000e400702007986 */ /* 0x0011ec000c101904 */
[----:B0-----:R-:W0:Y:S01]  /*a3a0*/  LDC.64 R2, c[0x4][RZ] ;  /* 0x01000000ff027b82 */ /* 0x001e220000000a00 */
[----:B------:R-:W-:Y:S01]  /*a3b0*/  HFMA2 R7, -RZ, RZ, 0, 0.000109195709228515625 ;  /* 0x00000728ff077431 */ /* 0x000fe200000001ff */
[----:B0-----:R0:W-:Y:S06]  /*a3c0*/  STG.E desc[UR4][R2.64+0xe44], R9 ;  /* 0x000e440902007986 */ /* 0x0011ec000c101904 */
[----:B0-----:R-:W0:Y:S01]  /*a3d0*/  LDC.64 R2, c[0x4][RZ] ;  /* 0x01000000ff027b82 */ /* 0x001e220000000a00 */
[----:B------:R-:W-:Y:S01]  /*a3e0*/  IMAD.MOV.U32 R9, RZ, RZ, 0x72a ;  /* 0x0000072aff097424 */ /* 0x000fe200078e00ff */
[----:B0-----:R0:W-:Y:S06]  /*a3f0*/  STG.E desc[UR4][R2.64+0xe48], R11 ;  /* 0x000e480b02007986 */ /* 0x0011ec000c101904 */
[----:B0-----:R-:W0:Y:S01]  /*a400*/  LDC.64 R2, c[0x4][RZ] ;  /* 0x01000000ff027b82 */ /* 0x001e220000000a00 */
[----:B------:R-:W-:Y:S01]  /*a410*/  HFMA2 R11, -RZ, RZ, 0, 0.0001094341278076171875 ;  /* 0x0000072cff0b7431 */ /* 0x000fe200000001ff */
[----:B0-----:R0:W-:Y:S06]  /*a420*/  STG.E desc[UR4][R2.64+0xe4c], R5 ;  /* 0x000e4c0502007986 */ /* 0x0011ec000c101904 */
[----:B0-----:R-:W0:Y:S01]  /*a430*/  LDC.64 R2, c[0x4][RZ] ;  /* 0x01000000ff027b82 */ /* 0x001e220000000a00 */
[----:B------:R-:W-:Y:S01]  /*a440*/  IMAD.MOV.U32 R5, RZ, RZ, 0x72e ;  /* 0x0000072eff057424 */ /* 0x000fe200078e00ff */
[----:B0-----:R0:W-:Y:S06]  /*a450*/  STG.E desc[UR4][R2.64+0xe50], R7 ;  /* 0x000e500702007986 */ /* 0x0011ec000c101904 */
[----:B0-----:R-:W0:Y:S01]  /*a460*/  LDC.64 R2, c[0x4][RZ] ;  /* 0x01000000ff027b82 */ /* 0x001e220000000a00 */
[----:B------:R-:W-:Y:S01]  /*a470*/  HFMA2 R7, -RZ, RZ, 0, 0.00010967254638671875 ;  /* 0x00000730ff077431 */ /* 0x000fe200000001ff */
[----:B0-----:R0:W-:Y:S06]  /*a480*/  STG.E desc[UR4][R2.64+0xe54], R9 ;  /* 0x000e540902007986 */ /* 0x0011ec000c101904 */
[----:B0-----:R-:W0:Y:S01]  /*a490*/  LDC.64 R2, c[0x4][RZ] ;  /* 0x01000000ff027b82 */ /* 0x001e220000000a00 */
[----:B------:R-:W-:Y:S01]  /*a4a0*/  IMAD.MOV.U32 R9, RZ, RZ, 0x732 ;  /* 0x00000732ff097424 */ /* 0x000fe200078e00ff */
[----:B0-----:R0:W-:Y:S06]  /*a4b0*/  STG.E desc[UR4][R2.64+0xe58], R11 ;  /* 0x000e580b02007986 */ /* 0x0011ec000c101904 */
[----:B0-----:R-:W0:Y:S01]  /*a4c0*/  LDC.64 R2, c[0x4][RZ] ;  /* 0x01000000ff027b82 */ /* 0x001e220000000a00 */
[----:B------:R-:W-:Y:S01]  /*a4d0*/  HFMA2 R11, -RZ, RZ, 0, 0.0001099109649658203125 ;  /* 0x00000734ff0b7431 */ /* 0x000fe200000001ff */
[----:B0-----:R0:W-:Y:S06]  /*a4e0*/  STG.E desc[UR4][R2.64+0xe5c], R5 ;  /* 0x000e5c0502007986 */ /* 0x0011ec000c101904 */
[----:B0-----:R-:W0:Y:S01]  /*a4f0*/  LDC.64 R2, c[0x4][RZ] ;  /* 0x01000000ff027b82 */ /* 0x001e220000000a00 */
[----:B------:R-:W-:Y:S01]  /*a500*/  IMAD.MOV.U32 R5, RZ, RZ, 0x736 ;  /* 0x00000736ff057424 */ /* 0x000fe200078e00ff */
[----:B0-----:R0:W-:Y:S06]  /*a510*/  STG.E desc[UR4][R2.64+0xe60], R7 ;  /* 0x000e600702007986 */ /* 0x0011ec000c101904 */
[----:B0-----:R-:W0:Y:S01]  /*a520*/  LDC.64 R2, c[0x4][RZ] ;  /* 0x01000000ff027b82 */ /* 0x001e220000000a00 */
[----:B------:R-:W-:Y:S01]  /*a530*/  HFMA2 R7, -RZ, RZ, 0, 0.000110149383544921875 ;  /* 0x00000738ff077431 */ /* 0x000fe200000001ff */
[----:B0-----:R0:W-:Y:S06]  /*a540*/  STG.E desc[UR4][R2.64+0xe64], R9 ;  /* 0x000e640902007986 */ /* 0x0011ec000c101904 */
[----:B0-----:R-:W0:Y:S01]  /*a550*/  LDC.64 R2, c[0x4][RZ] ;  /* 0x01000000ff027b82 */ /* 0x001e220000000a00 */
[----:B------:R-:W-:Y:S01]  /*a560*/  IMAD.MOV.U32 R9, RZ, RZ, 0x73a ;  /* 0x0000073aff097424 */ /* 0x000fe200078e00ff */
[----:B0-----:R0:W-:Y:S06]  /*a570*/  STG.E desc[UR4][R2.64+0xe68], R11 ;  /* 0x000e680b02007986 */ /* 0x0011ec000c101904 */
[----:B0-----:R-:W0:Y:S01]  /*a580*/  LDC.64 R2, c[0x4][RZ] ;  /* 0x01000000ff027b82 */ /* 0x001e220000000a00 */
[----:B------:R-:W-:Y:S01]  /*a590*/  HFMA2 R11, -RZ, RZ, 0, 0.0001103878021240234375 ;  /* 0x0000073cff0b7431 */ /* 0x000fe200000001ff */
[----:B0-----:R0:W-:Y:S06]  /*a5a0*/  STG.E desc[UR4][R2.64+0xe6c], R5 ;  /* 0x000e6c0502007986 */ /* 0x0011ec000c101904 */
[----:B0-----:R-:W0:Y:S01]  /*a5b0*/  LDC.64 R2, c[0x4][RZ] ;  /* 0x01000000ff027b82 */ /* 0x001e220000000a00 */
[----:B------:R-:W-:Y:S01]  /*a5c0*/  IMAD.MOV.U32 R5, RZ, RZ, 0x73e ;  /* 0x0000073eff057424 */ /* 0x000fe200078e00ff */
[----:B0-----:R0:W-:Y:S06]  /*a5d0*/  STG.E desc[UR4][R2.64+0xe70], R7 ;  /* 0x000e700702007986 */ /* 0x0011ec000c101904 */
[----:B0-----:R-:W0:Y:S01]  /*a5e0*/  LDC.64 R2, c[0x4][RZ] ;  /* 0x01000000ff027b82 */ /* 0x001e220000000a00 */
[----:B------:R-:W-:Y:S01]  /*a5f0*/  HFMA2 R7, -RZ, RZ, 0, 0.000110626220703125 ;  /* 0x00000740ff077431 */ /* 0x000fe200000001ff */
[----:B0-----:R0:W-:Y:S06]  /*a600*/  STG.E desc[UR4][R2.64+0xe74], R9 ;  /* 0x000e740902007986 */ /* 0x0011ec000c101904 */
[----:B0-----:R-:W0:Y:S01]  /*a610*/  LDC.64 R2, c[0x4][RZ] ;  /* 0x01000000ff027b82 */ /* 0x001e220000000a00 */
[----:B------:R-:W-:Y:S01]  /*a620*/  IMAD.MOV.U32 R9, RZ, RZ, 0x742 ;  /* 0x00000742ff097424 */ /* 0x000fe200078e00ff */
[----:B0-----:R0:W-:Y:S06]  /*a630*/  STG.E desc[UR4][R2.64+0xe78], R11 ;  /* 0x000e780b02007986 */ /* 0x0011ec000c101904 */
[----:B0-----:R-:W0:Y:S01]  /*a640*/  LDC.64 R2, c[0x4][RZ] ;  /* 0x01000000ff027b82 */ /* 0x001e220000000a00 */
[----:B------:R-:W-:Y:S01]  /*a650*/  HFMA2 R11, -RZ, RZ, 0, 0.0001108646392822265625 ;  /* 0x00000744ff0b7431 */ /* 0x000fe200000001ff */
[----:B0-----:R0:W-:Y:S06]  /*a660*/  STG.E desc[UR4][R2.64+0xe7c], R5 ;  /* 0x000e7c0502007986 */ /* 0x0011ec000c101904 */
[----:B0-----:R-:W0:Y:S01]  /*a670*/  LDC.64 R2, c[0x4][RZ] ;  /* 0x01000000ff027b82 */ /* 0x001e220000000a00 */
[----:B------:R-:W-:Y:S01]  /*a680*/  IMAD.MOV.U32 R5, RZ, RZ, 0x746 ;  /* 0x00000746ff057424 */ /* 0x000fe200078e00ff */
[----:B0-----:R0:W-:Y:S06]  /*a690*/  STG.E desc[UR4][R2.64+0xe80], R7 ;  /* 0x000e800702007986 */ /* 0x0011ec000c101904 */
[----:B0-----:R-:W0:Y:S01]  /*a6a0*/  LDC.64 R2, c[0x4][RZ] ;  /* 0x01000000ff027b82 */ /* 0x001e220000000a00 */
[----:B------:R-:W-:Y:S01]  /*a6b0*/  HFMA2 R7, -RZ, RZ, 0, 0.000111103057861328125 ;  /* 0x00000748ff077431 */ /* 0x000fe200000001ff */
[----:B0-----:R0:W-:Y:S06]  /*a6c0*/  STG.E desc[UR4][R2.64+0xe84], R9 ;  /* 0x000e840902007986 */ /* 0x0011ec000c101904 */
[----:B0-----:R-:W0:Y:S01]  /*a6d0*/  LDC.64 R2, c[0x4][RZ] ;  /* 0x01000000ff027b82 */ /* 0x001e220000000a00 */
[----:B------:R-:W-:Y:S01]  /*a6e0*/  IMAD.MOV.U32 R9, RZ, RZ, 0x74a ;  /* 0x0000074aff097424 */ /* 0x000fe200078e00ff */
[----:B0-----:R0:W-:Y:S06]  /*a6f0*/  STG.E desc[UR4][R2.64+0xe88], R11 ;  /* 0x000e880b02007986 */ /* 0x0011ec000c101904 */
[----:B0-----:R-:W0:Y:S01]  /*a700*/  LDC.64 R2, c[0x4][RZ] ;  /* 0x01000000ff027b82 */ /* 0x001e220000000a00 */
[----:B------:R-:W-:Y:S01]  /*a710*/  HFMA2 R11, -RZ, RZ, 0, 0.0001113414764404296875 ;  /* 0x0000074cff0b7431 */ /* 0x000fe200000001ff */
[----:B0-----:R0:W-:Y:S06]  /*a720*/  STG.E desc[UR4][R2.64+0xe8c], R5 ;  /* 0x000e8c0502007986 */ /* 0x0011ec000c101904 */
[----:B0-----:R-:W0:Y:S01]  /*a730*/  LDC.64 R2, c[0x4][RZ] ;  /* 0x01000000ff027b82 */ /* 0x001e220000000a00 */
[----:B------:R-:W-:Y:S01]  /*a740*/  IMAD.MOV.U32 R5, RZ, RZ, 0x74e ;  /* 0x0000074eff057424 */ /* 0x000fe200078e00ff */
[----:B0-----:R0:W-:Y:S06]  /*a750*/  STG.E desc[UR4][R2.64+0xe90], R7 ;  /* 0x000e900702007986 */ /* 0x0011ec000c101904 */
[----:B0-----:R-:W0:Y:S01]  /*a760*/  LDC.64 R2, c[0x4][RZ] ;  /* 0x01000000ff027b82 */ /* 0x001e220000000a00 */
[----:B------:R-:W-:Y:S01]  /*a770*/  HFMA2 R7, -RZ, RZ, 0, 0.00011157989501953125 ;  /* 0x00000750ff077431 */ /* 0x000fe200000001ff */
[----:B0-----:R0:W-:Y:S06]  /*a780*/  STG.E desc[UR4][R2.64+0xe94], R9 ;  /* 0x000e940902007986 */ /* 0x0011ec000c101904 */
[----:B0-----:R-:W0:Y:S01]  /*a790*/  LDC.64 R2, c[0x4][RZ] ;  /* 0x01000000ff027b82 */ /* 0x001e220000000a00 */
[----:B------:R-:W-:Y:S01]  /*a7a0*/  IMAD.MOV.U32 R9, RZ, RZ, 0x752 ;  /* 0x00000752ff097424 */ /* 0x000fe200078e00ff */
[----:B0-----:R0:W-:Y:S06]  /*a7b0*/  STG.E desc[UR4][R2.64+0xe98], R11 ;  /* 0x000e980b02007986 */ /* 0x0011ec000c101904 */
[----:B0-----:R-:W0:Y:S01]  /*a7c0*/  LDC.64 R2, c[0x4][RZ] ;  /* 0x01000000ff027b82 */ /* 0x001e220000000a00 */
[----:B------:R-:W-:Y:S01]  /*a7d0*/  HFMA2 R11, -RZ, RZ, 0, 0.0001118183135986328125 ;  /* 0x00000754ff0b7431 */ /* 0x000fe200000001ff */
[----:B0-----:R0:W-:Y:S06]  /*a7e0*/  STG.E desc[UR4][R2.64+0xe9c], R5 ;  /* 0x000e9c0502007986 */ /* 0x0011ec000c101904 */
[----:B0-----:R-:W0:Y:S01]  /*a7f0*/  LDC.64 R2, c[0x4][RZ] ;  /* 0x01000000ff027b82 */ /* 0x001e220000000a00 */
[----:B------:R-:W-:Y:S01]  /*a800*/  IMAD.MOV.U32 R5, RZ, RZ, 0x756 ;  /* 0x00000756ff057424 */ /* 0x000fe200078e00ff */
[----:B0-----:R0:W-:Y:S06]  /*a810*/  STG.E desc[UR4][R2.64+0xea0], R7 ;  /* 0x000ea00702007986 */ /* 0x0011ec000c101904 */
[----:B0-----:R-:W0:Y:S01]  /*a820*/  LDC.64 R2, c[0x4][RZ] ;  /* 0x01000000ff027b82 */ /* 0x001e220000000a00 */
[----:B------:R-:W-:Y:S01]  /*a830*/  HFMA2 R7, -RZ, RZ, 0, 0.000112056732177734375 ;  /* 0x00000758ff077431 */ /* 0x000fe200000001ff */
[----:B0-----:R0:W-:Y:S06]  /*a840*/  STG.E desc[UR4][R2.64+0xea4], R9 ;  /* 0x000ea40902007986 */ /* 0x0011ec000c101904 */
[----:B0-----:R-:W0:Y:S01]  /*a850*/  LDC.64 R2, c[0x4][RZ] ;  /* 0x01000000ff027b82 */ /* 0x001e220000000a00 */
[----:B------:R-:W-:Y:S01]  /*a860*/  IMAD.MOV.U32 R9, RZ, RZ, 0x75a ;  /* 0x0000075aff097424 */ /* 0x000fe200078e00ff */
[----:B0-----:R0:W-:Y:S06]  /*a870*/  STG.E desc[UR4][R2.64+0xea8], R11 ;  /* 0x000ea80b02007986 */ /* 0x0011ec000c101904 */
[----:B0-----:R-:W0:Y:S01]  /*a880*/  LDC.64 R2, c[0x4][RZ] ;  /* 0x01000000ff027b82 */ /* 0x001e220000000a00 */
[----:B------:R-:W-:Y:S01]  /*a890*/  HFMA2 R11, -RZ, RZ, 0, 0.0001122951507568359375 ;  /* 0x0000075cff0b7431 */ /* 0x000fe200000001ff */
[----:B0-----:R0:W-:Y:S06]  /*a8a0*/  STG.E desc[UR4][R2.64+0xeac], R5 ;  /* 0x000eac0502007986 */ /* 0x0011ec000c101904 */
[----:B0-----:R-:W0:Y:S01]  /*a8b0*/  LDC.64 R2, c[0x4][RZ] ;  /* 0x01000000ff027b82 */ /* 0x001e220000000a00 */
[----:B------:R-:W-:Y:S01]  /*a8c0*/  IMAD.MOV.U32 R5, RZ, RZ, 0x75e ;  /* 0x0000075eff057424 */ /* 0x000fe200078e00ff */
[----:B0-----:R0:W-:Y:S06]  /*a8d0*/  STG.E desc[UR4][R2.64+0xeb0], R7 ;  /* 0x000eb00702007986 */ /* 0x0011ec000c101904 */
[----:B0-----:R-:W0:Y:S01]  /*a8e0*/  LDC.64 R2, c[0x4][RZ] ;  /* 0x01000000ff027b82 */ /* 0x001e220000000a00 */
[----:B------:R-:W-:Y:S01]  /*a8f0*/  HFMA2 R7, -RZ, RZ, 0, 0.0001125335693359375 ;  /* 0x00000760ff077431 */ /* 0x000fe200000001ff */
[----:B0-----:R0:W-:Y:S06]  /*a900*/  STG.E desc[UR4][R2.64+0xeb4], R9 ;  /* 0x000eb40902007986 */ /* 0x0011ec000c101904 */
[----:B0-----:R-:W0:Y:S01]  /*a910*/  LDC.64 R2, c[0x4][RZ] ;  /* 0x01000000ff027b82 */ /* 0x001e220000000a00 */
[----:B------:R-:W-:Y:S01]  /*a920*/  IMAD.MOV.U32 R9, RZ, RZ, 0x762 ;  /* 0x00000762ff097424 */ /* 0x000fe200078e00ff */
[----:B0-----:R0:W-:Y:S06]  /*a930*/  STG.E desc[UR4][R2.64+0xeb8], R11 ;  /* 0x000eb80b02007986 */ /* 0x0011ec000c101904 */
[----:B0-----:R-:W0:Y:S01]  /*a940*/  LDC.64 R2, c[0x4][RZ] ;  /* 0x01000000ff027b82 */ /* 0x001e220000000a00 */
[----:B------:R-:W-:Y:S01]  /*a950*/  HFMA2 R11, -RZ, RZ, 0, 0.0001127719879150390625 ;  /* 0x00000764ff0b7431 */ /* 0x000fe200000001ff */
[----:B0-----:R0:W-:Y:S06]  /*a960*/  STG.E desc[UR4][R2.64+0xebc], R5 ;  /* 0x000ebc0502007986 */ /* 0x0011ec000c101904 */
[----:B0-----:R-:W0:Y:S01]  /*a970*/  LDC.64 R2, c[0x4][RZ] ;  /* 0x01000000ff027b82 */ /* 0x001e220000000a00 */
[----:B------:R-:W-:Y:S01]  /*a980*/  IMAD.MOV.U32 R5, RZ, RZ, 0x766 ;  /* 0x00000766ff057424 */ /* 0x000fe200078e00ff */
[----:B0-----:R0:W-:Y:S06]  /*a990*/  STG.E desc[UR4][R2.64+0xec0], R7 ;  /* 0x000ec00702007986 */ /* 0x0011ec000c101904 */
[----:B0-----:R-:W0:Y:S01]  /*a9a0*/  LDC.64 R2, c[0x4][RZ] ;  /* 0x01000000ff027b82 */ /* 0x001e220000000a00 */
[----:B------:R-:W-:Y:S01]  /*a9b0*/  HFMA2 R7, -RZ, RZ, 0, 0.000113010406494140625 ;  /* 0x00000768ff077431 */ /* 0x000fe200000001ff */
[----:B0-----:R0:W-:Y:S06]  /*a9c0*/  STG.E desc[UR4][R2.64+0xec4], R9 ;  /* 0x000ec40902007986 */ /* 0x0011ec000c101904 */
[----:B0-----:R-:W0:Y:S01]  /*a9d0*/  LDC.64 R2, c[0x4][RZ] ;  /* 0x01000000ff027b82 */ /* 0x001e220000000a00 */
[----:B------:R-:W-:Y:S01]  /*a9e0*/  IMAD.MOV.U32 R9, RZ, RZ, 0x76a ;  /* 0x0000076aff097424 */ /* 0x000fe200078e00ff */
[----:B0-----:R0:W-:Y:S06]  /*a9f0*/  STG.E desc[UR4][R2.64+0xec8], R11 ;  /* 0x000ec80b02007986 */ /* 0x0011ec000c101904 */
[----:B0-----:R-:W0:Y:S01]  /*aa00*/  LDC.64 R2, c[0x4][RZ] ;  /* 0x01000000ff027b82 */ /* 0x001e220000000a00 */
[----:B------:R-:W-:Y:S01]  /*aa10*/  HFMA2 R11, -RZ, RZ, 0, 0.0001132488250732421875 ;  /* 0x0000076cff0b7431 */ /* 0x000fe200000001ff */
[----:B0-----:R0:W-:Y:S06]  /*aa20*/  STG.E desc[UR4][R2.64+0xecc], R5 ;  /* 0x000ecc0502007986 */ /* 0x0011ec000c101904 */
[----:B0-----:R-:W0:Y:S01]  /*aa30*/  LDC.64 R2, c[0x4][RZ] ;  /* 0x01000000ff027b82 */ /* 0x001e220000000a00 */
[----:B------:R-:W-:Y:S01]  /*aa40*/  IMAD.MOV.U32 R5, RZ, RZ, 0x76e ;  /* 0x0000076eff057424 */ /* 0x000fe200078e00ff */
[----:B0-----:R0:W-:Y:S06]  /*aa50*/  STG.E desc[UR4][R2.64+0xed0], R7 ;  /* 0x000ed00702007986 */ /* 0x0011ec000c101904 */
[----:B0-----:R-:W0:Y:S01]  /*aa60*/  LDC.64 R2, c[0x4][RZ] ;  /* 0x01000000ff027b82 */ /* 0x001e220000000a00 */
[----:B------:R-:W-:Y:S01]  /*aa70*/  HFMA2 R7, -RZ, RZ, 0, 0.00011348724365234375 ;  /* 0x00000770ff077431 */ /* 0x000fe200000001ff */
[----:B0-----:R0:W-:Y:S06]  /*aa80*/  STG.E desc[UR4][R2.64+0xed4], R9 ;  /* 0x000ed40902007986 */ /* 0x0011ec000c101904 */
[----:B0-----:R-:W0:Y:S01]  /*aa90*/  LDC.64 R2, c[0x4][RZ] ;  /* 0x01000000ff027b82 */ /* 0x001e220000000a00 */
[----:B------:R-:W-:Y:S01]  /*aaa0*/  IMAD.MOV.U32 R9, RZ, RZ, 0x772 ;  /* 0x00000772ff097424 */ /* 0x000fe200078e00ff */
[----:B0-----:R0:W-:Y:S06]  /*aab0*/  STG.E desc[UR4][R2.64+0xed8], R11 ;  /* 0x000ed80b02007986 */ /* 0x0011ec000c101904 */
[----:B0-----:R-:W0:Y:S01]  /*aac0*/  LDC.64 R2, c[0x4][RZ] ;  /* 0x01000000ff027b82 */ /* 0x001e220000000a00 */
[----:B------:R-:W-:Y:S01]  /*aad0*/  HFMA2 R11, -RZ, RZ, 0, 0.0001137256622314453125 ;  /* 0x00000774ff0b7431 */ /* 0x000fe200000001ff */
[----:B0-----:R0:W-:Y:S06]  /*aae0*/  STG.E desc[UR4][R2.64+0xedc], R5 ;  /* 0x000edc0502007986 */ /* 0x0011ec000c101904 */
[----:B0-----:R-:W0:Y:S01]  /*aaf0*/  LDC.64 R2, c[0x4][RZ] ;  /* 0x01000000ff027b82 */ /* 0x001e220000000a00 */
[----:B------:R-:W-:Y:S01]  /*ab00*/  IMAD.MOV.U32 R5, RZ, RZ, 0x776 ;  /* 0x00000776ff057424 */ /* 0x000fe200078e00ff */
[----:B0-----:R0:W-:Y:S06]  /*ab10*/  STG.E desc[UR4][R2.64+0xee0], R7 ;  /* 0x000ee00702007986 */ /* 0x0011ec000c101904 */
[----:B0-----:R-:W0:Y:S01]  /*ab20*/  LDC.64 R2, c[0x4][RZ] ;  /* 0x01000000ff027b82 */ /* 0x001e220000000a00 */
[----:B------:R-:W-:Y:S01]  /*ab30*/  HFMA2 R7, -RZ, RZ, 0, 0.000113964080810546875 ;  /* 0x00000778ff077431 */ /* 0x000fe200000001ff */
[----:B0-----:R0:W-:Y:S06]  /*ab40*/  STG.E desc[UR4][R2.64+0xee4], R9 ;  /* 0x000ee40902007986 */ /* 0x0011ec000c101904 */
[----:B0-----:R-:W0:Y:S01]  /*ab50*/  LDC.64 R2, c[0x4][RZ] ;  /* 0x01000000ff027b82 */ /* 0x001e220000000a00 */
[----:B------:R-:W-:Y:S01]  /*ab60*/  IMAD.MOV.U32 R9, RZ, RZ, 0x77a ;  /* 0x0000077aff097424 */ /* 0x000fe200078e00ff */
[----:B0-----:R0:W-:Y:S06]  /*ab70*/  STG.E desc[UR4][R2.64+0xee8], R11 ;  /* 0x000ee80b02007986 */ /* 0x0011ec000c101904 */
[----:B0-----:R-:W0:Y:S01]  /*ab80*/  LDC.64 R2, c[0x4][RZ] ;  /* 0x01000000ff027b82 */ /* 0x001e220000000a00 */
[----:B------:R-:W-:Y:S01]  /*ab90*/  HFMA2 R11, -RZ, RZ, 0, 0.0001142024993896484375 ;  /* 0x0000077cff0b7431 */ /* 0x000fe200000001ff */
[----:B0-----:R0:W-:Y:S06]  /*aba0*/  STG.E desc[UR4][R2.64+0xeec], R5 ;  /* 0x000eec0502007986 */ /* 0x0011ec000c101904 */
[----:B0-----:R-:W0:Y:S01]  /*abb0*/  LDC.64 R2, c[0x4][RZ] ;  /* 0x01000000ff027b82 */ /* 0x001e220000000a00 */
[----:B------:R-:W-:Y:S01]  /*abc0*/  IMAD.MOV.U32 R5, RZ, RZ, 0x77e ;  /* 0x0000077eff057424 */ /* 0x000fe200078e00ff */
[----:B0-----:R0:W-:Y:S06]  /*abd0*/  STG.E desc[UR4][R2.64+0xef0], R7 ;  /* 0x000ef00702007986 */ /* 0x0011ec000c101904 */
[----:B0-----:R-:W0:Y:S01]  /*abe0*/  LDC.64 R2, c[0x4][RZ] ;  /* 0x01000000ff027b82 */ /* 0x001e220000000a00 */
[----:B------:R-:W-:Y:S01]  /*abf0*/  HFMA2 R7, -RZ, RZ, 0, 0.00011444091796875 ;  /* 0x00000780ff077431 */ /* 0x000fe200000001ff */
[----:B0-----:R0:W-:Y:S06]  /*ac00*/  STG.E desc[UR4][R2.64+0xef4], R9 ;  /* 0x000ef40902007986 */ /* 0x0011ec000c101904 */
[----:B0-----:R-:W0:Y:S01]  /*ac10*/  LDC.64 R2, c[0x4][RZ] ;  /* 0x01000000ff027b82 */ /* 0x001e220000000a00 */
[----:B------:R-:W-:Y:S01]  /*ac20*/  IMAD.MOV.U32 R9, RZ, RZ, 0x782 ;  /* 0x00000782ff097424 */ /* 0x000fe200078e00ff */
[----:B0-----:R0:W-:Y:S06]  /*ac30*/  STG.E desc[UR4][R2.64+0xef8], R11 ;  /* 0x000ef80b02007986 */ /* 0x0011ec000c101904 */
[----:B0-----:R-:W0:Y:S01]  /*ac40*/  LDC.64 R2, c[0x4][RZ] ;  /* 0x01000000ff027b82 */ /* 0x001e220000000a00 */
[----:B------:R-:W-:Y:S01]  /*ac50*/  HFMA2 R11, -RZ, RZ, 0, 0.0001146793365478515625 ;  /* 0x00000784ff0b7431 */ /* 0x000fe200000001ff */
[----:B0-----:R0:W-:Y:S06]  /*ac60*/  STG.E desc[UR4][R2.64+0xefc], R5 ;  /* 0x000efc0502007986 */ /* 0x0011ec000c101904 */
[----:B0-----:R-:W0:Y:S01]  /*ac70*/  LDC.64 R2, c[0x4][RZ] ;  /* 0x01000000ff027b82 */ /* 0x001e220000000a00 */
[----:B------:R-:W-:Y:S01]  /*ac80*/  IMAD.MOV.U32 R5, RZ, RZ, 0x786 ;  /* 0x00000786ff057424 */ /* 0x000fe200078e00ff */
[----:B0-----:R0:W-:Y:S06]  /*ac90*/  STG.E desc[UR4][R2.64+0xf00], R7 ;  /* 0x000f000702007986 */ /* 0x0011ec000c101904 */
[----:B0-----:R-:W0:Y:S01]  /*aca0*/  LDC.64 R2, c[0x4][RZ] ;  /* 0x01000000ff027b82 */ /* 0x001e220000000a00 */
[----:B------:R-:W-:Y:S01]  /*acb0*/  HFMA2 R7, -RZ, RZ, 0, 0.000114917755126953125 ;  /* 0x00000788ff077431 */ /* 0x000fe200000001ff */
[----:B0-----:R0:W-:Y:S06]  /*acc0*/  STG.E desc[UR4][R2.64+0xf04], R9 ;  /* 0x000f040902007986 */ /* 0x0011ec000c101904 */
[----:B0-----:R-:W0:Y:S01]  /*acd0*/  LDC.64 R2, c[0x4][RZ] ;  /* 0x01000000ff027b82 */ /* 0x001e220000000a00 */
[----:B------:R-:W-:Y:S01]  /*ace0*/  IMAD.MOV.U32 R9, RZ, RZ, 0x78a ;  /* 0x0000078aff097424 */ /* 0x000fe200078e00ff */
[----:B0-----:R0:W-:Y:S06]  /*acf0*/  STG.E desc[UR4][R2.64+0xf08], R11 ;  /* 0x000f080b02007986 */ /* 0x0011ec000c101904 */
[----:B0-----:R-:W0:Y:S01]  /*ad00*/  LDC.64 R2, c[0x4][RZ] ;  /* 0x01000000ff027b82 */ /* 0x001e220000000a00 */
[----:B------:R-:W-:Y:S01]  /*ad10*/  HFMA2 R11, -RZ, RZ, 0, 0.0001151561737060546875 ;  /* 0x0000078cff0b7431 */ /* 0x000fe200000001ff */
[----:B0-----:R0:W-:Y:S06]  /*ad20*/  STG.E desc[UR4][R2.64+0xf0c], R5 ;  /* 0x000f0c0502007986 */ /* 0x0011ec000c101904 */
[----:B0-----:R-:W0:Y:S01]  /*ad30*/  LDC.64 R2, c[0x4][RZ] ;  /* 0x01000000ff027b82 */ /* 0x001e220000000a00 */
[----:B------:R-:W-:Y:S01]  /*ad40*/  IMAD.MOV.U32 R5, RZ, RZ, 0x78e ;  /* 0x0000078eff057424 */ /* 0x000fe200078e00ff */
[----:B0-----:R0:W-:Y:S06]  /*ad50*/  STG.E desc[UR4][R2.64+0xf10], R7 ;  /* 0x000f100702007986 */ /* 0x0011ec000c101904 */
[----:B0-----:R-:W0:Y:S01]  /*ad60*/  LDC.64 R2, c[0x4][RZ] ;  /* 0x01000000ff027b82 */ /* 0x001e220000000a00 */
[----:B------:R-:W-:Y:S01]  /*ad70*/  HFMA2 R7, -RZ, RZ, 0, 0.00011539459228515625 ;  /* 0x00000790ff077431 */ /* 0x000fe200000001ff */
[----:B0-----:R0:W-:Y:S06]  /*ad80*/  STG.E desc[UR4][R2.64+0xf14], R9 ;  /* 0x000f140902007986 */ /* 0x0011ec000c101904 */
[----:B0-----:R-:W0:Y:S01]  /*ad90*/  LDC.64 R2, c[0x4][RZ] ;  /* 0x01000000ff027b82 */ /* 0x001e220000000a00 */
[----:B------:R-:W-:Y:S01]  /*ada0*/  IMAD.MOV.U32 R9, RZ, RZ, 0x792 ;  /* 0x00000792ff097424 */ /* 0x000fe200078e00ff */
[----:B0-----:R0:W-:Y:S06]  /*adb0*/  STG.E desc[UR4][R2.64+0xf18], R11 ;  /* 0x000f180b02007986 */ /* 0x0011ec000c101904 */
[----:B0-----:R-:W0:Y:S01]  /*adc0*/  LDC.64 R2, c[0x4][RZ] ;  /* 0x01000000ff027b82 */ /* 0x001e220000000a00 */
[----:B------:R-:W-:Y:S01]  /*add0*/  HFMA2 R11, -RZ, RZ, 0, 0.0001156330108642578125 ;  /* 0x00000794ff0b7431 */ /* 0x000fe200000001ff */
[----:B0-----:R0:W-:Y:S06]  /*ade0*/  STG.E desc[UR4][R2.64+0xf1c], R5 ;  /* 0x000f1c0502007986 */ /* 0x0011ec000c101904 */
[----:B0-----:R-:W0:Y:S01]  /*adf0*/  LDC.64 R2, c[0x4][RZ] ;  /* 0x01000000ff027b82 */ /* 0x001e220000000a00 */
[----:B------:R-:W-:Y:S01]  /*ae00*/  IMAD.MOV.U32 R5, RZ, RZ, 0x796 ;  /* 0x00000796ff057424 */ /* 0x000fe200078e00ff */
[----:B0-----:R0:W-:Y:S06]  /*ae10*/  STG.E desc[UR4][R2.64+0xf20], R7 ;  /* 0x000f200702007986 */ /* 0x0011ec000c101904 */
[----:B0-----:R-:W0:Y:S01]  /*ae20*/  LDC.64 R2, c[0x4][RZ] ;  /* 0x01000000ff027b82 */ /* 0x001e220000000a00 */
[----:B------:R-:W-:Y:S01]  /*ae30*/  HFMA2 R7, -RZ, RZ, 0, 0.000115871429443359375 ;  /* 0x00000798ff077431 */ /* 0x000fe200000001ff */
[----:B0-----:R0:W-:Y:S06]  /*ae40*/  STG.E desc[UR4][R2.64+0xf24], R9 ;  /* 0x000f240902007986 */ /* 0x0011ec000c101904 */
[----:B0-----:R-:W0:Y:S01]  /*ae50*/  LDC.64 R2, c[0x4][RZ] ;  /* 0x01000000ff027b82 */ /* 0x001e220000000a00 */
[----:B------:R-:W-:Y:S01]  /*ae60*/  IMAD.MOV.U32 R9, RZ, RZ, 0x79a ;  /* 0x0000079aff097424 */ /* 0x000fe200078e00ff */
[----:B0-----:R0:W-:Y:S06]  /*ae70*/  STG.E desc[UR4][R2.64+0xf28], R11 ;  /* 0x000f280b02007986 */ /* 0x0011ec000c101904 */
[----:B0-----:R-:W0:Y:S01]  /*ae80*/  LDC.64 R2, c[0x4][RZ] ;  /* 0x01000000ff027b82 */ /* 0x001e220000000a00 */
[----:B------:R-:W-:Y:S01]  /*ae90*/  HFMA2 R11, -RZ, RZ, 0, 0.0001161098480224609375 ;  /* 0x0000079cff0b7431 */ /* 0x000fe200000001ff */
[----:B0-----:R0:W-:Y:S06]  /*aea0*/  STG.E desc[UR4][R2.64+0xf2c], R5 ;  /* 0x000f2c0502007986 */ /* 0x0011ec000c101904 */
[----:B0-----:R-:W0:Y:S01]  /*aeb0*/  LDC.64 R2, c[0x4][RZ] ;  /* 0x01000000ff027b82 */ /* 0x001e220000000a00 */
[----:B------:R-:W-:Y:S01]  /*aec0*/  IMAD.MOV.U32 R5, RZ, RZ, 0x79e ;  /* 0x0000079eff057424 */ /* 0x000fe200078e00ff */
[----:B0-----:R0:W-:Y:S06]  /*aed0*/  STG.E desc[UR4][R2.64+0xf30], R7 ;  /* 0x000f300702007986 */ /* 0x0011ec000c101904 */
[----:B0-----:R-:W0:Y:S01]  /*aee0*/  LDC.64 R2, c[0x4][RZ] ;  /* 0x01000000ff027b82 */ /* 0x001e220000000a00 */
[----:B------:R-:W-:Y:S01]  /*aef0*/  HFMA2 R7, -RZ, RZ, 0, 0.0001163482666015625 ;  /* 0x000007a0ff077431 */ /* 0x000fe200000001ff */
[----:B0-----:R0:W-:Y:S06]  /*af00*/  STG.E desc[UR4][R2.64+0xf34], R9 ;  /* 0x000f340902007986 */ /* 0x0011ec000c101904 */
[----:B0-----:R-:W0:Y:S01]  /*af10*/  LDC.64 R2, c[0x4][RZ] ;  /* 0x01000000ff027b82 */ /* 0x001e220000000a00 */
[----:B------:R-:W-:Y:S01]  /*af20*/  IMAD.MOV.U32 R9, RZ, RZ, 0x7a2 ;  /* 0x000007a2ff097424 */ /* 0x000fe200078e00ff */
[----:B0-----:R0:W-:Y:S06]  /*af30*/  STG.E desc[UR4][R2.64+0xf38], R11 ;  /* 0x000f380b02007986 */ /* 0x0011ec000c101904 */
[----:B0-----:R-:W0:Y:S01]  /*af40*/  LDC.64 R2, c[0x4][RZ] ;  /* 0x01000000ff027b82 */ /* 0x001e220000000a00 */
[----:B------:R-:W-:Y:S01]  /*af50*/  HFMA2 R11, -RZ, RZ, 0, 0.0001165866851806640625 ;  /* 0x000007a4ff0b7431 */ /* 0x000fe200000001ff */
[----:B0-----:R0:W-:Y:S06]  /*af60*/  STG.E desc[UR4][R2.64+0xf3c], R5 ;  /* 0x000f3c0502007986 */ /* 0x0011ec000c101904 */
[----:B0-----:R-:W0:Y:S01]  /*af70*/  LDC.64 R2, c[0x4][RZ] ;  /* 0x01000000ff027b82 */ /* 0x001e220000000a00 */
[----:B------:R-:W-:Y:S01]  /*af80*/  IMAD.MOV.U32 R5, RZ, RZ, 0x7a6 ;  /* 0x000007a6ff057424 */ /* 0x000fe200078e00ff */
[----:B0-----:R0:W-:Y:S06]  /*af90*/  STG.E desc[UR4][R2.64+0xf40], R7 ;  /* 0x000f400702007986 */ /* 0x0011ec000c101904 */
[----:B0-----:R-:W0:Y:S01]  /*afa0*/  LDC.64 R2, c[0x4][RZ] ;  /* 0x01000000ff027b82 */ /* 0x001e220000000a00 */
[----:B------:R-:W-:Y:S01]  /*afb0*/  HFMA2 R7, -RZ, RZ, 0, 0.000116825103759765625 ;  /* 0x000007a8ff077431 */ /* 0x000fe200000001ff */
[----:B0-----:R0:W-:Y:S06]  /*afc0*/  STG.E desc[UR4][R2.64+0xf44], R9 ;  /* 0x000f440902007986 */ /* 0x0011ec000c101904 */
[----:B0-----:R-:W0:Y:S01]  /*afd0*/  LDC.64 R2, c[0x4][RZ] ;  /* 0x01000000ff027b82 */ /* 0x001e220000000a00 */
[----:B------:R-:W-:Y:S01]  /*afe0*/  IMAD.MOV.U32 R9, RZ, RZ, 0x7aa ;  /* 0x000007aaff097424 */ /* 0x000fe200078e00ff */
[----:B0-----:R0:W-:Y:S06]  /*aff0*/  STG.E desc[UR4][R2.64+0xf48], R11 ;  /* 0x000f480b02007986 */ /* 0x0011ec000c101904 */
[----:B0-----:R-:W0:Y:S01]  /*b000*/  LDC.64 R2, c[0x4][RZ] ;  /* 0x01000000ff027b82 */ /* 0x001e220000000a00 */
[----:B------:R-:W-:Y:S01]  /*b010*/  HFMA2 R11, -RZ, RZ, 0, 0.0001170635223388671875 ;  /* 0x000007acff0b7431 */ /* 0x000fe200000001ff */
[----:B0-----:R0:W-:Y:S06]  /*b020*/  STG.E desc[UR4][R2.64+0xf4c], R5 ;  /* 0x000f4c0502007986 */ /* 0x0011ec000c101904 */
[----:B0-----:R-:W0:Y:S01]  /*b030*/  LDC.64 R2, c[0x4][RZ] ;  /* 0x01000000ff027b82 */ /* 0x001e220000000a00 */
[----:B------:R-:W-:Y:S01]  /*b040*/  IMAD.MOV.U32 R5, RZ, RZ, 0x7ae ;  /* 0x000007aeff057424 */ /* 0x000fe200078e00ff */
[----:B0-----:R0:W-:Y:S06]  /*b050*/  STG.E desc[UR4][R2.64+0xf50], R7 ;  /* 0x000f500702007986 */ /* 0x0011ec000c101904 */
[----:B0-----:R-:W0:Y:S01]  /*b060*/  LDC.64 R2, c[0x4][RZ] ;  /* 0x01000000ff027b82 */ /* 0x001e220000000a00 */
[----:B------:R-:W-:Y:S01]  /*b070*/  HFMA2 R7, -RZ, RZ, 0, 0.00011730194091796875 ;  /* 0x000007b0ff077431 */ /* 0x000fe200000001ff */
[----:B0-----:R0:W-:Y:S06]  /*b080*/  STG.E desc[UR4][R2.64+0xf54], R9 ;  /* 0x000f540902007986 */ /* 0x0011ec000c101904 */
[----:B0-----:R-:W0:Y:S01]  /*b090*/  LDC.64 R2, c[0x4][RZ] ;  /* 0x01000000ff027b82 */ /* 0x001e220000000a00 */
[----:B------:R-:W-:Y:S01]  /*b0a0*/  IMAD.MOV.U32 R9, RZ, RZ, 0x7b2 ;  /* 0x000007b2ff097424 */ /* 0x000fe200078e00ff */
[----:B0-----:R0:W-:Y:S06]  /*b0b0*/  STG.E desc[UR4][R2.64+0xf58], R11 ;  /* 0x000f580b02007986 */ /* 0x0011ec000c101904 */
[----:B0-----:R-:W0:Y:S01]  /*b0c0*/  LDC.64 R2, c[0x4][RZ] ;  /* 0x01000000ff027b82 */ /* 0x001e220000000a00 */
[----:B------:R-:W-:Y:S01]  /*b0d0*/  HFMA2 R11, -RZ, RZ, 0, 0.0001175403594970703125 ;  /* 0x000007b4ff0b7431 */ /* 0x000fe200000001ff */
[----:B0-----:R0:W-:Y:S06]  /*b0e0*/  STG.E desc[UR4][R2.64+0xf5c], R5 ;  /* 0x000f5c0502007986 */ /* 0x0011ec000c101904 */
[----:B0-----:R-:W0:Y:S01]  /*b0f0*/  LDC.64 R2, c[0x4][RZ] ;  /* 0x01000000ff027b82 */ /* 0x001e220000000a00 */
[----:B------:R-:W-:Y:S01]  /*b100*/  IMAD.MOV.U32 R5, RZ, RZ, 0x7b6 ;  /* 0x000007b6ff057424 */ /* 0x000fe200078e00ff */
[----:B0-----:R0:W-:Y:S06]  /*b110*/  STG.E desc[UR4][R2.64+0xf60], R7 ;  /* 0x000f600702007986 */ /* 0x0011ec000c101904 */
[----:B0-----:R-:W0:Y:S01]  /*b120*/  LDC.64 R2, c[0x4][RZ] ;  /* 0x01000000ff027b82 */ /* 0x001e220000000a00 */
[----:B------:R-:W-:Y:S01]  /*b130*/  HFMA2 R7, -RZ, RZ, 0, 0.000117778778076171875 ;  /* 0x000007b8ff077431 */ /* 0x000fe200000001ff */
[----:B0-----:R0:W-:Y:S06]  /*b140*/  STG.E desc[UR4][R2.64+0xf64], R9 ;  /* 0x000f640902007986 */ /* 0x0011ec000c101904 */
[----:B0-----:R-:W0:Y:S01]  /*b150*/  LDC.64 R2, c[0x4][RZ] ;  /* 0x01000000ff027b82 */ /* 0x001e220000000a00 */
[----:B------:R-:W-:Y:S01]  /*b160*/  IMAD.MOV.U32 R9, RZ, RZ, 0x7ba ;  /* 0x000007baff097424 */ /* 0x000fe200078e00ff */
[----:B0-----:R0:W-:Y:S06]  /*b170*/  STG.E desc[UR4][R2.64+0xf68], R11 ;  /* 0x000f680b02007986 */ /* 0x0011ec000c101904 */
[----:B0-----:R-:W0:Y:S01]  /*b180*/  LDC.64 R2, c[0x4][RZ] ;  /* 0x01000000ff027b82 */ /* 0x001e220000000a00 */
[----:B------:R-:W-:Y:S01]  /*b190*/  HFMA2 R11, -RZ, RZ, 0, 0.0001180171966552734375 ;  /* 0x000007bcff0b7431 */ /* 0x000fe200000001ff */
[----:B0-----:R0:W-:Y:S06]  /*b1a0*/  STG.E desc[UR4][R2.64+0xf6c], R5 ;  /* 0x000f6c0502007986 */ /* 0x0011ec000c101904 */
[----:B0-----:R-:W0:Y:S01]  /*b1b0*/  LDC.64 R2, c[0x4][RZ] ;  /* 0x01000000ff027b82 */ /* 0x001e220000000a00 */
[----:B------:R-:W-:Y:S01]  /*b1c0*/  IMAD.MOV.U32 R5, RZ, RZ, 0x7be ;  /* 0x000007beff057424 */ /* 0x000fe200078e00ff */
[----:B0-----:R0:W-:Y:S06]  /*b1d0*/  STG.E desc[UR4][R2.64+0xf70], R7 ;  /* 0x000f700702007986 */ /* 0x0011ec000c101904 */
[----:B0-----:R-:W0:Y:S01]  /*b1e0*/  LDC.64 R2, c[0x4][RZ] ;  /* 0x01000000ff027b82 */ /* 0x001e220000000a00 */
[----:B------:R-:W-:Y:S01]  /*b1f0*/  HFMA2 R7, -RZ, RZ, 0, 0.000118255615234375 ;  /* 0x000007c0ff077431 */ /* 0x000fe200000001ff */
[----:B0-----:R0:W-:Y:S06]  /*b200*/  STG.E desc[UR4][R2.64+0xf74], R9 ;  /* 0x000f740902007986 */ /* 0x0011ec000c101904 */
[----:B0-----:R-:W0:Y:S01]  /*b210*/  LDC.64 R2, c[0x4][RZ] ;  /* 0x01000000ff027b82 */ /* 0x001e220000000a00 */
[----:B------:R-:W-:Y:S01]  /*b220*/  IMAD.MOV.U32 R9, RZ, RZ, 0x7c2 ;  /* 0x000007c2ff097424 */ /* 0x000fe200078e00ff */
[----:B0-----:R0:W-:Y:S06]  /*b230*/  STG.E desc[UR4][R2.64+0xf78], R11 ;  /* 0x000f780b02007986 */ /* 0x0011ec000c101904 */
[----:B0-----:R-:W0:Y:S01]  /*b240*/  LDC.64 R2, c[0x4][RZ] ;  /* 0x01000000ff027b82 */ /* 0x001e220000000a00 */
[----:B------:R-:W-:Y:S01]  /*b250*/  HFMA2 R11, -RZ, RZ, 0, 0.0001184940338134765625 ;  /* 0x000007c4ff0b7431 */ /* 0x000fe200000001ff */
[----:B0-----:R0:W-:Y:S06]  /*b260*/  STG.E desc[UR4][R2.64+0xf7c], R5 ;  /* 0x000f7c0502007986 */ /* 0x0011ec000c101904 */
[----:B0-----:R-:W0:Y:S01]  /*b270*/  LDC.64 R2, c[0x4][RZ] ;  /* 0x01000000ff027b82 */ /* 0x001e220000000a00 */
[----:B------:R-:W-:Y:S01]  /*b280*/  IMAD.MOV.U32 R5, RZ, RZ, 0x7c6 ;  /* 0x000007c6ff057424 */ /* 0x000fe200078e00ff */
[----:B0-----:R0:W-:Y:S06]  /*b290*/  STG.E desc[UR4][R2.64+0xf80], R7 ;  /* 0x000f800702007986 */ /* 0x0011ec000c101904 */
[----:B0-----:R-:W0:Y:S01]  /*b2a0*/  LDC.64 R2, c[0x4][RZ] ;  /* 0x01000000ff027b82 */ /* 0x001e220000000a00 */
[----:B------:R-:W-:Y:S01]  /*b2b0*/  HFMA2 R7, -RZ, RZ, 0, 0.000118732452392578125 ;  /* 0x000007c8ff077431 */ /* 0x000fe200000001ff */
[----:B0-----:R0:W-:Y:S06]  /*b2c0*/  STG.E desc[UR4][R2.64+0xf84], R9 ;  /* 0x000f840902007986 */ /* 0x0011ec000c101904 */
[----:B0-----:R-:W0:Y:S01]  /*b2d0*/  LDC.64 R2, c[0x4][RZ] ;  /* 0x01000000ff027b82 */ /* 0x001e220000000a00 */
[----:B------:R-:W-:Y:S01]  /*b2e0*/  IMAD.MOV.U32 R9, RZ, RZ, 0x7ca ;  /* 0x000007caff097424 */ /* 0x000fe200078e00ff */
[----:B0-----:R0:W-:Y:S06]  /*b2f0*/  STG.E desc[UR4][R2.64+0xf88], R11 ;  /* 0x000f880b02007986 */ /* 0x0011ec000c101904 */
[----:B0-----:R-:W0:Y:S01]  /*b300*/  LDC.64 R2, c[0x4][RZ] ;  /* 0x01000000ff027b82 */ /* 0x001e220000000a00 */
[----:B------:R-:W-:Y:S01]  /*b310*/  HFMA2 R11, -RZ, RZ, 0, 0.0001189708709716796875 ;  /* 0x000007ccff0b7431 */ /* 0x000fe200000001ff */
[----:B0-----:R0:W-:Y:S06]  /*b320*/  STG.E desc[UR4][R2.64+0xf8c], R5 ;  /* 0x000f8c0502007986 */ /* 0x0011ec000c101904 */
[----:B0-----:R-:W0:Y:S01]  /*b330*/  LDC.64 R2, c[0x4][RZ] ;  /* 0x01000000ff027b82 */ /* 0x001e220000000a00 */
[----:B------:R-:W-:Y:S01]  /*b340*/  IMAD.MOV.U32 R5, RZ, RZ, 0x7ce ;  /* 0x000007ceff057424 */ /* 0x000fe200078e00ff */
[----:B0-----:R0:W-:Y:S06]  /*b350*/  STG.E desc[UR4][R2.64+0xf90], R7 ;  /* 0x000f900702007986 */ /* 0x0011ec000c101904 */
[----:B0-----:R-:W0:Y:S01]  /*b360*/  LDC.64 R2, c[0x4][RZ] ;  /* 0x01000000ff027b82 */ /* 0x001e220000000a00 */
[----:B------:R-:W-:Y:S01]  /*b370*/  HFMA2 R7, -RZ, RZ, 0, 0.00011920928955078125 ;  /* 0x000007d0ff077431 */ /* 0x000fe200000001ff */
[----:B0-----:R0:W-:Y:S06]  /*b380*/  STG.E desc[UR4][R2.64+0xf94], R9 ;  /* 0x000f940902007986 */ /* 0x0011ec000c101904 */
[----:B0-----:R-:W0:Y:S01]  /*b390*/  LDC.64 R2, c[0x4][RZ] ;  /* 0x01000000ff027b82 */ /* 0x001e220000000a00 */
[----:B------:R-:W-:Y:S01]  /*b3a0*/  IMAD.MOV.U32 R9, RZ, RZ, 0x7d2 ;  /* 0x000007d2ff097424 */ /* 0x000fe200078e00ff */
[----:B0-----:R0:W-:Y:S06]  /*b3b0*/  STG.E desc[UR4][R2.64+0xf98], R11 ;  /* 0x000f980b02007986 */ /* 0x0011ec000c101904 */
[----:B0-----:R-:W0:Y:S01]  /*b3c0*/  LDC.64 R2, c[0x4][RZ] ;  /* 0x01000000ff027b82 */ /* 0x001e220000000a00 */
[----:B------:R-:W-:Y:S01]  /*b3d0*/  HFMA2 R11, -RZ, RZ, 0, 0.0001194477081298828125 ;  /* 0x000007d4ff0b7431 */ /* 0x000fe200000001ff */
[----:B0-----:R0:W-:Y:S06]  /*b3e0*/  STG.E desc[UR4][R2.64+0xf9c], R5 ;  /* 0x000f9c0502007986 */ /* 0x0011ec000c101904 */
[----:B0-----:R-:W0:Y:S01]  /*b3f0*/  LDC.64 R2, c[0x4][RZ] ;  /* 0x01000000ff027b82 */ /* 0x001e220000000a00 */
[----:B------:R-:W-:Y:S01]  /*b400*/  IMAD.MOV.U32 R5, RZ, RZ, 0x7d6 ;  /* 0x000007d6ff057424 */ /* 0x000fe200078e00ff */
[----:B0-----:R0:W-:Y:S06]  /*b410*/  STG.E desc[UR4][R2.64+0xfa0], R7 ;  /* 0x000fa00702007986 */ /* 0x0011ec000c101904 */
[----:B0-----:R-:W0:Y:S01]  /*b420*/  LDC.64 R2, c[0x4][RZ] ;  /* 0x01000000ff027b82 */ /* 0x001e220000000a00 */
[----:B------:R-:W-:Y:S01]  /*b430*/  HFMA2 R7, -RZ, RZ, 0, 0.000119686126708984375 ;  /* 0x000007d8ff077431 */ /* 0x000fe200000001ff */
[----:B0-----:R0:W-:Y:S06]  /*b440*/  STG.E desc[UR4][R2.64+0xfa4], R9 ;  /* 0x000fa40902007986 */ /* 0x0011ec000c101904 */
[----:B0-----:R-:W0:Y:S01]  /*b450*/  LDC.64 R2, c[0x4][RZ] ;  /* 0x01000000ff027b82 */ /* 0x001e220000000a00 */
[----:B------:R-:W-:Y:S01]  /*b460*/  IMAD.MOV.U32 R9, RZ, RZ, 0x7da ;  /* 0x000007daff097424 */ /* 0x000fe200078e00ff */
[----:B0-----:R0:W-:Y:S06]  /*b470*/  STG.E desc[UR4][R2.64+0xfa8], R11 ;  /* 0x000fa80b02007986 */ /* 0x0011ec000c101904 */
[----:B0-----:R-:W0:Y:S01]  /*b480*/  LDC.64 R2, c[0x4][RZ] ;  /* 0x01000000ff027b82 */ /* 0x001e220000000a00 */
[----:B------:R-:W-:Y:S01]  /*b490*/  HFMA2 R11, -RZ, RZ, 0, 0.0001199245452880859375 ;  /* 0x000007dcff0b7431 */ /* 0x000fe200000001ff */
[----:B0-----:R0:W-:Y:S06]  /*b4a0*/  STG.E desc[UR4][R2.64+0xfac], R5 ;  /* 0x000fac0502007986 */ /* 0x0011ec000c101904 */
[----:B0-----:R-:W0:Y:S01]  /*b4b0*/  LDC.64 R2, c[0x4][RZ] ;  /* 0x01000000ff027b82 */ /* 0x001e220000000a00 */
[----:B------:R-:W-:Y:S01]  /*b4c0*/  IMAD.MOV.U32 R5, RZ, RZ, 0x7de ;  /* 0x000007deff057424 */ /* 0x000fe200078e00ff */
[----:B0-----:R0:W-:Y:S06]  /*b4d0*/  STG.E desc[UR4][R2.64+0xfb0], R7 ;  /* 0x000fb00702007986 */ /* 0x0011ec000c101904 */
[----:B0-----:R-:W0:Y:S01]  /*b4e0*/  LDC.64 R2, c[0x4][RZ] ;  /* 0x01000000ff027b82 */ /* 0x001e220000000a00 */
[----:B------:R-:W-:Y:S01]  /*b4f0*/  HFMA2 R7, -RZ, RZ, 0, 0.0001201629638671875 ;  /* 0x000007e0ff077431 */ /* 0x000fe200000001ff */
[----:B0-----:R0:W-:Y:S06]  /*b500*/  STG.E desc[UR4][R2.64+0xfb4], R9 ;  /* 0x000fb40902007986 */ /* 0x0011ec000c101904 */
[----:B0-----:R-:W0:Y:S01]  /*b510*/  LDC.64 R2, c[0x4][RZ] ;  /* 0x01000000ff027b82 */ /* 0x001e220000000a00 */
[----:B------:R-:W-:Y:S01]  /*b520*/  IMAD.MOV.U32 R9, RZ, RZ, 0x7e2 ;  /* 0x000007e2ff097424 */ /* 0x000fe200078e00ff */
[----:B0-----:R0:W-:Y:S06]  /*b530*/  STG.E desc[UR4][R2.64+0xfb8], R11 ;  /* 0x000fb80b02007986 */ /* 0x0011ec000c101904 */
[----:B0-----:R-:W0:Y:S01]  /*b540*/  LDC.64 R2, c[0x4][RZ] ;  /* 0x01000000ff027b82 */ /* 0x001e220000000a00 */
[----:B------:R-:W-:Y:S01]  /*b550*/  HFMA2 R11, -RZ, RZ, 0, 0.0001204013824462890625 ;  /* 0x000007e4ff0b7431 */ /* 0x000fe200000001ff */
[----:B0-----:R0:W-:Y:S06]  /*b560*/  STG.E desc[UR4][R2.64+0xfbc], R5 ;  /* 0x000fbc0502007986 */ /* 0x0011ec000c101904 */
[----:B0-----:R-:W0:Y:S01]  /*b570*/  LDC.64 R2, c[0x4][RZ] ;  /* 0x01000000ff027b82 */ /* 0x001e220000000a00 */
[----:B------:R-:W-:Y:S01]  /*b580*/  IMAD.MOV.U32 R5, RZ, RZ, 0x7e6 ;  /* 0x000007e6ff057424 */ /* 0x000fe200078e00ff */
[----:B0-----:R0:W-:Y:S06]  /*b590*/  STG.E desc[UR4][R2.64+0xfc0], R7 ;  /* 0x000fc00702007986 */ /* 0x0011ec000c101904 */
[----:B0-----:R-:W0:Y:S01]  /*b5a0*/  LDC.64 R2, c[0x4][RZ] ;  /* 0x01000000ff027b82 */ /* 0x001e220000000a00 */
[----:B------:R-:W-:Y:S01]  /*b5b0*/  HFMA2 R7, -RZ, RZ, 0, 0.000120639801025390625 ;  /* 0x000007e8ff077431 */ /* 0x000fe200000001ff */
[----:B0-----:R0:W-:Y:S06]  /*b5c0*/  STG.E desc[UR4][R2.64+0xfc4], R9 ;  /* 0x000fc40902007986 */ /* 0x0011ec000c101904 */
[----:B0-----:R-:W0:Y:S01]  /*b5d0*/  LDC.64 R2, c[0x4][RZ] ;  /* 0x01000000ff027b82 */ /* 0x001e220000000a00 */
[----:B------:R-:W-:Y:S01]  /*b5e0*/  IMAD.MOV.U32 R9, RZ, RZ, 0x7ea ;  /* 0x000007eaff097424 */ /* 0x000fe200078e00ff */
[----:B0-----:R0:W-:Y:S06]  /*b5f0*/  STG.E desc[UR4][R2.64+0xfc8], R11 ;  /* 0x000fc80b02007986 */ /* 0x0011ec000c101904 */
[----:B0-----:R-:W0:Y:S01]  /*b600*/  LDC.64 R2, c[0x4][RZ] ;  /* 0x01000000ff027b82 */ /* 0x001e220000000a00 */
[----:B------:R-:W-:Y:S01]  /*b610*/  HFMA2 R11, -RZ, RZ, 0, 0.0001208782196044921875 ;  /* 0x000007ecff0b7431 */ /* 0x000fe200000001ff */
[----:B0-----:R0:W-:Y:S06]  /*b620*/  STG.E desc[UR4][R2.64+0xfcc], R5 ;  /* 0x000fcc0502007986 */ /* 0x0011ec000c101904 */
[----:B0-----:R-:W0:Y:S01]  /*b630*/  LDC.64 R2, c[0x4][RZ] ;  /* 0x01000000ff027b82 */ /* 0x001e220000000a00 */
[----:B------:R-:W-:Y:S01]  /*b640*/  IMAD.MOV.U32 R5, RZ, RZ, 0x7ee ;  /* 0x000007eeff057424 */ /* 0x000fe200078e00ff */
[----:B0-----:R0:W-:Y:S06]  /*b650*/  STG.E desc[UR4][R2.64+0xfd0], R7 ;  /* 0x000fd00702007986 */ /* 0x0011ec000c101904 */
[----:B0-----:R-:W0:Y:S01]  /*b660*/  LDC.64 R2, c[0x4][RZ] ;  /* 0x01000000ff027b82 */ /* 0x001e220000000a00 */
[----:B------:R-:W-:Y:S01]  /*b670*/  HFMA2 R7, -RZ, RZ, 0, 0.00012111663818359375 ;  /* 0x000007f0ff077431 */ /* 0x000fe200000001ff */
[----:B0-----:R0:W-:Y:S06]  /*b680*/  STG.E desc[UR4][R2.64+0xfd4], R9 ;  /* 0x000fd40902007986 */ /* 0x0011ec000c101904 */
[----:B0-----:R-:W0:Y:S01]  /*b690*/  LDC.64 R2, c[0x4][RZ] ;  /* 0x01000000ff027b82 */ /* 0x001e220000000a00 */
[----:B------:R-:W-:Y:S01]  /*b6a0*/  IMAD.MOV.U32 R9, RZ, RZ, 0x7f2 ;  /* 0x000007f2ff097424 */ /* 0x000fe200078e00ff */
[----:B0-----:R0:W-:Y:S06]  /*b6b0*/  STG.E desc[UR4][R2.64+0xfd8], R11 ;  /* 0x000fd80b02007986 */ /* 0x0011ec000c101904 */
[----:B0-----:R-:W0:Y:S01]  /*b6c0*/  LDC.64 R2, c[0x4][RZ] ;  /* 0x01000000ff027b82 */ /* 0x001e220000000a00 */
[----:B------:R-:W-:Y:S01]  /*b6d0*/  HFMA2 R11, -RZ, RZ, 0, 0.0001213550567626953125 ;  /* 0x000007f4ff0b7431 */ /* 0x000fe200000001ff */
[----:B0-----:R0:W-:Y:S06]  /*b6e0*/  STG.E desc[UR4][R2.64+0xfdc], R5 ;  /* 0x000fdc0502007986 */ /* 0x0011ec000c101904 */
[----:B0-----:R-:W0:Y:S01]  /*b6f0*/  LDC.64 R2, c[0x4][RZ] ;  /* 0x01000000ff027b82 */ /* 0x001e220000000a00 */
[----:B------:R-:W-:Y:S01]  /*b700*/  IMAD.MOV.U32 R5, RZ, RZ, 0x7f6 ;  /* 0x000007f6ff057424 */ /* 0x000fe200078e00ff */
[----:B0-----:R0:W-:Y:S06]  /*b710*/  STG.E desc[UR4][R2.64+0xfe0], R7 ;  /* 0x000fe00702007986 */ /* 0x0011ec000c101904 */
[----:B0-----:R-:W0:Y:S01]  /*b720*/  LDC.64 R2, c[0x4][RZ] ;  /* 0x01000000ff027b82 */ /* 0x001e220000000a00 */
[----:B------:R-:W-:Y:S01]  /*b730*/  HFMA2 R7, -RZ, RZ, 0, 0.000121593475341796875 ;  /* 0x000007f8ff077431 */ /* 0x000fe200000001ff */
[----:B0-----:R0:W-:Y:S06]  /*b740*/  STG.E desc[UR4][R2.64+0xfe4], R9 ;  /* 0x000fe40902007986 */ /* 0x0011ec000c101904 */
[----:B0-----:R-:W0:Y:S01]  /*b750*/  LDC.64 R2, c[0x4][RZ] ;  /* 0x01000000ff027b82 */ /* 0x001e220000000a00 */
[----:B------:R-:W-:Y:S01]  /*b760*/  IMAD.MOV.U32 R9, RZ, RZ, 0x7fa ;  /* 0x000007faff097424 */ /* 0x000fe200078e00ff */
[----:B0-----:R0:W-:Y:S06]  /*b770*/  STG.E desc[UR4][R2.64+0xfe8], R11 ;  /* 0x000fe80b02007986 */ /* 0x0011ec000c101904 */
[----:B0-----:R-:W0:Y:S01]  /*b780*/  LDC.64 R2, c[0x4][RZ] ;  /* 0x01000000ff027b82 */ /* 0x001e220000000a00 */
[----:B------:R-:W-:Y:S01]  /*b790*/  HFMA2 R11, -RZ, RZ, 0, 0.0001218318939208984375 ;  /* 0x000007fcff0b7431 */ /* 0x000fe200000001ff */
[----:B0-----:R0:W-:Y:S06]  /*b7a0*/  STG.E desc[UR4][R2.64+0xfec], R5 ;  /* 0x000fec0502007986 */ /* 0x0011ec000c101904 */
[----:B0-----:R-:W0:Y:S01]  /*b7b0*/  LDC.64 R2, c[0x4][RZ] ;  /* 0x01000000ff027b82 */ /* 0x001e220000000a00 */
[----:B------:R-:W-:Y:S01]  /*b7c0*/  IMAD.MOV.U32 R5, RZ, RZ, 0x7fe ;  /* 0x000007feff057424 */ /* 0x000fe200078e00ff */
[----:B0-----:R0:W-:Y:S06]  /*b7d0*/  STG.E desc[UR4][R2.64+0xff0], R7 ;  /* 0x000ff00702007986 */ /* 0x0011ec000c101904 */
[----:B0-----:R-:W0:Y:S02]  /*b7e0*/  LDC.64 R2, c[0x4][RZ] ;  /* 0x01000000ff027b82 */ /* 0x001e240000000a00 */
[----:B0-----:R0:W-:Y:S06]  /*b7f0*/  STG.E desc[UR4][R2.64+0xff4], R9 ;  /* 0x000ff40902007986 */ /* 0x0011ec000c101904 */
[----:B0-----:R-:W0:Y:S02]  /*b800*/  LDC.64 R2, c[0x4][RZ] ;  /* 0x01000000ff027b82 */ /* 0x001e240000000a00 */
[----:B0-----:R0:W-:Y:S06]  /*b810*/  STG.E desc[UR4][R2.64+0xff8], R11 ;  /* 0x000ff80b02007986 */ /* 0x0011ec000c101904 */
[----:B0-----:R-:W0:Y:S02]  /*b820*/  LDC.64 R2, c[0x4][RZ] ;  /* 0x01000000ff027b82 */ /* 0x001e240000000a00 */
[----:B0-----:R-:W-:Y:S01]  /*b830*/  STG.E desc[UR4][R2.64+0xffc], R5 ;  /* 0x000ffc0502007986 */ /* 0x001fe2000c101904 */
[----:B------:R-:W-:Y:S05]  /*b840*/  EXIT ;  /* 0x000000000000794d */ /* 0x000fea0003800000 */
.L_x_14:
        /* <DEDUP_REMOVED lines=11> */
.L_x_20:


//--------------------- .nv.global.init           --------------------------
	.section	.nv.global.init,"aw",@progbits
.nv.global.init:
	.type		$str,@object
	.size		$str,(.L_2 - $str)
$str:
        /*0000*/ 	.byte	0x4c, 0x61, 0x73, 0x74, 0x20, 0x52, 0x75, 0x6e, 0x20, 0x52, 0x65, 0x73, 0x75, 0x6c, 0x74, 0x3a
        /*0010*/ 	.byte	0x20, 0x25, 0x64, 0x20, 0x61, 0x6e, 0x64, 0x20, 0x74, 0x6f, 0x6f, 0x6b, 0x3a, 0x20, 0x25, 0x66
        /*0020*/ 	.byte	0x20, 0x6d, 0x69, 0x6c, 0x6c, 0x69, 0x73, 0x65, 0x63, 0x6f, 0x6e, 0x64, 0x73, 0x0a, 0x00
.L_2:


//--------------------- .nv.shared._Z35parallel_redution_block_interleavedv --------------------------
	.section	.nv.shared._Z35parallel_redution_block_interleavedv,"aw",@nobits
	.sectionflags	@""
	.align	4
.nv.shared._Z35parallel_redution_block_interleavedv:
	.zero		5120


//--------------------- .nv.shared.reserved.0     --------------------------
	.section	.nv.shared.reserved.0,"aw",@nobits
	.weak		__nv_reservedSMEM_offset_0_alias
	.size		__nv_reservedSMEM_offset_0_alias, 0, 64
	.other		__nv_reservedSMEM_offset_0_alias,@"STO_CUDA_RESERVED_SHARED STV_DEFAULT"
__nv_reservedSMEM_offset_0_alias:
	.zero		0
	.zero		64


//--------------------- .nv.global                --------------------------
	.section	.nv.global,"aw",@nobits
	.align	4
.nv.global:
	.type		last_run,@object
	.size		last_run,(vector - last_run)
last_run:
	.zero		4
	.type		vector,@object
	.size		vector,(.L_0 - vector)
vector:
	.zero		4096
.L_0:


//--------------------- .nv.shared._Z34parallel_redution_block_branchlessv --------------------------
	.section	.nv.shared._Z34parallel_redution_block_branchlessv,"aw",@nobits
	.sectionflags	@""
	.align	4
.nv.shared._Z34parallel_redution_block_branchlessv:
	.zero		5120


//--------------------- .nv.shared._Z23parallel_redution_blockv --------------------------
	.section	.nv.shared._Z23parallel_redution_blockv,"aw",@nobits
	.sectionflags	@""
	.align	4
.nv.shared._Z23parallel_redution_blockv:
	.zero		5120


//--------------------- .nv.shared._Z22parallel_redution_warpv --------------------------
	.section	.nv.shared._Z22parallel_redution_warpv,"aw",@nobits
	.sectionflags	@""
	.align	4
.nv.shared._Z22parallel_redution_warpv:
	.zero		1028


//--------------------- .nv.constant0._Z35parallel_redution_block_interleavedv --------------------------
	.section	.nv.constant0._Z35parallel_redution_block_interleavedv,"a",@progbits
	.sectionflags	@""
	.align	4
.nv.constant0._Z35parallel_redution_block_interleavedv:
	.zero		896


//--------------------- .nv.constant0._Z34parallel_redution_block_branchlessv --------------------------
	.section	.nv.constant0._Z34parallel_redution_block_branchlessv,"a",@progbits
	.sectionflags	@""
	.align	4
.nv.constant0._Z34parallel_redution_block_branchlessv:
	.zero		896


//--------------------- .nv.constant0._Z23parallel_redution_blockv --------------------------
	.section	.nv.constant0._Z23parallel_redution_blockv,"a",@progbits
	.sectionflags	@""
	.align	4
.nv.constant0._Z23parallel_redution_blockv:
	.zero		896


//--------------------- .nv.constant0._Z22parallel_redution_warpv --------------------------
	.section	.nv.constant0._Z22parallel_redution_warpv,"a",@progbits
	.sectionflags	@""
	.align	4
.nv.constant0._Z22parallel_redution_warpv:
	.zero		896


//--------------------- .nv.constant0._Z13read_last_runf --------------------------
	.section	.nv.constant0._Z13read_last_runf,"a",@progbits
	.sectionflags	@""
	.align	4
.nv.constant0._Z13read_last_runf:
	.zero		900


//--------------------- .nv.constant0._Z4fillv    --------------------------
	.section	.nv.constant0._Z4fillv,"a",@progbits
	.sectionflags	@""
	.align	4
.nv.constant0._Z4fillv:
	.zero		896


//--------------------- SYMBOLS --------------------------

	.type		.nv.reservedSmem.offset0,@object
	.size		.nv.reservedSmem.offset0,0x4
	.type		.nv.reservedSmem.cap,@object
	.size		.nv.reservedSmem.cap,0x4
	.type		vprintf,@function
